def matmul_kernel(
    a_ptr,
    b_ptr,
    c_ptr,
    M,
    N,
    K,
    stride_am,
    stride_ak,
    stride_bk,
    stride_bn,
    stride_cm,
    stride_cn,
    BLOCK_M: tl.constexpr,
    BLOCK_N: tl.constexpr,
    BLOCK_K: tl.constexpr,
    GROUP_M: tl.constexpr,
):
    pid = tl.program_id(axis=0)
    num_pid_m = tl.cdiv(M, BLOCK_M)
    num_pid_n = tl.cdiv(N, BLOCK_N)
    num_pid_in_group = GROUP_M * num_pid_n
    group_id = pid // num_pid_in_group
    first_pid_m = group_id * GROUP_M
    group_size_m = min(num_pid_m - first_pid_m, GROUP_M)
    pid_m = first_pid_m + ((pid % num_pid_in_group) % group_size_m)
    pid_n = (pid % num_pid_in_group) // group_size_m

    offs_am = (pid_m * BLOCK_M + tl.arange(0, BLOCK_M)) % M
    offs_bn = (pid_n * BLOCK_N + tl.arange(0, BLOCK_N)) % N
    offs_k = tl.arange(0, BLOCK_K)
    a_ptrs = a_ptr + offs_am[:, None] * stride_am + offs_k[None, :] * stride_ak
    b_ptrs = b_ptr + offs_k[:, None] * stride_bk + offs_bn[None, :] * stride_bn

    acc = tl.zeros((BLOCK_M, BLOCK_N), dtype=tl.float32)
    for kk in range(0, tl.cdiv(K, BLOCK_K)):
        a = tl.load(a_ptrs, mask=offs_k[None, :] < K - kk * BLOCK_K, other=0.0)
        b = tl.load(b_ptrs, mask=offs_k[:, None] < K - kk * BLOCK_K, other=0.0)
        acc = tl.dot(a, b, acc)
        a_ptrs += BLOCK_K * stride_ak
        b_ptrs += BLOCK_K * stride_bk

    c = acc.to(c_ptr.dtype.element_ty)
    offs_cm = pid_m * BLOCK_M + tl.arange(0, BLOCK_M)
    offs_cn = pid_n * BLOCK_N + tl.arange(0, BLOCK_N)
    c_ptrs = c_ptr + offs_cm[:, None] * stride_cm + offs_cn[None, :] * stride_cn
    mask = (offs_cm[:, None] < M) & (offs_cn[None, :] < N)
    tl.store(c_ptrs, c, mask=mask)

# config = {"BLOCK_K": 64, "BLOCK_M": 256, "BLOCK_N": 256, "GROUP_M": 8, "arch": "sm_90", "dtype": "fp32", "num_ctas": 1, "num_stages": 7, "num_warps": 4}
# arch = sm_90


// ===== COMPILED SASS (sm_90a) =====

	.target	sm_90a

	.elftype	@"ET_EXEC"


//--------------------- .note.nv.tkinfo           --------------------------
	.section	.note.nv.tkinfo,"",@"SHT_NOTE"
	.sectionflags	@"SHF_NOTE_NV_TKINFO"
	.tkinfo
        /*0018*/ 	.word	0x00000002
        /*0030*/ 	.string	""
        /*0030*/ 	.string	"ptxas"
        /*0030*/ 	.string	"Cuda compilation tools, release 13.0, V13.0.88"
        /*0030*/ 	.string	"Build cuda_13.0.r13.0/compiler.36424714_0"
        /*0030*/ 	.string	"-v  -suppress-debug-info  -lineinfo  -arch sm_90a "



//--------------------- .note.nv.cuinfo           --------------------------
	.section	.note.nv.cuinfo,"",@"SHT_NOTE"
	.sectionflags	@"SHF_NOTE_NV_CUINFO"
        /*0018*/ 	.short	0x0002
        /*001a*/ 	.short	0x005a
        /*001c*/ 	.short	0x0082
	.zero		2


//--------------------- .nv.info                  --------------------------
	.section	.nv.info,"",@"SHT_CUDA_INFO"
	.align	4


	//----- nvinfo : EIATTR_REGCOUNT
	.align		4
        /*0000*/ 	.byte	0x04, 0x2f
        /*0002*/ 	.short	(.L_1 - .L_0)
	.align		4
.L_0:
        /*0004*/ 	.word	index@(matmul_kernel)
        /*0008*/ 	.word	0x000000ff


	//----- nvinfo : EIATTR_FRAME_SIZE
	.align		4
.L_1:
        /*000c*/ 	.byte	0x04, 0x11
        /*000e*/ 	.short	(.L_3 - .L_2)
	.align		4
.L_2:
        /*0010*/ 	.word	index@(matmul_kernel)
        /*0014*/ 	.word	0x00001228


	//----- nvinfo : EIATTR_MIN_STACK_SIZE
	.align		4
.L_3:
        /*0018*/ 	.byte	0x04, 0x12
        /*001a*/ 	.short	(.L_5 - .L_4)
	.align		4
.L_4:
        /*001c*/ 	.word	index@(matmul_kernel)
        /*0020*/ 	.word	0x00001228
.L_5:


//--------------------- .nv.compat                --------------------------
	.section	.nv.compat,"",@"SHT_CUDA_COMPAT_INFO"
	.align	4
        /*0000*/ 	.byte	0x02, 0x09, 0x01, 0x00, 0x02, 0x02, 0x04, 0x00, 0x02, 0x05, 0x05, 0x00, 0x03, 0x07, 0x01, 0x01
        /*0010*/ 	.byte	0x02, 0x03, 0x00, 0x00, 0x02, 0x06, 0x01, 0x00, 0x04, 0x0b, 0x08, 0x00, 0x00, 0x00, 0x00, 0x00
        /*0020*/ 	.byte	0x00, 0x00, 0x00, 0x00


//--------------------- .nv.info.matmul_kernel    --------------------------
	.section	.nv.info.matmul_kernel,"",@"SHT_CUDA_INFO"
	.sectionflags	@""
	.align	4


	//----- nvinfo : EIATTR_CUDA_API_VERSION
	.align		4
        /*0000*/ 	.byte	0x04, 0x37
        /*0002*/ 	.short	(.L_7 - .L_6)
.L_6:
        /*0004*/ 	.word	0x00000082


	//----- nvinfo : EIATTR_KPARAM_INFO
	.align		4
.L_7:
        /*0008*/ 	.byte	0x04, 0x17
        /*000a*/ 	.short	(.L_9 - .L_8)
.L_8:
        /*000c*/ 	.word	0x00000000
        /*0010*/ 	.short	0x000d
        /*0012*/ 	.short	0x0048
        /*0014*/ 	.byte	0x00, 0xf4, 0x21, 0x00


	//----- nvinfo : EIATTR_KPARAM_INFO
	.align		4
.L_9:
        /*0018*/ 	.byte	0x04, 0x17
        /*001a*/ 	.short	(.L_11 - .L_10)
.L_10:
        /*001c*/ 	.word	0x00000000
        /*0020*/ 	.short	0x000c
        /*0022*/ 	.short	0x0040
        /*0024*/ 	.byte	0x00, 0xf4, 0x21, 0x00


	//----- nvinfo : EIATTR_KPARAM_INFO
	.align		4
.L_11:
        /*0028*/ 	.byte	0x04, 0x17
        /*002a*/ 	.short	(.L_13 - .L_12)
.L_12:
        /*002c*/ 	.word	0x00000000
        /*0030*/ 	.short	0x000b
        /*0032*/ 	.short	0x0038
        /*0034*/ 	.byte	0x00, 0xf0, 0x11, 0x00


	//----- nvinfo : EIATTR_KPARAM_INFO
	.align		4
.L_13:
        /*0038*/ 	.byte	0x04, 0x17
        /*003a*/ 	.short	(.L_15 - .L_14)
.L_14:
        /*003c*/ 	.word	0x00000000
        /*0040*/ 	.short	0x000a
        /*0042*/ 	.short	0x0034
        /*0044*/ 	.byte	0x00, 0xf0, 0x11, 0x00


	//----- nvinfo : EIATTR_KPARAM_INFO
	.align		4
.L_15:
        /*0048*/ 	.byte	0x04, 0x17
        /*004a*/ 	.short	(.L_17 - .L_16)
.L_16:
        /*004c*/ 	.word	0x00000000
        /*0050*/ 	.short	0x0009
        /*0052*/ 	.short	0x0030
        /*0054*/ 	.byte	0x00, 0xf0, 0x11, 0x00


	//----- nvinfo : EIATTR_KPARAM_INFO
	.align		4
.L_17:
        /*0058*/ 	.byte	0x04, 0x17
        /*005a*/ 	.short	(.L_19 - .L_18)
.L_18:
        /*005c*/ 	.word	0x00000000
        /*0060*/ 	.short	0x0008
        /*0062*/ 	.short	0x002c
        /*0064*/ 	.byte	0x00, 0xf0, 0x11, 0x00


	//----- nvinfo : EIATTR_KPARAM_INFO
	.align		4
.L_19:
        /*0068*/ 	.byte	0x04, 0x17
        /*006a*/ 	.short	(.L_21 - .L_20)
.L_20:
        /*006c*/ 	.word	0x00000000
        /*0070*/ 	.short	0x0007
        /*0072*/ 	.short	0x0028
        /*0074*/ 	.byte	0x00, 0xf0, 0x11, 0x00


	//----- nvinfo : EIATTR_KPARAM_INFO
	.align		4
.L_21:
        /*0078*/ 	.byte	0x04, 0x17
        /*007a*/ 	.short	(.L_23 - .L_22)
.L_22:
        /*007c*/ 	.word	0x00000000
        /*0080*/ 	.short	0x0006
        /*0082*/ 	.short	0x0024
        /*0084*/ 	.byte	0x00, 0xf0, 0x11, 0x00


	//----- nvinfo : EIATTR_KPARAM_INFO
	.align		4
.L_23:
        /*0088*/ 	.byte	0x04, 0x17
        /*008a*/ 	.short	(.L_25 - .L_24)
.L_24:
        /*008c*/ 	.word	0x00000000
        /*0090*/ 	.short	0x0005
        /*0092*/ 	.short	0x0020
        /*0094*/ 	.byte	0x00, 0xf0, 0x11, 0x00


	//----- nvinfo : EIATTR_KPARAM_INFO
	.align		4
.L_25:
        /*0098*/ 	.byte	0x04, 0x17
        /*009a*/ 	.short	(.L_27 - .L_26)
.L_26:
        /*009c*/ 	.word	0x00000000
        /*00a0*/ 	.short	0x0004
        /*00a2*/ 	.short	0x001c
        /*00a4*/ 	.byte	0x00, 0xf0, 0x11, 0x00


	//----- nvinfo : EIATTR_KPARAM_INFO
	.align		4
.L_27:
        /*00a8*/ 	.byte	0x04, 0x17
        /*00aa*/ 	.short	(.L_29 - .L_28)
.L_28:
        /*00ac*/ 	.word	0x00000000
        /*00b0*/ 	.short	0x0003
        /*00b2*/ 	.short	0x0018
        /*00b4*/ 	.byte	0x00, 0xf0, 0x11, 0x00


	//----- nvinfo : EIATTR_KPARAM_INFO
	.align		4
.L_29:
        /*00b8*/ 	.byte	0x04, 0x17
        /*00ba*/ 	.short	(.L_31 - .L_30)
.L_30:
        /*00bc*/ 	.word	0x00000000
        /*00c0*/ 	.short	0x0002
        /*00c2*/ 	.short	0x0010
        /*00c4*/ 	.byte	0x00, 0xf4, 0x21, 0x00


	//----- nvinfo : EIATTR_KPARAM_INFO
	.align		4
.L_31:
        /*00c8*/ 	.byte	0x04, 0x17
        /*00ca*/ 	.short	(.L_33 - .L_32)
.L_32:
        /*00cc*/ 	.word	0x00000000
        /*00d0*/ 	.short	0x0001
        /*00d2*/ 	.short	0x0008
        /*00d4*/ 	.byte	0x00, 0xf4, 0x21, 0x00


	//----- nvinfo : EIATTR_KPARAM_INFO
	.align		4
.L_33:
        /*00d8*/ 	.byte	0x04, 0x17
        /*00da*/ 	.short	(.L_35 - .L_34)
.L_34:
        /*00dc*/ 	.word	0x00000000
        /*00e0*/ 	.short	0x0000
        /*00e2*/ 	.short	0x0000
        /*00e4*/ 	.byte	0x00, 0xf4, 0x21, 0x00


	//----- nvinfo : EIATTR_SPARSE_MMA_MASK
	.align		4
.L_35:
        /*00e8*/ 	.byte	0x03, 0x50
        /*00ea*/ 	.short	0x0000


	//----- nvinfo : EIATTR_MAXREG_COUNT
	.align		4
        /*00ec*/ 	.byte	0x03, 0x1b
        /*00ee*/ 	.short	0x00ff


	//----- nvinfo : EIATTR_NUM_BARRIERS
	.align		4
        /*00f0*/ 	.byte	0x02, 0x4c
        /*00f2*/ 	.byte	0x01
	.zero		1


	//----- nvinfo : EIATTR_ANNOTATIONS
	.align		4
        /*00f4*/ 	.byte	0x04, 0x55
        /*00f6*/ 	.short	(.L_37 - .L_36)


	//   ....[0]....
.L_36:
        /*00f8*/ 	.word	0x00000001
        /*00fc*/ 	.byte	0xd0, 0x06, 0x00, 0x00, 0x01, 0x00, 0x00, 0x00, 0x80, 0x07, 0x00, 0x00, 0x01, 0x00, 0x00, 0x00
        /* <DEDUP_REMOVED lines=2869> */
        /*b45c*/ 	.byte	0xd0, 0x2c, 0x04, 0x00, 0x01, 0x00, 0x00, 0x00, 0x90, 0x2d, 0x04, 0x00


	//----- nvinfo : EIATTR_MERCURY_ISA_VERSION
	.align		4
.L_37:
        /*b468*/ 	.byte	0x03, 0x5f
        /*b46a*/ 	.short	0x0101


	//----- nvinfo : EIATTR_EXIT_INSTR_OFFSETS
	.align		4
        /*b46c*/ 	.byte	0x04, 0x1c
        /*b46e*/ 	.short	(.L_39 - .L_38)


	//   ....[0]....
.L_38:
        /*b470*/ 	.word	0x00048b50


	//   ....[1]....
        /*b474*/ 	.word	0x00048b70


	//----- nvinfo : EIATTR_REQNTID
	.align		4
.L_39:
        /*b478*/ 	.byte	0x04, 0x10
        /*b47a*/ 	.short	(.L_41 - .L_40)
.L_40:
        /*b47c*/ 	.word	0x00000080
        /*b480*/ 	.word	0x00000001
        /*b484*/ 	.word	0x00000001


	//----- nvinfo : EIATTR_CBANK_PARAM_SIZE
	.align		4
.L_41:
        /*b488*/ 	.byte	0x03, 0x19
        /*b48a*/ 	.short	0x0050


	//----- nvinfo : EIATTR_PARAM_CBANK
	.align		4
        /*b48c*/ 	.byte	0x04, 0x0a
        /*b48e*/ 	.short	(.L_43 - .L_42)
	.align		4
.L_42:
        /*b490*/ 	.word	index@(.nv.constant0.matmul_kernel)
        /*b494*/ 	.short	0x0210
        /*b496*/ 	.short	0x0050


	//----- nvinfo : EIATTR_SW_WAR
	.align		4
.L_43:
        /*b498*/ 	.byte	0x04, 0x36
        /*b49a*/ 	.short	(.L_45 - .L_44)
.L_44:
        /*b49c*/ 	.word	0x00000008
.L_45:


//--------------------- .nv.callgraph             --------------------------
	.section	.nv.callgraph,"",@"SHT_CUDA_CALLGRAPH"
	.align	4
	.sectionentsize	8
	.align		4
        /*0000*/ 	.word	0x00000000
	.align		4
        /*0004*/ 	.word	0xffffffff
	.align		4
        /*0008*/ 	.word	0x00000000
	.align		4
        /*000c*/ 	.word	0xfffffffe
	.align		4
        /*0010*/ 	.word	0x00000000
	.align		4
        /*0014*/ 	.word	0xfffffffd
	.align		4
        /*0018*/ 	.word	0x00000000
	.align		4
        /*001c*/ 	.word	0xfffffffc


//--------------------- .text.matmul_kernel       --------------------------
	.section	.text.matmul_kernel,"ax",@progbits
	.align	128
        .global         matmul_kernel
        .type           matmul_kernel,@function
        .size           matmul_kernel,(.L_x_3 - matmul_kernel)
        .other          matmul_kernel,@"STO_CUDA_ENTRY STV_DEFAULT"
matmul_kernel:
.text.matmul_kernel:
[----:B------:R-:W1:Y:S08]  /*0000*/  LDC R1, c[0x0][0x28] ;  /* 0x00000a00ff017b82 */ /* 0x000e700000000800 */
[----:B------:R-:W2:Y:S01]  /*0010*/  LDC.64 R204, c[0x0][0x228] ;  /* 0x00008a00ffcc7b82 */ /* 0x000ea20000000a00 */
[----:B------:R-:W3:Y:S01]  /*0020*/  S2R R5, SR_CTAID.X ;  /* 0x0000000000057919 */ /* 0x000ee20000002500 */
[----:B------:R-:W-:Y:S01]  /*0030*/  ULDC.64 UR4, c[0x0][0x218] ;  /* 0x0000860000047ab9 */ /* 0x000fe20000000a00 */
[----:B-1----:R-:W-:Y:S01]  /*0040*/  VIADD R1, R1, 0xffffedd8 ;  /* 0xffffedd801017836 */ /* 0x002fe20000000000 */
[----:B------:R-:W-:Y:S01]  /*0050*/  ULDC.64 UR6, c[0x0][0x210] ;  /* 0x0000840000067ab9 */ /* 0x000fe20000000a00 */
[----:B------:R-:W1:Y:S01]  /*0060*/  S2R R247, SR_TID.X ;  /* 0x0000000000f77919 */ /* 0x000e620000002100 */
[----:B------:R-:W-:Y:S01]  /*0070*/  UMOV UR12, 0x400 ;  /* 0x00000400000c7882 */ /* 0x000fe20000000000 */
[----:B------:R-:W-:Y:S01]  /*0080*/  ULDC.64 UR16, c[0x0][0x208] ;  /* 0x0000820000107ab9 */ /* 0x000fe20000000a00 */
[----:B------:R-:W4:Y:S01]  /*0090*/  LDC.64 R220, c[0x0][0x238] ;  /* 0x00008e00ffdc7b82 */ /* 0x000f220000000a00 */
[----:B--2---:R-:W-:Y:S01]  /*00a0*/  VIADD R0, R205, 0xff ;  /* 0x000000ffcd007836 */ /* 0x004fe20000000000 */
[----:B------:R-:W-:-:S02]  /*00b0*/  IABS R12, R204 ;  /* 0x000000cc000c7213 */ /* 0x000fc40000000000 */
[----:B------:R-:W-:Y:S02]  /*00c0*/  LOP3.LUT R216, RZ, R204, RZ, 0x33, !PT ;  /* 0x000000ccffd87212 */ /* 0x000fe400078e33ff */
[----:B------:R-:W-:-:S04]  /*00d0*/  SHF.R.S32.HI R3, RZ, 0x1f, R0 ;  /* 0x0000001fff037819 */ /* 0x000fc80000011400 */
[----:B------:R-:W-:Y:S02]  /*00e0*/  LEA.HI R3, R3, R0, RZ, 0x8 ;  /* 0x0000000003037211 */ /* 0x000fe400078f40ff */
[----:B---3--:R-:W-:Y:S02]  /*00f0*/  IABS R8, R5 ;  /* 0x0000000500087213 */ /* 0x008fe40000000000 */
[----:B------:R-:W-:Y:S02]  /*0100*/  SHF.R.S32.HI R3, RZ, 0x8, R3 ;  /* 0x00000008ff037819 */ /* 0x000fe40000011403 */
[----:B-1----:R-:W-:Y:S02]  /*0110*/  SHF.R.U32.HI R14, RZ, 0x6, R247 ;  /* 0x00000006ff0e7819 */ /* 0x002fe400000116f7 */
[----:B------:R-:W-:Y:S02]  /*0120*/  SHF.L.U32 R4, R3, 0x3, RZ ;  /* 0x0000000303047819 */ /* 0x000fe400000006ff */
[----:B------:R-:W-:-:S02]  /*0130*/  LOP3.LUT R249, R247, 0x7f, RZ, 0xc0, !PT ;  /* 0x0000007ff7f97812 */ /* 0x000fc400078ec0ff */
[-C--:B------:R-:W-:Y:S02]  /*0140*/  IABS R7, R4.reuse ;  /* 0x0000000400077213 */ /* 0x080fe40000000000 */
[----:B------:R-:W-:Y:S02]  /*0150*/  IABS R10, R4 ;  /* 0x00000004000a7213 */ /* 0x000fe40000000000 */
[----:B------:R-:W1:Y:S01]  /*0160*/  I2F.RP R0, R7 ;  /* 0x0000000700007306 */ /* 0x000e620000209400 */
[----:B------:R-:W-:-:S07]  /*0170*/  LOP3.LUT R53, R247, 0x3f, RZ, 0xc0, !PT ;  /* 0x0000003ff7357812 */ /* 0x000fce00078ec0ff */
[----:B-1----:R-:W1:Y:S02]  /*0180*/  MUFU.RCP R0, R0 ;  /* 0x0000000000007308 */ /* 0x002e640000001000 */
[----:B-1----:R-:W-:Y:S02]  /*0190*/  VIADD R2, R0, 0xffffffe ;  /* 0x0ffffffe00027836 */ /* 0x002fe40000000000 */
[----:B------:R-:W-:-:S04]  /*01a0*/  IMAD.MOV R0, RZ, RZ, -R10 ;  /* 0x000000ffff007224 */ /* 0x000fc800078e0a0a */
[----:B------:R1:W2:Y:S02]  /*01b0*/  F2I.FTZ.U32.TRUNC.NTZ R3, R2 ;  /* 0x0000000200037305 */ /* 0x0002a4000021f000 */
[----:B-1----:R-:W-:Y:S02]  /*01c0*/  IMAD.MOV.U32 R2, RZ, RZ, RZ ;  /* 0x000000ffff027224 */ /* 0x002fe400078e00ff */
[----:B--2---:R-:W-:-:S04]  /*01d0*/  IMAD.MOV R6, RZ, RZ, -R3 ;  /* 0x000000ffff067224 */ /* 0x004fc800078e0a03 */
[----:B------:R-:W-:Y:S01]  /*01e0*/  IMAD R9, R6, R7, RZ ;  /* 0x0000000706097224 */ /* 0x000fe200078e02ff */
[----:B------:R-:W-:-:S03]  /*01f0*/  MOV R6, R8 ;  /* 0x0000000800067202 */ /* 0x000fc60000000f00 */
[----:B------:R-:W-:-:S06]  /*0200*/  IMAD.HI.U32 R3, R3, R9, R2 ;  /* 0x0000000903037227 */ /* 0x000fcc00078e0002 */
[----:B------:R-:W-:-:S04]  /*0210*/  IMAD.HI.U32 R3, R3, R6, RZ ;  /* 0x0000000603037227 */ /* 0x000fc800078e00ff */
[----:B------:R-:W-:-:S05]  /*0220*/  IMAD R0, R3, R0, R6 ;  /* 0x0000000003007224 */ /* 0x000fca00078e0206 */
[----:B------:R-:W-:-:S13]  /*0230*/  ISETP.GT.U32.AND P1, PT, R7, R0, PT ;  /* 0x000000000700720c */ /* 0x000fda0003f24070 */
[-C--:B------:R-:W-:Y:S01]  /*0240*/  @!P1 IADD3 R0, R0, -R7.reuse, RZ ;  /* 0x8000000700009210 */ /* 0x080fe20007ffe0ff */
[----:B------:R-:W-:Y:S01]  /*0250*/  @!P1 VIADD R3, R3, 0x1 ;  /* 0x0000000103039836 */ /* 0x000fe20000000000 */
[----:B------:R-:W-:Y:S02]  /*0260*/  ISETP.NE.AND P1, PT, R4, RZ, PT ;  /* 0x000000ff0400720c */ /* 0x000fe40003f25270 */
[----:B------:R-:W-:Y:S02]  /*0270*/  ISETP.GE.U32.AND P0, PT, R0, R7, PT ;  /* 0x000000070000720c */ /* 0x000fe40003f06070 */
[----:B------:R-:W-:-:S04]  /*0280*/  LOP3.LUT R0, R5, R4, RZ, 0x3c, !PT ;  /* 0x0000000405007212 */ /* 0x000fc800078e3cff */
[----:B------:R-:W-:Y:S01]  /*0290*/  ISETP.GE.AND P2, PT, R0, RZ, PT ;  /* 0x000000ff0000720c */ /* 0x000fe20003f46270 */
[----:B------:R-:W-:-:S06]  /*02a0*/  VIADD R0, R204, 0xff ;  /* 0x000000ffcc007836 */ /* 0x000fcc0000000000 */
[----:B------:R-:W-:-:S05]  /*02b0*/  @P0 VIADD R3, R3, 0x1 ;  /* 0x0000000103030836 */ /* 0x000fca0000000000 */
[----:B------:R-:W-:Y:S02]  /*02c0*/  MOV R2, R3 ;  /* 0x0000000300027202 */ /* 0x000fe40000000f00 */
[----:B------:R-:W-:-:S03]  /*02d0*/  SHF.R.S32.HI R3, RZ, 0x1f, R0 ;  /* 0x0000001fff037819 */ /* 0x000fc60000011400 */
[----:B------:R-:W-:Y:S01]  /*02e0*/  @!P2 IMAD.MOV R2, RZ, RZ, -R2 ;  /* 0x000000ffff02a224 */ /* 0x000fe200078e0a02 */
[----:B------:R-:W-:Y:S02]  /*02f0*/  @!P1 LOP3.LUT R2, RZ, R4, RZ, 0x33, !PT ;  /* 0x00000004ff029212 */ /* 0x000fe400078e33ff */
[----:B------:R-:W-:Y:S02]  /*0300*/  LEA.HI R3, R3, R0, RZ, 0x8 ;  /* 0x0000000003037211 */ /* 0x000fe400078f40ff */
[----:B------:R-:W-:Y:S01]  /*0310*/  SHF.L.U32 R11, R2, 0x3, RZ ;  /* 0x00000003020b7819 */ /* 0x000fe200000006ff */
[----:B------:R-:W-:-:S03]  /*0320*/  IMAD.MOV R2, RZ, RZ, -R2 ;  /* 0x000000ffff027224 */ /* 0x000fc600078e0a02 */
[----:B------:R-:W-:Y:S01]  /*0330*/  LEA.HI.SX32 R3, R3, -R11, 0x18 ;  /* 0x8000000b03037211 */ /* 0x000fe200078fc2ff */
[----:B------:R-:W-:Y:S02]  /*0340*/  IMAD R10, R4, R2, R5 ;  /* 0x00000002040a7224 */ /* 0x000fe400078e0205 */
[----:B------:R-:W-:Y:S01]  /*0350*/  IMAD.MOV.U32 R2, RZ, RZ, RZ ;  /* 0x000000ffff027224 */ /* 0x000fe200078e00ff */
[----:B------:R-:W-:-:S04]  /*0360*/  VIMNMX R13, R3, 0x8, PT ;  /* 0x00000008030d7848 */ /* 0x000fc80003fe0100 */
[-C--:B------:R-:W-:Y:S02]  /*0370*/  IABS R6, R13.reuse ;  /* 0x0000000d00067213 */ /* 0x080fe40000000000 */
[----:B------:R-:W-:Y:S02]  /*0380*/  IABS R4, R13 ;  /* 0x0000000d00047213 */ /* 0x000fe40000000000 */
[----:B------:R-:W1:Y:S08]  /*0390*/  I2F.RP R0, R6 ;  /* 0x0000000600007306 */ /* 0x000e700000209400 */
[----:B-1----:R-:W1:Y:S02]  /*03a0*/  MUFU.RCP R0, R0 ;  /* 0x0000000000007308 */ /* 0x002e640000001000 */
[----:B-1----:R-:W-:Y:S01]  /*03b0*/  VIADD R3, R0, 0xffffffe ;  /* 0x0ffffffe00037836 */ /* 0x002fe20000000000 */
[----:B------:R-:W-:-:S05]  /*03c0*/  IABS R0, R205 ;  /* 0x000000cd00007213 */ /* 0x000fca0000000000 */
[----:B------:R-:W1:Y:S02]  /*03d0*/  F2I.FTZ.U32.TRUNC.NTZ R3, R3 ;  /* 0x0000000300037305 */ /* 0x000e64000021f000 */
[----:B-1----:R-:W-:-:S05]  /*03e0*/  IADD3 R7, RZ, -R3, RZ ;  /* 0x80000003ff077210 */ /* 0x002fca0007ffe0ff */
[----:B------:R-:W-:Y:S01]  /*03f0*/  IMAD.MOV.U32 R5, RZ, RZ, R7 ;  /* 0x000000ffff057224 */ /* 0x000fe200078e0007 */
[----:B------:R-:W-:-:S03]  /*0400*/  IABS R7, R10 ;  /* 0x0000000a00077213 */ /* 0x000fc60000000000 */
[----:B------:R-:W-:-:S04]  /*0410*/  IMAD R5, R5, R6, RZ ;  /* 0x0000000605057224 */ /* 0x000fc800078e02ff */
[----:B------:R-:W-:Y:S01]  /*0420*/  IMAD.HI.U32 R2, R3, R5, R2 ;  /* 0x0000000503027227 */ /* 0x000fe200078e0002 */
[----:B------:R-:W-:Y:S01]  /*0430*/  IADD3 R3, RZ, -R4, RZ ;  /* 0x80000004ff037210 */ /* 0x000fe20007ffe0ff */
[----:B------:R-:W1:Y:S04]  /*0440*/  I2F.RP R5, R0 ;  /* 0x0000000000057306 */ /* 0x000e680000209400 */
[----:B------:R-:W-:-:S04]  /*0450*/  IMAD.HI.U32 R2, R2, R7, RZ ;  /* 0x0000000702027227 */ /* 0x000fc800078e00ff */
[----:B------:R-:W-:Y:S01]  /*0460*/  IMAD R3, R2, R3, R7 ;  /* 0x0000000302037224 */ /* 0x000fe200078e0207 */
[----:B------:R-:W2:Y:S04]  /*0470*/  I2F.RP R4, R12 ;  /* 0x0000000c00047306 */ /* 0x000ea80000209400 */
[----:B------:R-:W-:-:S04]  /*0480*/  ISETP.GT.U32.AND P1, PT, R6, R3, PT ;  /* 0x000000030600720c */ /* 0x000fc80003f24070 */
[----:B-1----:R-:W1:Y:S08]  /*0490*/  MUFU.RCP R5, R5 ;  /* 0x0000000500057308 */ /* 0x002e700000001000 */
[----:B--2---:R-:W2:Y:S01]  /*04a0*/  MUFU.RCP R4, R4 ;  /* 0x0000000400047308 */ /* 0x004ea20000001000 */
[----:B------:R-:W-:Y:S02]  /*04b0*/  @!P1 IMAD.IADD R3, R3, 0x1, -R6 ;  /* 0x0000000103039824 */ /* 0x000fe400078e0a06 */
[----:B------:R-:W-:Y:S01]  /*04c0*/  @!P1 VIADD R2, R2, 0x1 ;  /* 0x0000000102029836 */ /* 0x000fe20000000000 */
[----:B------:R-:W-:-:S02]  /*04d0*/  ISETP.NE.AND P1, PT, R13, RZ, PT ;  /* 0x000000ff0d00720c */ /* 0x000fc40003f25270 */
[----:B------:R-:W-:Y:S02]  /*04e0*/  ISETP.GE.U32.AND P0, PT, R3, R6, PT ;  /* 0x000000060300720c */ /* 0x000fe40003f06070 */
[----:B------:R-:W-:Y:S01]  /*04f0*/  LOP3.LUT R3, R10, R13, RZ, 0x3c, !PT ;  /* 0x0000000d0a037212 */ /* 0x000fe200078e3cff */
[----:B-1----:R-:W-:-:S03]  /*0500*/  VIADD R8, R5, 0xffffffe ;  /* 0x0ffffffe05087836 */ /* 0x002fc60000000000 */
[----:B------:R-:W-:Y:S01]  /*0510*/  ISETP.GE.AND P2, PT, R3, RZ, PT ;  /* 0x000000ff0300720c */ /* 0x000fe20003f46270 */
[----:B------:R1:W3:Y:S01]  /*0520*/  F2I.FTZ.U32.TRUNC.NTZ R9, R8 ;  /* 0x0000000800097305 */ /* 0x0002e2000021f000 */
[----:B------:R-:W-:Y:S01]  /*0530*/  SHF.L.U32 R3, R247, 0x2, RZ ;  /* 0x00000002f7037819 */ /* 0x000fe200000006ff */
[----:B--2---:R-:W-:-:S04]  /*0540*/  VIADD R5, R4, 0xffffffe ;  /* 0x0ffffffe04057836 */ /* 0x004fc80000000000 */
[----:B------:R-:W-:Y:S01]  /*0550*/  @P0 IADD3 R2, R2, 0x1, RZ ;  /* 0x0000000102020810 */ /* 0x000fe20007ffe0ff */
[----:B-1----:R-:W-:Y:S01]  /*0560*/  IMAD.MOV.U32 R8, RZ, RZ, RZ ;  /* 0x000000ffff087224 */ /* 0x002fe200078e00ff */
[----:B------:R-:W1:Y:S03]  /*0570*/  F2I.FTZ.U32.TRUNC.NTZ R5, R5 ;  /* 0x0000000500057305 */ /* 0x000e66000021f000 */
[----:B------:R-:W-:Y:S01]  /*0580*/  IMAD.MOV.U32 R7, RZ, RZ, R2 ;  /* 0x000000ffff077224 */ /* 0x000fe200078e0002 */
[----:B------:R-:W-:-:S04]  /*0590*/  SHF.R.S32.HI R2, RZ, 0x6, R247 ;  /* 0x00000006ff027819 */ /* 0x000fc800000114f7 */
[----:B------:R-:W-:Y:S02]  /*05a0*/  @!P2 IADD3 R7, -R7, RZ, RZ ;  /* 0x000000ff0707a210 */ /* 0x000fe40007ffe1ff */
[----:B------:R-:W-:Y:S02]  /*05b0*/  @!P1 LOP3.LUT R7, RZ, R13, RZ, 0x33, !PT ;  /* 0x0000000dff079212 */ /* 0x000fe400078e33ff */
[----:B------:R-:W-:-:S03]  /*05c0*/  SGXT R2, R2, 0x1 ;  /* 0x000000010202781a */ /* 0x000fc60000000200 */
[----:B------:R-:W-:Y:S01]  /*05d0*/  IMAD.MOV R6, RZ, RZ, -R7 ;  /* 0x000000ffff067224 */ /* 0x000fe200078e0a07 */
[----:B------:R-:W-:-:S03]  /*05e0*/  LOP3.LUT R4, R2, 0x90, RZ, 0xc0, !PT ;  /* 0x0000009002047812 */ /* 0x000fc600078ec0ff */
[----:B------:R-:W-:Y:S01]  /*05f0*/  IMAD R2, R13, R6, R10 ;  /* 0x000000060d027224 */ /* 0x000fe200078e020a */
[----:B------:R-:W-:Y:S01]  /*0600*/  LOP3.LUT R10, R4, 0x7c, R3, 0x78, !PT ;  /* 0x0000007c040a7812 */ /* 0x000fe200078e7803 */
[----:B------:R-:W-:Y:S01]  /*0610*/  IMAD.SHL.U32 R6, R7, 0x100, RZ ;  /* 0x0000010007067824 */ /* 0x000fe200078e00ff */
[----:B------:R-:W-:Y:S01]  /*0620*/  SGXT.U32 R3, R14, 0x1 ;  /* 0x000000010e03781a */ /* 0x000fe20000000000 */
[----:B---3--:R-:W-:Y:S01]  /*0630*/  IMAD.MOV R13, RZ, RZ, -R9 ;  /* 0x000000ffff0d7224 */ /* 0x008fe200078e0a09 */
[----:B------:R-:W-:Y:S01]  /*0640*/  IADD3 R7, R11, R2, RZ ;  /* 0x000000020b077210 */ /* 0x000fe20007ffe0ff */
[----:B-1----:R-:W-:Y:S01]  /*0650*/  IMAD.MOV R11, RZ, RZ, -R5 ;  /* 0x000000ffff0b7224 */ /* 0x002fe200078e0a05 */
[----:B------:R-:W-:Y:S01]  /*0660*/  LOP3.LUT R2, R6, R3, RZ, 0xfc, !PT ;  /* 0x0000000306027212 */ /* 0x000fe200078efcff */
[----:B------:R-:W-:Y:S01]  /*0670*/  IMAD R3, R13, R0, RZ ;  /* 0x000000000d037224 */ /* 0x000fe200078e02ff */
[----:B------:R-:W-:Y:S01]  /*0680*/  LEA R7, R7, R249, 0x8 ;  /* 0x000000f907077211 */ /* 0x000fe200078e40ff */
[----:B------:R-:W-:Y:S01]  /*0690*/  IMAD.MOV.U32 R4, RZ, RZ, RZ ;  /* 0x000000ffff047224 */ /* 0x000fe200078e00ff */
[----:B------:R-:W-:Y:S01]  /*06a0*/  LOP3.LUT R13, R2, 0xfe, RZ, 0xfc, !PT ;  /* 0x000000fe020d7812 */ /* 0x000fe200078efcff */
[----:B------:R-:W-:Y:S01]  /*06b0*/  IMAD.HI.U32 R3, R9, R3, R8 ;  /* 0x0000000309037227 */ /* 0x000fe200078e0008 */
[----:B------:R-:W-:Y:S01]  /*06c0*/  IABS R223, R7 ;  /* 0x0000000700df7213 */ /* 0x000fe20000000000 */
[----:B------:R1:W-:Y:S01]  /*06d0*/  STL.64 [R1+0xe00], R6 ;  /* 0x000e000601007387 */ /* 0x0003e20000100a00 */
[----:B------:R-:W-:Y:S01]  /*06e0*/  IABS R52, R2 ;  /* 0x0000000200347213 */ /* 0x000fe20000000000 */
[----:B------:R-:W-:Y:S01]  /*06f0*/  IMAD R9, R11, R12, RZ ;  /* 0x0000000c0b097224 */ /* 0x000fe200078e02ff */
[----:B------:R-:W-:Y:S01]  /*0700*/  IABS R50, R13 ;  /* 0x0000000d00327213 */ /* 0x000fe20000000000 */
[----:B------:R-:W-:Y:S01]  /*0710*/  VIADD R8, R7, 0x80 ;  /* 0x0000008007087836 */ /* 0x000fe20000000000 */
[----:B------:R-:W-:Y:S01]  /*0720*/  SHF.L.U32 R11, R247, 0xa, RZ ;  /* 0x0000000af70b7819 */ /* 0x000fe200000006ff */
[----:B------:R-:W-:Y:S01]  /*0730*/  IMAD.HI.U32 R4, R5, R9, R4 ;  /* 0x0000000905047227 */ /* 0x000fe200078e0004 */
[----:B------:R-:W-:-:S02]  /*0740*/  ISETP.GE.AND P3, PT, R13, RZ, PT ;  /* 0x000000ff0d00720c */ /* 0x000fc40003f66270 */
[----:B------:R-:W-:Y:S01]  /*0750*/  IABS R241, R8 ;  /* 0x0000000800f17213 */ /* 0x000fe20000000000 */
[----:B------:R-:W-:Y:S01]  /*0760*/  IMAD.HI.U32 R9, R3, R50, RZ ;  /* 0x0000003203097227 */ /* 0x000fe200078e00ff */
[----:B------:R-:W-:Y:S01]  /*0770*/  LOP3.LUT R11, R10, 0x8000, R11, 0xf8, !PT ;  /* 0x000080000a0b7812 */ /* 0x000fe200078ef80b */
[----:B------:R-:W-:Y:S01]  /*0780*/  STL [R1+0xe08], R8 ;  /* 0x000e080801007387 */ /* 0x000fe20000100800 */
[----:B------:R-:W-:Y:S01]  /*0790*/  LOP3.LUT R10, R2, 0x4, RZ, 0xfc, !PT ;  /* 0x00000004020a7812 */ /* 0x000fe200078efcff */
[----:B------:R-:W-:Y:S01]  /*07a0*/  IMAD.HI.U32 R5, R4, R223, RZ ;  /* 0x000000df04057227 */ /* 0x000fe200078e00ff */
[----:B------:R-:W-:Y:S02]  /*07b0*/  LOP3.LUT R13, R2, 0x6, RZ, 0xfc, !PT ;  /* 0x00000006020d7812 */ /* 0x000fe400078efcff */
[----:B------:R-:W-:Y:S01]  /*07c0*/  IABS R56, R10 ;  /* 0x0000000a00387213 */ /* 0x000fe20000000000 */
[----:B------:R-:W-:Y:S01]  /*07d0*/  IMAD.MOV R5, RZ, RZ, -R5 ;  /* 0x000000ffff057224 */ /* 0x000fe200078e0a05 */
[----:B------:R-:W-:Y:S01]  /*07e0*/  IABS R58, R13 ;  /* 0x0000000d003a7213 */ /* 0x000fe20000000000 */
[----:B------:R-:W-:Y:S01]  /*07f0*/  IMAD.HI.U32 R4, R4, R241, RZ ;  /* 0x000000f104047227 */ /* 0x000fe200078e00ff */
[----:B------:R-:W-:-:S02]  /*0800*/  LOP3.LUT R14, R2, 0x18, RZ, 0xfc, !PT ;  /* 0x00000018020e7812 */ /* 0x000fc400078efcff */
[----:B------:R-:W-:Y:S01]  /*0810*/  LOP3.LUT R16, R2, 0x1c, RZ, 0xfc, !PT ;  /* 0x0000001c02107812 */ /* 0x000fe200078efcff */
[----:B------:R-:W-:Y:S01]  /*0820*/  IMAD R223, R12, R5, R223 ;  /* 0x000000050cdf7224 */ /* 0x000fe200078e02df */
[----:B------:R-:W-:Y:S01]  /*0830*/  IADD3 R4, -R4, RZ, RZ ;  /* 0x000000ff04047210 */ /* 0x000fe20007ffe1ff */
[C---:B------:R-:W-:Y:S01]  /*0840*/  IMAD.HI.U32 R5, R3.reuse, R52, RZ ;  /* 0x0000003403057227 */ /* 0x040fe200078e00ff */
[----:B------:R-:W-:Y:S02]  /*0850*/  IABS R84, R14 ;  /* 0x0000000e00547213 */ /* 0x000fe40000000000 */
[----:B------:R-:W-:Y:S01]  /*0860*/  ISETP.GT.U32.AND P6, PT, R12, R223, PT ;  /* 0x000000df0c00720c */ /* 0x000fe20003fc4070 */
[----:B------:R-:W-:Y:S01]  /*0870*/  IMAD.MOV R5, RZ, RZ, -R5 ;  /* 0x000000ffff057224 */ /* 0x000fe200078e0a05 */
[----:B------:R-:W-:Y:S01]  /*0880*/  IABS R88, R16 ;  /* 0x0000001000587213 */ /* 0x000fe20000000000 */
[----:B------:R-:W-:Y:S01]  /*0890*/  IMAD.MOV R9, RZ, RZ, -R9 ;  /* 0x000000ffff097224 */ /* 0x000fe200078e0a09 */
[----:B------:R-:W-:Y:S01]  /*08a0*/  LOP3.LUT R15, R2, 0x1a, RZ, 0xfc, !PT ;  /* 0x0000001a020f7812 */ /* 0x000fe200078efcff */
[----:B------:R-:W-:Y:S01]  /*08b0*/  IMAD R241, R12, R4, R241 ;  /* 0x000000040cf17224 */ /* 0x000fe200078e02f1 */
[----:B------:R-:W-:Y:S01]  /*08c0*/  LOP3.LUT R17, R2, 0x20, RZ, 0xfc, !PT ;  /* 0x0000002002117812 */ /* 0x000fe200078efcff */
[C---:B------:R-:W-:Y:S01]  /*08d0*/  IMAD R52, R0.reuse, R5, R52 ;  /* 0x0000000500347224 */ /* 0x040fe200078e0234 */
[----:B------:R-:W-:Y:S01]  /*08e0*/  IABS R86, R15 ;  /* 0x0000000f00567213 */ /* 0x000fe20000000000 */
[----:B------:R-:W-:Y:S01]  /*08f0*/  IMAD R50, R0, R9, R50 ;  /* 0x0000000900327224 */ /* 0x000fe200078e0232 */
[----:B------:R-:W-:Y:S01]  /*0900*/  ISETP.GT.U32.AND P2, PT, R12, R241, PT ;  /* 0x000000f10c00720c */ /* 0x000fe20003f44070 */
[----:B------:R-:W-:Y:S01]  /*0910*/  IMAD.HI.U32 R5, R3, R56, RZ ;  /* 0x0000003803057227 */ /* 0x000fe200078e00ff */
[----:B------:R-:W-:-:S02]  /*0920*/  ISETP.GT.U32.AND P4, PT, R0, R52, PT ;  /* 0x000000340000720c */ /* 0x000fc40003f84070 */
[----:B------:R-:W-:Y:S01]  /*0930*/  ISETP.GT.U32.AND P0, PT, R0, R50, PT ;  /* 0x000000320000720c */ /* 0x000fe20003f04070 */
[----:B------:R-:W-:Y:S01]  /*0940*/  @!P6 IMAD.IADD R223, R223, 0x1, -R12 ;  /* 0x00000001dfdfe824 */ /* 0x000fe200078e0a0c */
[----:B------:R-:W-:Y:S01]  /*0950*/  LOP3.LUT R9, R2, 0x2, RZ, 0xfc, !PT ;  /* 0x0000000202097812 */ /* 0x000fe200078efcff */
[----:B------:R-:W-:Y:S01]  /*0960*/  IMAD.MOV R5, RZ, RZ, -R5 ;  /* 0x000000ffff057224 */ /* 0x000fe200078e0a05 */
[----:B------:R-:W-:Y:S02]  /*0970*/  IABS R92, R17 ;  /* 0x00000011005c7213 */ /* 0x000fe40000000000 */
[----:B------:R-:W-:Y:S01]  /*0980*/  ISETP.GT.U32.AND P6, PT, R12, R223, PT ;  /* 0x000000df0c00720c */ /* 0x000fe20003fc4070 */
[----:B------:R-:W-:Y:S01]  /*0990*/  IMAD R56, R0, R5, R56 ;  /* 0x0000000500387224 */ /* 0x000fe200078e0238 */
[----:B------:R-:W-:Y:S02]  /*09a0*/  IABS R54, R9 ;  /* 0x0000000900367213 */ /* 0x000fe40000000000 */
[----:B------:R-:W-:Y:S01]  /*09b0*/  @!P2 IADD3 R241, R241, -R12, RZ ;  /* 0x8000000cf1f1a210 */ /* 0x000fe20007ffe0ff */
[--C-:B------:R-:W-:Y:S01]  /*09c0*/  @!P4 IMAD.IADD R52, R52, 0x1, -R0.reuse ;  /* 0x000000013434c824 */ /* 0x100fe200078e0a00 */
[----:B------:R-:W-:Y:S01]  /*09d0*/  ISETP.GE.AND P5, PT, R9, RZ, PT ;  /* 0x000000ff0900720c */ /* 0x000fe20003fa6270 */
[----:B------:R-:W-:Y:S01]  /*09e0*/  @!P0 IMAD.IADD R50, R50, 0x1, -R0 ;  /* 0x0000000132328824 */ /* 0x000fe200078e0a00 */
[----:B------:R-:W-:Y:S01]  /*09f0*/  ISETP.GT.U32.AND P4, PT, R12, R241, PT ;  /* 0x000000f10c00720c */ /* 0x000fe20003f84070 */
[----:B------:R-:W-:Y:S01]  /*0a00*/  IMAD.HI.U32 R4, R3, R54, RZ ;  /* 0x0000003603047227 */ /* 0x000fe200078e00ff */
[----:B------:R-:W-:-:S02]  /*0a10*/  ISETP.GT.U32.AND P2, PT, R0, R52, PT ;  /* 0x000000340000720c */ /* 0x000fc40003f44070 */
[C---:B------:R-:W-:Y:S01]  /*0a20*/  ISETP.GT.U32.AND P1, PT, R0.reuse, R50, PT ;  /* 0x000000320000720c */ /* 0x040fe20003f24070 */
[--C-:B------:R-:W-:Y:S01]  /*0a30*/  @!P6 IMAD.IADD R223, R223, 0x1, -R12.reuse ;  /* 0x00000001dfdfe824 */ /* 0x100fe200078e0a0c */
[----:B------:R-:W-:Y:S02]  /*0a40*/  ISETP.GT.U32.AND P6, PT, R0, R56, PT ;  /* 0x000000380000720c */ /* 0x000fe40003fc4070 */
[----:B------:R-:W-:Y:S01]  /*0a50*/  IADD3 R9, -R4, RZ, RZ ;  /* 0x000000ff04097210 */ /* 0x000fe20007ffe1ff */
[----:B------:R-:W-:Y:S01]  /*0a60*/  IMAD.HI.U32 R4, R3, R58, RZ ;  /* 0x0000003a03047227 */ /* 0x000fe200078e00ff */
[----:B------:R-:W-:Y:S02]  /*0a70*/  ISETP.GE.AND P0, PT, R10, RZ, PT ;  /* 0x000000ff0a00720c */ /* 0x000fe40003f06270 */
[C---:B------:R-:W-:Y:S01]  /*0a80*/  LOP3.LUT R10, R2.reuse, 0xa, RZ, 0xfc, !PT ;  /* 0x0000000a020a7812 */ /* 0x040fe200078efcff */
[----:B------:R-:W-:Y:S01]  /*0a90*/  @!P4 IMAD.IADD R241, R241, 0x1, -R12 ;  /* 0x00000001f1f1c824 */ /* 0x000fe200078e0a0c */
[----:B------:R-:W-:Y:S01]  /*0aa0*/  ISETP.GE.AND P4, PT, R2, RZ, PT ;  /* 0x000000ff0200720c */ /* 0x000fe20003f86270 */
[----:B------:R-:W-:Y:S01]  /*0ab0*/  IMAD R54, R0, R9, R54 ;  /* 0x0000000900367224 */ /* 0x000fe200078e0236 */
[----:B------:R-:W-:Y:S01]  /*0ac0*/  LOP3.LUT R9, R2, 0x8, RZ, 0xfc, !PT ;  /* 0x0000000802097812 */ /* 0x000fe200078efcff */
[--C-:B------:R-:W-:Y:S01]  /*0ad0*/  @!P1 IMAD.IADD R50, R50, 0x1, -R0.reuse ;  /* 0x0000000132329824 */ /* 0x100fe200078e0a00 */
[----:B------:R-:W-:Y:S01]  /*0ae0*/  IADD3 R5, -R4, RZ, RZ ;  /* 0x000000ff04057210 */ /* 0x000fe20007ffe1ff */
[--C-:B------:R-:W-:Y:S01]  /*0af0*/  @!P6 IMAD.IADD R56, R56, 0x1, -R0.reuse ;  /* 0x000000013838e824 */ /* 0x100fe200078e0a00 */
[----:B------:R-:W-:Y:S01]  /*0b00*/  ISETP.GT.U32.AND P1, PT, R0, R54, PT ;  /* 0x000000360000720c */ /* 0x000fe20003f24070 */
[----:B------:R-:W-:Y:S01]  /*0b10*/  @!P2 IMAD.IADD R52, R52, 0x1, -R0 ;  /* 0x000000013434a824 */ /* 0x000fe200078e0a00 */
[----:B------:R-:W-:Y:S01]  /*0b20*/  IABS R60, R9 ;  /* 0x00000009003c7213 */ /* 0x000fe20000000000 */
[----:B------:R-:W-:Y:S01]  /*0b30*/  IMAD R58, R0, R5, R58 ;  /* 0x00000005003a7224 */ /* 0x000fe200078e023a */
[----:B------:R-:W-:-:S02]  /*0b40*/  @!P3 IADD3 R50, -R50, RZ, RZ ;  /* 0x000000ff3232b210 */ /* 0x000fc40007ffe1ff */
[----:B------:R-:W-:Y:S01]  /*0b50*/  ISETP.GT.U32.AND P3, PT, R0, R56, PT ;  /* 0x000000380000720c */ /* 0x000fe20003f64070 */
[----:B------:R-:W-:Y:S01]  /*0b60*/  IMAD.HI.U32 R4, R3, R60, RZ ;  /* 0x0000003c03047227 */ /* 0x000fe200078e00ff */
[----:B------:R-:W-:Y:S02]  /*0b70*/  IABS R62, R10 ;  /* 0x0000000a003e7213 */ /* 0x000fe40000000000 */
[----:B------:R-:W-:Y:S01]  /*0b80*/  ISETP.GE.AND P6, PT, R13, RZ, PT ;  /* 0x000000ff0d00720c */ /* 0x000fe20003fc6270 */
[----:B------:R-:W-:Y:S01]  /*0b90*/  @!P4 IMAD.MOV R52, RZ, RZ, -R52 ;  /* 0x000000ffff34c224 */ /* 0x000fe200078e0a34 */
[----:B------:R-:W-:Y:S01]  /*0ba0*/  ISETP.GE.AND P4, PT, R9, RZ, PT ;  /* 0x000000ff0900720c */ /* 0x000fe20003f86270 */
[----:B------:R-:W-:Y:S01]  /*0bb0*/  IMAD.MOV R9, RZ, RZ, -R4 ;  /* 0x000000ffff097224 */ /* 0x000fe200078e0a04 */
[----:B------:R-:W-:Y:S01]  /*0bc0*/  @!P1 IADD3 R54, R54, -R0, RZ ;  /* 0x8000000036369210 */ /* 0x000fe20007ffe0ff */
[----:B------:R-:W-:Y:S01]  /*0bd0*/  IMAD.HI.U32 R5, R3, R62, RZ ;  /* 0x0000003e03057227 */ /* 0x000fe200078e00ff */
[----:B------:R-:W-:-:S02]  /*0be0*/  ISETP.GT.U32.AND P1, PT, R0, R58, PT ;  /* 0x0000003a0000720c */ /* 0x000fc40003f24070 */
[C---:B------:R-:W-:Y:S01]  /*0bf0*/  ISETP.GT.U32.AND P2, PT, R0.reuse, R54, PT ;  /* 0x000000360000720c */ /* 0x040fe20003f44070 */
[----:B------:R-:W-:Y:S01]  /*0c00*/  IMAD R60, R0, R9, R60 ;  /* 0x00000009003c7224 */ /* 0x000fe200078e023c */
[----:B------:R-:W-:Y:S02]  /*0c10*/  @!P3 IADD3 R56, R56, -R0, RZ ;  /* 0x800000003838b210 */ /* 0x000fe40007ffe0ff */
[----:B------:R-:W-:Y:S02]  /*0c20*/  IADD3 R5, -R5, RZ, RZ ;  /* 0x000000ff05057210 */ /* 0x000fe40007ffe1ff */
[----:B------:R-:W-:Y:S01]  /*0c30*/  ISETP.GT.U32.AND P3, PT, R0, R60, PT ;  /* 0x0000003c0000720c */ /* 0x000fe20003f64070 */
[----:B------:R-:W-:Y:S01]  /*0c40*/  @!P0 IMAD.MOV R56, RZ, RZ, -R56 ;  /* 0x000000ffff388224 */ /* 0x000fe200078e0a38 */
[----:B------:R-:W-:Y:S01]  /*0c50*/  LOP3.LUT R4, R2, 0xc, RZ, 0xfc, !PT ;  /* 0x0000000c02047812 */ /* 0x000fe200078efcff */
[----:B------:R-:W-:Y:S01]  /*0c60*/  IMAD R62, R0, R5, R62 ;  /* 0x00000005003e7224 */ /* 0x000fe200078e023e */
[----:B------:R-:W-:Y:S01]  /*0c70*/  LOP3.LUT R5, R2, 0xe, RZ, 0xfc, !PT ;  /* 0x0000000e02057812 */ /* 0x000fe200078efcff */
[--C-:B------:R-:W-:Y:S01]  /*0c80*/  @!P1 IMAD.IADD R58, R58, 0x1, -R0.reuse ;  /* 0x000000013a3a9824 */ /* 0x100fe200078e0a00 */
[----:B------:R-:W-:Y:S01]  /*0c90*/  IABS R64, R4 ;  /* 0x0000000400407213 */ /* 0x000fe20000000000 */
[----:B------:R-:W-:Y:S01]  /*0ca0*/  @!P2 IMAD.IADD R54, R54, 0x1, -R0 ;  /* 0x000000013636a824 */ /* 0x000fe200078e0a00 */
[----:B------:R-:W-:-:S02]  /*0cb0*/  IABS R66, R5 ;  /* 0x0000000500427213 */ /* 0x000fc40000000000 */
[----:B------:R-:W-:Y:S01]  /*0cc0*/  ISETP.GT.U32.AND P1, PT, R0, R58, PT ;  /* 0x0000003a0000720c */ /* 0x000fe20003f24070 */
[----:B------:R-:W-:Y:S01]  /*0cd0*/  @!P5 IMAD.MOV R54, RZ, RZ, -R54 ;  /* 0x000000ffff36d224 */ /* 0x000fe200078e0a36 */
[----:B------:R-:W-:Y:S01]  /*0ce0*/  ISETP.GE.AND P5, PT, R4, RZ, PT ;  /* 0x000000ff0400720c */ /* 0x000fe20003fa6270 */
[----:B------:R-:W-:Y:S01]  /*0cf0*/  @!P3 IMAD.IADD R60, R60, 0x1, -R0 ;  /* 0x000000013c3cb824 */ /* 0x000fe200078e0a00 */
[----:B------:R-:W-:Y:S01]  /*0d00*/  ISETP.GE.AND P0, PT, R5, RZ, PT ;  /* 0x000000ff0500720c */ /* 0x000fe20003f06270 */
[C---:B------:R-:W-:Y:S01]  /*0d10*/  IMAD.HI.U32 R4, R3.reuse, R64, RZ ;  /* 0x0000004003047227 */ /* 0x040fe200078e00ff */
[----:B------:R-:W-:Y:S02]  /*0d20*/  ISETP.GE.AND P2, PT, R10, RZ, PT ;  /* 0x000000ff0a00720c */ /* 0x000fe40003f46270 */
[----:B------:R-:W-:Y:S01]  /*0d30*/  ISETP.GT.U32.AND P3, PT, R0, R60, PT ;  /* 0x0000003c0000720c */ /* 0x000fe20003f64070 */
[----:B------:R-:W-:Y:S01]  /*0d40*/  IMAD.HI.U32 R5, R3, R66, RZ ;  /* 0x0000004203057227 */ /* 0x000fe200078e00ff */
[----:B------:R-:W-:-:S02]  /*0d50*/  LOP3.LUT R10, R2, 0x10, RZ, 0xfc, !PT ;  /* 0x00000010020a7812 */ /* 0x000fc400078efcff */
[----:B------:R-:W-:Y:S01]  /*0d60*/  LOP3.LUT R12, R2, 0x12, RZ, 0xfc, !PT ;  /* 0x00000012020c7812 */ /* 0x000fe200078efcff */
[----:B------:R-:W-:Y:S01]  /*0d70*/  IMAD.MOV R9, RZ, RZ, -R4 ;  /* 0x000000ffff097224 */ /* 0x000fe200078e0a04 */
[----:B------:R-:W-:Y:S02]  /*0d80*/  @!P1 IADD3 R58, R58, -R0, RZ ;  /* 0x800000003a3a9210 */ /* 0x000fe40007ffe0ff */
[C---:B------:R-:W-:Y:S01]  /*0d90*/  ISETP.GT.U32.AND P1, PT, R0.reuse, R62, PT ;  /* 0x0000003e0000720c */ /* 0x040fe20003f24070 */
[----:B------:R-:W-:Y:S01]  /*0da0*/  IMAD R64, R0, R9, R64 ;  /* 0x0000000900407224 */ /* 0x000fe200078e0240 */
[----:B------:R-:W-:Y:S01]  /*0db0*/  IADD3 R5, -R5, RZ, RZ ;  /* 0x000000ff05057210 */ /* 0x000fe20007ffe1ff */
[----:B------:R-:W-:Y:S01]  /*0dc0*/  @!P6 IMAD.MOV R58, RZ, RZ, -R58 ;  /* 0x000000ffff3ae224 */ /* 0x000fe200078e0a3a */
[----:B------:R-:W-:Y:S01]  /*0dd0*/  IABS R70, R10 ;  /* 0x0000000a00467213 */ /* 0x000fe20000000000 */
[----:B------:R-:W-:Y:S01]  /*0de0*/  @!P3 IMAD.IADD R60, R60, 0x1, -R0 ;  /* 0x000000013c3cb824 */ /* 0x000fe200078e0a00 */
[C---:B------:R-:W-:Y:S01]  /*0df0*/  ISETP.GT.U32.AND P3, PT, R0.reuse, R64, PT ;  /* 0x000000400000720c */ /* 0x040fe20003f64070 */
[----:B------:R-:W-:Y:S01]  /*0e00*/  IMAD R66, R0, R5, R66 ;  /* 0x0000000500427224 */ /* 0x000fe200078e0242 */
[----:B------:R-:W-:Y:S01]  /*0e10*/  IABS R72, R12 ;  /* 0x0000000c00487213 */ /* 0x000fe20000000000 */
[----:B------:R-:W-:Y:S01]  /*0e20*/  IMAD.HI.U32 R4, R3, R70, RZ ;  /* 0x0000004603047227 */ /* 0x000fe200078e00ff */
[----:B------:R-:W-:-:S02]  /*0e30*/  @!P4 IADD3 R60, -R60, RZ, RZ ;  /* 0x000000ff3c3cc210 */ /* 0x000fc40007ffe1ff */
[----:B------:R-:W-:Y:S01]  /*0e40*/  ISETP.GT.U32.AND P6, PT, R0, R66, PT ;  /* 0x000000420000720c */ /* 0x000fe20003fc4070 */
[--C-:B------:R-:W-:Y:S01]  /*0e50*/  @!P1 IMAD.IADD R62, R62, 0x1, -R0.reuse ;  /* 0x000000013e3e9824 */ /* 0x100fe200078e0a00 */
[----:B------:R-:W-:Y:S01]  /*0e60*/  IADD3 R9, -R4, RZ, RZ ;  /* 0x000000ff04097210 */ /* 0x000fe20007ffe1ff */
[C---:B------:R-:W-:Y:S01]  /*0e70*/  IMAD.HI.U32 R5, R3.reuse, R72, RZ ;  /* 0x0000004803057227 */ /* 0x040fe200078e00ff */
[----:B------:R-:W-:Y:S02]  /*0e80*/  ISETP.GE.AND P4, PT, R10, RZ, PT ;  /* 0x000000ff0a00720c */ /* 0x000fe40003f86270 */
[----:B------:R-:W-:Y:S01]  /*0e90*/  ISETP.GT.U32.AND P1, PT, R0, R62, PT ;  /* 0x0000003e0000720c */ /* 0x000fe20003f24070 */
[----:B------:R-:W-:Y:S01]  /*0ea0*/  @!P3 IMAD.IADD R64, R64, 0x1, -R0 ;  /* 0x000000014040b824 */ /* 0x000fe200078e0a00 */
[C---:B------:R-:W-:Y:S01]  /*0eb0*/  LOP3.LUT R10, R2.reuse, 0x14, RZ, 0xfc, !PT ;  /* 0x00000014020a7812 */ /* 0x040fe200078efcff */
[----:B------:R-:W-:Y:S01]  /*0ec0*/  IMAD.MOV R5, RZ, RZ, -R5 ;  /* 0x000000ffff057224 */ /* 0x000fe200078e0a05 */
[----:B------:R-:W-:Y:S01]  /*0ed0*/  LOP3.LUT R18, R2, 0xc2, RZ, 0xfc, !PT ;  /* 0x000000c202127812 */ /* 0x000fe200078efcff */
[C---:B------:R-:W-:Y:S01]  /*0ee0*/  IMAD R70, R0.reuse, R9, R70 ;  /* 0x0000000900467224 */ /* 0x040fe200078e0246 */
[C---:B------:R-:W-:Y:S01]  /*0ef0*/  ISETP.GT.U32.AND P3, PT, R0.reuse, R64, PT ;  /* 0x000000400000720c */ /* 0x040fe20003f64070 */
[----:B------:R-:W-:Y:S01]  /*0f00*/  IMAD R72, R0, R5, R72 ;  /* 0x0000000500487224 */ /* 0x000fe200078e0248 */
[----:B------:R-:W-:Y:S01]  /*0f10*/  @!P6 IADD3 R66, R66, -R0, RZ ;  /* 0x800000004242e210 */ /* 0x000fe20007ffe0ff */
[----:B------:R-:W-:Y:S01]  /*0f20*/  IMAD.HI.U32 R5, R3, R84, RZ ;  /* 0x0000005403057227 */ /* 0x000fe200078e00ff */
[----:B------:R-:W-:-:S02]  /*0f30*/  IABS R80, R10 ;  /* 0x0000000a00507213 */ /* 0x000fc40000000000 */
[----:B------:R-:W-:Y:S01]  /*0f40*/  ISETP.GT.U32.AND P6, PT, R0, R66, PT ;  /* 0x000000420000720c */ /* 0x000fe20003fc4070 */
[--C-:B------:R-:W-:Y:S01]  /*0f50*/  @!P1 IMAD.IADD R62, R62, 0x1, -R0.reuse ;  /* 0x000000013e3e9824 */ /* 0x100fe200078e0a00 */
[----:B------:R-:W-:Y:S01]  /*0f60*/  ISETP.GE.AND P1, PT, R12, RZ, PT ;  /* 0x000000ff0c00720c */ /* 0x000fe20003f26270 */
[C---:B------:R-:W-:Y:S01]  /*0f70*/  IMAD.HI.U32 R4, R3.reuse, R80, RZ ;  /* 0x0000005003047227 */ /* 0x040fe200078e00ff */
[C---:B------:R-:W-:Y:S02]  /*0f80*/  LOP3.LUT R12, R2.reuse, 0x16, RZ, 0xfc, !PT ;  /* 0x00000016020c7812 */ /* 0x040fe400078efcff */
[----:B------:R-:W-:Y:S01]  /*0f90*/  LOP3.LUT R20, R2, 0xe0, RZ, 0xfc, !PT ;  /* 0x000000e002147812 */ /* 0x000fe200078efcff */
[----:B------:R-:W-:Y:S01]  /*0fa0*/  @!P3 IMAD.IADD R64, R64, 0x1, -R0 ;  /* 0x000000014040b824 */ /* 0x000fe200078e0a00 */
[----:B------:R-:W-:Y:S01]  /*0fb0*/  IABS R82, R12 ;  /* 0x0000000c00527213 */ /* 0x000fe20000000000 */
[----:B------:R-:W-:Y:S01]  /*0fc0*/  IMAD.MOV R9, RZ, RZ, -R4 ;  /* 0x000000ffff097224 */ /* 0x000fe200078e0a04 */
[----:B------:R-:W-:Y:S01]  /*0fd0*/  ISETP.GT.U32.AND P3, PT, R0, R70, PT ;  /* 0x000000460000720c */ /* 0x000fe20003f64070 */
[----:B------:R-:W-:Y:S01]  /*0fe0*/  IMAD.MOV R5, RZ, RZ, -R5 ;  /* 0x000000ffff057224 */ /* 0x000fe200078e0a05 */
[----:B------:R-:W-:Y:S01]  /*0ff0*/  LOP3.LUT R22, R2, 0xe2, RZ, 0xfc, !PT ;  /* 0x000000e202167812 */ /* 0x000fe200078efcff */
[----:B------:R-:W-:Y:S01]  /*1000*/  IMAD.HI.U32 R4, R3, R82, RZ ;  /* 0x0000005203047227 */ /* 0x000fe200078e00ff */
[----:B------:R-:W-:-:S02]  /*1010*/  @!P6 IADD3 R66, R66, -R0, RZ ;  /* 0x800000004242e210 */ /* 0x000fc40007ffe0ff */
[C---:B------:R-:W-:Y:S01]  /*1020*/  ISETP.GT.U32.AND P6, PT, R0.reuse, R72, PT ;  /* 0x000000480000720c */ /* 0x040fe20003fc4070 */
[----:B------:R-:W-:Y:S01]  /*1030*/  IMAD R80, R0, R9, R80 ;  /* 0x0000000900507224 */ /* 0x000fe200078e0250 */
[----:B------:R-:W-:Y:S01]  /*1040*/  IABS R34, R20 ;  /* 0x0000001400227213 */ /* 0x000fe20000000000 */
[----:B------:R-:W-:Y:S01]  /*1050*/  IMAD.MOV R13, RZ, RZ, -R4 ;  /* 0x000000ffff0d7224 */ /* 0x000fe200078e0a04 */
[C---:B------:R-:W-:Y:S01]  /*1060*/  LOP3.LUT R24, R2.reuse, 0xe4, RZ, 0xfc, !PT ;  /* 0x000000e402187812 */ /* 0x040fe200078efcff */
[C---:B------:R-:W-:Y:S01]  /*1070*/  IMAD.HI.U32 R4, R3.reuse, R88, RZ ;  /* 0x0000005803047227 */ /* 0x040fe200078e00ff */
[----:B------:R-:W-:Y:S02]  /*1080*/  LOP3.LUT R31, R2, 0xe6, RZ, 0xfc, !PT ;  /* 0x000000e6021f7812 */ /* 0x000fe400078efcff */
[----:B------:R-:W-:Y:S01]  /*1090*/  @!P3 IADD3 R70, R70, -R0, RZ ;  /* 0x800000004646b210 */ /* 0x000fe20007ffe0ff */
[C---:B------:R-:W-:Y:S01]  /*10a0*/  IMAD R82, R0.reuse, R13, R82 ;  /* 0x0000000d00527224 */ /* 0x040fe200078e0252 */
[C---:B------:R-:W-:Y:S01]  /*10b0*/  ISETP.GT.U32.AND P3, PT, R0.reuse, R80, PT ;  /* 0x000000500000720c */ /* 0x040fe20003f64070 */
[----:B------:R-:W-:Y:S01]  /*10c0*/  IMAD R84, R0, R5, R84 ;  /* 0x0000000500547224 */ /* 0x000fe200078e0254 */
[----:B------:R-:W-:Y:S01]  /*10d0*/  LOP3.LUT R13, R2, 0x1e, RZ, 0xfc, !PT ;  /* 0x0000001e020d7812 */ /* 0x000fe200078efcff */
[----:B------:R-:W-:Y:S01]  /*10e0*/  IMAD.MOV R5, RZ, RZ, -R4 ;  /* 0x000000ffff057224 */ /* 0x000fe200078e0a04 */
[----:B------:R-:W-:Y:S01]  /*10f0*/  @!P6 IADD3 R72, R72, -R0, RZ ;  /* 0x800000004848e210 */ /* 0x000fe20007ffe0ff */
[----:B------:R-:W-:Y:S01]  /*1100*/  @!P5 IMAD.MOV R64, RZ, RZ, -R64 ;  /* 0x000000ffff40d224 */ /* 0x000fe200078e0a40 */
[C---:B------:R-:W-:Y:S01]  /*1110*/  ISETP.GT.U32.AND P6, PT, R0.reuse, R82, PT ;  /* 0x000000520000720c */ /* 0x040fe20003fc4070 */
[C---:B------:R-:W-:Y:S01]  /*1120*/  IMAD R88, R0.reuse, R5, R88 ;  /* 0x0000000500587224 */ /* 0x040fe200078e0258 */
[----:B------:R-:W-:Y:S01]  /*1130*/  IABS R90, R13 ;  /* 0x0000000d005a7213 */ /* 0x000fe20000000000 */
[----:B------:R-:W-:Y:S01]  /*1140*/  @!P2 IMAD.MOV R62, RZ, RZ, -R62 ;  /* 0x000000ffff3ea224 */ /* 0x000fe200078e0a3e */
[----:B------:R-:W-:Y:S01]  /*1150*/  ISETP.GT.U32.AND P2, PT, R0, R72, PT ;  /* 0x000000480000720c */ /* 0x000fe20003f44070 */
[----:B------:R-:W-:Y:S01]  /*1160*/  IMAD.HI.U32 R9, R3, R86, RZ ;  /* 0x0000005603097227 */ /* 0x000fe200078e00ff */
[----:B------:R-:W-:-:S02]  /*1170*/  IABS R32, R24 ;  /* 0x0000001800207213 */ /* 0x000fc40000000000 */
[----:B------:R-:W-:Y:S01]  /*1180*/  LOP3.LUT R33, R2, 0xe8, RZ, 0xfc, !PT ;  /* 0x000000e802217812 */ /* 0x000fe200078efcff */
[----:B------:R-:W-:Y:S01]  /*1190*/  @!P3 IMAD.IADD R80, R80, 0x1, -R0 ;  /* 0x000000015050b824 */ /* 0x000fe200078e0a00 */
[----:B------:R-:W-:Y:S01]  /*11a0*/  ISETP.GT.U32.AND P3, PT, R0, R70, PT ;  /* 0x000000460000720c */ /* 0x000fe20003f64070 */
[----:B------:R-:W-:Y:S01]  /*11b0*/  IMAD.MOV R9, RZ, RZ, -R9 ;  /* 0x000000ffff097224 */ /* 0x000fe200078e0a09 */
[----:B------:R-:W-:Y:S01]  /*11c0*/  LOP3.LUT R37, R2, 0xec, RZ, 0xfc, !PT ;  /* 0x000000ec02257812 */ /* 0x000fe200078efcff */
[----:B------:R-:W-:Y:S01]  /*11d0*/  @!P0 IMAD.MOV R66, RZ, RZ, -R66 ;  /* 0x000000ffff428224 */ /* 0x000fe200078e0a42 */
[----:B------:R-:W-:Y:S01]  /*11e0*/  @!P6 IADD3 R82, R82, -R0, RZ ;  /* 0x800000005252e210 */ /* 0x000fe20007ffe0ff */
[C---:B------:R-:W-:Y:S01]  /*11f0*/  IMAD.HI.U32 R5, R3.reuse, R92, RZ ;  /* 0x0000005c03057227 */ /* 0x040fe200078e00ff */
[C---:B------:R-:W-:Y:S02]  /*1200*/  ISETP.GT.U32.AND P6, PT, R0.reuse, R80, PT ;  /* 0x000000500000720c */ /* 0x040fe40003fc4070 */
[C---:B------:R-:W-:Y:S01]  /*1210*/  ISETP.GT.U32.AND P5, PT, R0.reuse, R82, PT ;  /* 0x000000520000720c */ /* 0x040fe20003fa4070 */
[C---:B------:R-:W-:Y:S01]  /*1220*/  IMAD R86, R0.reuse, R9, R86 ;  /* 0x0000000900567224 */ /* 0x040fe200078e0256 */
[----:B------:R-:W-:Y:S01]  /*1230*/  ISETP.GT.U32.AND P0, PT, R0, R84, PT ;  /* 0x000000540000720c */ /* 0x000fe20003f04070 */
[----:B------:R-:W-:Y:S01]  /*1240*/  @!P2 IMAD.IADD R72, R72, 0x1, -R0 ;  /* 0x000000014848a824 */ /* 0x000fe200078e0a00 */
[----:B------:R-:W-:Y:S01]  /*1250*/  ISETP.GE.AND P2, PT, R10, RZ, PT ;  /* 0x000000ff0a00720c */ /* 0x000fe20003f46270 */
[----:B------:R-:W-:Y:S01]  /*1260*/  IMAD.MOV R5, RZ, RZ, -R5 ;  /* 0x000000ffff057224 */ /* 0x000fe200078e0a05 */
[----:B------:R-:W-:Y:S01]  /*1270*/  @!P3 IADD3 R70, R70, -R0, RZ ;  /* 0x800000004646b210 */ /* 0x000fe20007ffe0ff */
[----:B------:R-:W-:Y:S01]  /*1280*/  IMAD.HI.U32 R4, R3, R90, RZ ;  /* 0x0000005a03047227 */ /* 0x000fe200078e00ff */
[----:B------:R-:W-:-:S02]  /*1290*/  ISETP.GT.U32.AND P3, PT, R0, R86, PT ;  /* 0x000000560000720c */ /* 0x000fc40003f64070 */
[----:B------:R-:W-:Y:S01]  /*12a0*/  @!P4 IADD3 R70, -R70, RZ, RZ ;  /* 0x000000ff4646c210 */ /* 0x000fe20007ffe1ff */
[----:B------:R-:W-:Y:S01]  /*12b0*/  @!P6 IMAD.IADD R80, R80, 0x1, -R0 ;  /* 0x000000015050e824 */ /* 0x000fe200078e0a00 */
[C---:B------:R-:W-:Y:S01]  /*12c0*/  ISETP.GT.U32.AND P6, PT, R0.reuse, R88, PT ;  /* 0x000000580000720c */ /* 0x040fe20003fc4070 */
[----:B------:R-:W-:Y:S01]  /*12d0*/  IMAD R92, R0, R5, R92 ;  /* 0x00000005005c7224 */ /* 0x000fe200078e025c */
[-C--:B------:R-:W-:Y:S01]  /*12e0*/  @!P5 IADD3 R82, R82, -R0.reuse, RZ ;  /* 0x800000005252d210 */ /* 0x080fe20007ffe0ff */
[----:B------:R-:W-:Y:S01]  /*12f0*/  IMAD.MOV R9, RZ, RZ, -R4 ;  /* 0x000000ffff097224 */ /* 0x000fe200078e0a04 */
[----:B------:R-:W-:Y:S01]  /*1300*/  ISETP.GE.AND P5, PT, R12, RZ, PT ;  /* 0x000000ff0c00720c */ /* 0x000fe20003fa6270 */
[----:B------:R-:W-:Y:S01]  /*1310*/  @!P2 IMAD.MOV R80, RZ, RZ, -R80 ;  /* 0x000000ffff50a224 */ /* 0x000fe200078e0a50 */
[----:B------:R-:W-:Y:S01]  /*1320*/  LOP3.LUT R5, R2, 0x22, RZ, 0xfc, !PT ;  /* 0x0000002202057812 */ /* 0x000fe200078efcff */
[----:B------:R-:W-:Y:S01]  /*1330*/  IMAD R90, R0, R9, R90 ;  /* 0x00000009005a7224 */ /* 0x000fe200078e025a */
[----:B------:R-:W-:Y:S01]  /*1340*/  @!P0 IADD3 R84, R84, -R0, RZ ;  /* 0x8000000054548210 */ /* 0x000fe20007ffe0ff */
[----:B------:R-:W-:Y:S01]  /*1350*/  @!P3 IMAD.IADD R86, R86, 0x1, -R0 ;  /* 0x000000015656b824 */ /* 0x000fe200078e0a00 */
[----:B------:R-:W-:Y:S01]  /*1360*/  IABS R96, R5 ;  /* 0x0000000500607213 */ /* 0x000fe20000000000 */
[----:B------:R-:W-:Y:S01]  /*1370*/  @!P1 IMAD.MOV R72, RZ, RZ, -R72 ;  /* 0x000000ffff489224 */ /* 0x000fe200078e0a48 */
[----:B------:R-:W-:Y:S01]  /*1380*/  ISETP.GT.U32.AND P4, PT, R0, R84, PT ;  /* 0x000000540000720c */ /* 0x000fe20003f84070 */
[----:B------:R-:W-:Y:S01]  /*1390*/  @!P6 IMAD.IADD R88, R88, 0x1, -R0 ;  /* 0x000000015858e824 */ /* 0x000fe200078e0a00 */
[----:B------:R-:W-:Y:S01]  /*13a0*/  ISETP.GT.U32.AND P2, PT, R0, R90, PT ;  /* 0x0000005a0000720c */ /* 0x000fe20003f44070 */
[----:B------:R-:W-:Y:S01]  /*13b0*/  IMAD.HI.U32 R4, R3, R96, RZ ;  /* 0x0000006003047227 */ /* 0x000fe200078e00ff */
[----:B------:R-:W-:-:S02]  /*13c0*/  ISETP.GE.AND P0, PT, R14, RZ, PT ;  /* 0x000000ff0e00720c */ /* 0x000fc40003f06270 */
[----:B------:R-:W-:Y:S01]  /*13d0*/  ISETP.GT.U32.AND P6, PT, R0, R88, PT ;  /* 0x000000580000720c */ /* 0x000fe20003fc4070 */
[----:B------:R-:W-:Y:S01]  /*13e0*/  IMAD.MOV R9, RZ, RZ, -R4 ;  /* 0x000000ffff097224 */ /* 0x000fe200078e0a04 */
[----:B------:R-:W-:Y:S02]  /*13f0*/  @!P5 IADD3 R82, -R82, RZ, RZ ;  /* 0x000000ff5252d210 */ /* 0x000fe40007ffe1ff */
[----:B------:R-:W-:Y:S01]  /*1400*/  ISETP.GE.AND P5, PT, R16, RZ, PT ;  /* 0x000000ff1000720c */ /* 0x000fe20003fa6270 */
[C---:B------:R-:W-:Y:S01]  /*1410*/  IMAD R96, R0.reuse, R9, R96 ;  /* 0x0000000900607224 */ /* 0x040fe200078e0260 */
[----:B------:R-:W-:Y:S01]  /*1420*/  ISETP.GT.U32.AND P1, PT, R0, R86, PT ;  /* 0x000000560000720c */ /* 0x000fe20003f24070 */
[--C-:B------:R-:W-:Y:S01]  /*1430*/  @!P4 IMAD.IADD R84, R84, 0x1, -R0.reuse ;  /* 0x000000015454c824 */ /* 0x100fe200078e0a00 */
[----:B------:R-:W-:Y:S01]  /*1440*/  ISETP.GE.AND P3, PT, R15, RZ, PT ;  /* 0x000000ff0f00720c */ /* 0x000fe20003f66270 */
[----:B------:R-:W-:Y:S01]  /*1450*/  @!P2 IMAD.IADD R90, R90, 0x1, -R0 ;  /* 0x000000015a5aa824 */ /* 0x000fe200078e0a00 */
[----:B------:R-:W-:Y:S01]  /*1460*/  ISETP.GT.U32.AND P4, PT, R0, R92, PT ;  /* 0x0000005c0000720c */ /* 0x000fe20003f84070 */
[----:B------:R-:W-:Y:S01]  /*1470*/  @!P0 IMAD.MOV R84, RZ, RZ, -R84 ;  /* 0x000000ffff548224 */ /* 0x000fe200078e0a54 */
[----:B------:R-:W-:-:S02]  /*1480*/  LOP3.LUT R10, R2, 0x24, RZ, 0xfc, !PT ;  /* 0x00000024020a7812 */ /* 0x000fc400078efcff */
[----:B------:R-:W-:Y:S02]  /*1490*/  @!P6 IADD3 R88, R88, -R0, RZ ;  /* 0x800000005858e210 */ /* 0x000fe40007ffe0ff */
[----:B------:R-:W-:Y:S02]  /*14a0*/  ISETP.GT.U32.AND P0, PT, R0, R90, PT ;  /* 0x0000005a0000720c */ /* 0x000fe40003f04070 */
[----:B------:R-:W-:Y:S01]  /*14b0*/  LOP3.LUT R4, R2, 0x26, RZ, 0xfc, !PT ;  /* 0x0000002602047812 */ /* 0x000fe200078efcff */
[----:B------:R-:W-:Y:S01]  /*14c0*/  @!P5 IMAD.MOV R88, RZ, RZ, -R88 ;  /* 0x000000ffff58d224 */ /* 0x000fe200078e0a58 */
[----:B------:R-:W-:Y:S01]  /*14d0*/  ISETP.GT.U32.AND P5, PT, R0, R96, PT ;  /* 0x000000600000720c */ /* 0x000fe20003fa4070 */
[----:B------:R-:W-:Y:S01]  /*14e0*/  @!P1 IMAD.IADD R86, R86, 0x1, -R0 ;  /* 0x0000000156569824 */ /* 0x000fe200078e0a00 */
[----:B------:R-:W-:Y:S02]  /*14f0*/  IABS R94, R10 ;  /* 0x0000000a005e7213 */ /* 0x000fe40000000000 */
[----:B------:R-:W-:-:S02]  /*1500*/  @!P4 IADD3 R92, R92, -R0, RZ ;  /* 0x800000005c5cc210 */ /* 0x000fc40007ffe0ff */
[----:B------:R-:W-:Y:S02]  /*1510*/  @!P3 IADD3 R86, -R86, RZ, RZ ;  /* 0x000000ff5656b210 */ /* 0x000fe40007ffe1ff */
[----:B------:R-:W-:Y:S01]  /*1520*/  ISETP.GE.AND P3, PT, R10, RZ, PT ;  /* 0x000000ff0a00720c */ /* 0x000fe20003f66270 */
[--C-:B------:R-:W-:Y:S01]  /*1530*/  @!P0 IMAD.IADD R90, R90, 0x1, -R0.reuse ;  /* 0x000000015a5a8824 */ /* 0x100fe200078e0a00 */
[----:B------:R-:W-:Y:S02]  /*1540*/  LOP3.LUT R10, R2, 0x2a, RZ, 0xfc, !PT ;  /* 0x0000002a020a7812 */ /* 0x000fe400078efcff */
[----:B------:R-:W-:Y:S01]  /*1550*/  ISETP.GT.U32.AND P4, PT, R0, R92, PT ;  /* 0x0000005c0000720c */ /* 0x000fe20003f84070 */
[----:B------:R-:W-:Y:S01]  /*1560*/  @!P5 IMAD.IADD R96, R96, 0x1, -R0 ;  /* 0x000000016060d824 */ /* 0x000fe200078e0a00 */
[----:B------:R-:W-:Y:S02]  /*1570*/  IABS R98, R4 ;  /* 0x0000000400627213 */ /* 0x000fe40000000000 */
[----:B------:R-:W-:-:S02]  /*1580*/  IABS R102, R10 ;  /* 0x0000000a00667213 */ /* 0x000fc40000000000 */
[----:B------:R-:W-:Y:S02]  /*1590*/  ISETP.GT.U32.AND P5, PT, R0, R96, PT ;  /* 0x000000600000720c */ /* 0x000fe40003fa4070 */
[----:B------:R-:W-:Y:S01]  /*15a0*/  ISETP.GE.AND P6, PT, R17, RZ, PT ;  /* 0x000000ff1100720c */ /* 0x000fe20003fc6270 */
[----:B------:R-:W-:Y:S01]  /*15b0*/  IMAD.HI.U32 R9, R3, R102, RZ ;  /* 0x0000006603097227 */ /* 0x000fe200078e00ff */
[----:B------:R-:W-:Y:S02]  /*15c0*/  ISETP.GE.AND P2, PT, R5, RZ, PT ;  /* 0x000000ff0500720c */ /* 0x000fe40003f46270 */
[----:B------:R-:W-:Y:S01]  /*15d0*/  ISETP.GE.AND P0, PT, R4, RZ, PT ;  /* 0x000000ff0400720c */ /* 0x000fe20003f06270 */
[----:B------:R-:W-:Y:S01]  /*15e0*/  IMAD.HI.U32 R5, R3, R94, RZ ;  /* 0x0000005e03057227 */ /* 0x000fe200078e00ff */
[----:B------:R-:W-:Y:S02]  /*15f0*/  ISETP.GE.AND P1, PT, R13, RZ, PT ;  /* 0x000000ff0d00720c */ /* 0x000fe40003f26270 */
[----:B------:R-:W-:Y:S01]  /*1600*/  @!P4 IADD3 R92, R92, -R0, RZ ;  /* 0x800000005c5cc210 */ /* 0x000fe20007ffe0ff */
[----:B------:R-:W-:Y:S01]  /*1610*/  IMAD.HI.U32 R4, R3, R98, RZ ;  /* 0x0000006203047227 */ /* 0x000fe200078e00ff */
[----:B------:R-:W-:-:S02]  /*1620*/  LOP3.LUT R14, R2, 0x30, RZ, 0xfc, !PT ;  /* 0x00000030020e7812 */ /* 0x000fc400078efcff */
[----:B------:R-:W-:Y:S01]  /*1630*/  LOP3.LUT R12, R2, 0x2e, RZ, 0xfc, !PT ;  /* 0x0000002e020c7812 */ /* 0x000fe200078efcff */
[----:B------:R-:W-:Y:S01]  /*1640*/  IMAD.MOV R5, RZ, RZ, -R5 ;  /* 0x000000ffff057224 */ /* 0x000fe200078e0a05 */
[----:B------:R-:W-:Y:S01]  /*1650*/  @!P6 IADD3 R92, -R92, RZ, RZ ;  /* 0x000000ff5c5ce210 */ /* 0x000fe20007ffe1ff */
[----:B------:R-:W-:Y:S01]  /*1660*/  IMAD.MOV R13, RZ, RZ, -R4 ;  /* 0x000000ffff0d7224 */ /* 0x000fe200078e0a04 */
[----:B------:R-:W-:Y:S01]  /*1670*/  ISETP.GE.AND P6, PT, R10, RZ, PT ;  /* 0x000000ff0a00720c */ /* 0x000fe20003fc6270 */
[----:B------:R-:W-:Y:S01]  /*1680*/  IMAD.MOV R9, RZ, RZ, -R9 ;  /* 0x000000ffff097224 */ /* 0x000fe200078e0a09 */
[----:B------:R-:W-:Y:S01]  /*1690*/  LOP3.LUT R10, R2, 0x2c, RZ, 0xfc, !PT ;  /* 0x0000002c020a7812 */ /* 0x000fe200078efcff */
[----:B------:R-:W-:Y:S01]  /*16a0*/  IMAD R94, R0, R5, R94 ;  /* 0x00000005005e7224 */ /* 0x000fe200078e025e */
[----:B------:R-:W-:Y:S01]  /*16b0*/  LOP3.LUT R5, R2, 0x28, RZ, 0xfc, !PT ;  /* 0x0000002802057812 */ /* 0x000fe200078efcff */
[----:B------:R-:W-:Y:S01]  /*16c0*/  IMAD R98, R0, R13, R98 ;  /* 0x0000000d00627224 */ /* 0x000fe200078e0262 */
[----:B------:R-:W-:Y:S01]  /*16d0*/  IABS R104, R10 ;  /* 0x0000000a00687213 */ /* 0x000fe20000000000 */
[----:B------:R-:W-:Y:S01]  /*16e0*/  @!P5 IMAD.IADD R96, R96, 0x1, -R0 ;  /* 0x000000016060d824 */ /* 0x000fe200078e0a00 */
[----:B------:R-:W-:Y:S01]  /*16f0*/  IABS R100, R5 ;  /* 0x0000000500647213 */ /* 0x000fe20000000000 */
[C---:B------:R-:W-:Y:S01]  /*1700*/  IMAD R102, R0.reuse, R9, R102 ;  /* 0x0000000900667224 */ /* 0x040fe200078e0266 */
[C---:B------:R-:W-:Y:S01]  /*1710*/  ISETP.GT.U32.AND P5, PT, R0.reuse, R98, PT ;  /* 0x000000620000720c */ /* 0x040fe20003fa4070 */
[----:B------:R-:W-:Y:S01]  /*1720*/  @!P2 IMAD.MOV R96, RZ, RZ, -R96 ;  /* 0x000000ffff60a224 */ /* 0x000fe200078e0a60 */
[C---:B------:R-:W-:Y:S01]  /*1730*/  ISETP.GT.U32.AND P4, PT, R0.reuse, R94, PT ;  /* 0x0000005e0000720c */ /* 0x040fe20003f84070 */
[----:B------:R-:W-:Y:S01]  /*1740*/  @!P1 IMAD.MOV R90, RZ, RZ, -R90 ;  /* 0x000000ffff5a9224 */ /* 0x000fe200078e0a5a */
[----:B------:R-:W-:Y:S01]  /*1750*/  ISETP.GT.U32.AND P2, PT, R0, R102, PT ;  /* 0x000000660000720c */ /* 0x000fe20003f44070 */
[----:B------:R-:W-:Y:S01]  /*1760*/  IMAD.HI.U32 R4, R3, R104, RZ ;  /* 0x0000006803047227 */ /* 0x000fe200078e00ff */
[----:B------:R-:W-:-:S02]  /*1770*/  ISETP.GE.AND P1, PT, R5, RZ, PT ;  /* 0x000000ff0500720c */ /* 0x000fc40003f26270 */
[----:B------:R-:W-:Y:S01]  /*1780*/  IABS R108, R14 ;  /* 0x0000000e006c7213 */ /* 0x000fe20000000000 */
[C---:B------:R-:W-:Y:S01]  /*1790*/  IMAD.HI.U32 R5, R3.reuse, R100, RZ ;  /* 0x0000006403057227 */ /* 0x040fe200078e00ff */
[----:B------:R-:W-:Y:S02]  /*17a0*/  LOP3.LUT R15, R2, 0x32, RZ, 0xfc, !PT ;  /* 0x00000032020f7812 */ /* 0x000fe400078efcff */
[----:B------:R-:W-:Y:S01]  /*17b0*/  IABS R106, R12 ;  /* 0x0000000c006a7213 */ /* 0x000fe20000000000 */
[----:B------:R-:W-:Y:S01]  /*17c0*/  IMAD.MOV R5, RZ, RZ, -R5 ;  /* 0x000000ffff057224 */ /* 0x000fe200078e0a05 */
[----:B------:R-:W-:Y:S01]  /*17d0*/  IABS R110, R15 ;  /* 0x0000000f006e7213 */ /* 0x000fe20000000000 */
[----:B------:R-:W-:Y:S01]  /*17e0*/  @!P5 IMAD.IADD R98, R98, 0x1, -R0 ;  /* 0x000000016262d824 */ /* 0x000fe200078e0a00 */
[----:B------:R-:W-:Y:S01]  /*17f0*/  @!P4 IADD3 R94, R94, -R0, RZ ;  /* 0x800000005e5ec210 */ /* 0x000fe20007ffe0ff */
[----:B------:R-:W-:Y:S01]  /*1800*/  IMAD R100, R0, R5, R100 ;  /* 0x0000000500647224 */ /* 0x000fe200078e0264 */
[----:B------:R-:W-:Y:S01]  /*1810*/  LOP3.LUT R16, R2, 0x8e, RZ, 0xfc, !PT ;  /* 0x0000008e02107812 */ /* 0x000fe200078efcff */
[----:B------:R-:W-:Y:S01]  /*1820*/  IMAD.MOV R5, RZ, RZ, -R4 ;  /* 0x000000ffff057224 */ /* 0x000fe200078e0a04 */
[----:B------:R-:W-:Y:S01]  /*1830*/  ISETP.GT.U32.AND P5, PT, R0, R98, PT ;  /* 0x000000620000720c */ /* 0x000fe20003fa4070 */
[----:B------:R-:W-:Y:S01]  /*1840*/  @!P2 IMAD.IADD R102, R102, 0x1, -R0 ;  /* 0x000000016666a824 */ /* 0x000fe200078e0a00 */
[C---:B------:R-:W-:Y:S01]  /*1850*/  ISETP.GT.U32.AND P4, PT, R0.reuse, R94, PT ;  /* 0x0000005e0000720c */ /* 0x040fe20003f84070 */
[C---:B------:R-:W-:Y:S01]  /*1860*/  IMAD R104, R0.reuse, R5, R104 ;  /* 0x0000000500687224 */ /* 0x040fe200078e0268 */
[----:B------:R-:W-:Y:S01]  /*1870*/  IABS R200, R16 ;  /* 0x0000001000c87213 */ /* 0x000fe20000000000 */
[----:B------:R-:W-:Y:S01]  /*1880*/  IMAD.HI.U32 R5, R3, R108, RZ ;  /* 0x0000006c03057227 */ /* 0x000fe200078e00ff */
[----:B------:R-:W-:-:S02]  /*1890*/  ISETP.GT.U32.AND P2, PT, R0, R102, PT ;  /* 0x000000660000720c */ /* 0x000fc40003f44070 */
[----:B------:R-:W-:Y:S01]  /*18a0*/  LOP3.LUT R17, R2, 0xae, RZ, 0xfc, !PT ;  /* 0x000000ae02117812 */ /* 0x000fe200078efcff */
[----:B------:R-:W-:Y:S01]  /*18b0*/  IMAD.HI.U32 R4, R3, R106, RZ ;  /* 0x0000006a03047227 */ /* 0x000fe200078e00ff */
[----:B------:R-:W-:Y:S02]  /*18c0*/  IADD3 R5, -R5, RZ, RZ ;  /* 0x000000ff05057210 */ /* 0x000fe40007ffe1ff */
[----:B------:R-:W-:Y:S01]  /*18d0*/  IABS R244, R17 ;  /* 0x0000001100f47213 */ /* 0x000fe20000000000 */
[C---:B------:R-:W-:Y:S01]  /*18e0*/  IMAD.HI.U32 R9, R3.reuse, R110, RZ ;  /* 0x0000006e03097227 */ /* 0x040fe200078e00ff */
[----:B------:R-:W-:Y:S02]  /*18f0*/  @!P5 IADD3 R98, R98, -R0, RZ ;  /* 0x800000006262d210 */ /* 0x000fe40007ffe0ff */
[----:B------:R-:W-:Y:S01]  /*1900*/  ISETP.GT.U32.AND P5, PT, R0, R104, PT ;  /* 0x000000680000720c */ /* 0x000fe20003fa4070 */
[----:B------:R-:W-:Y:S01]  /*1910*/  IMAD.MOV R13, RZ, RZ, -R4 ;  /* 0x000000ffff0d7224 */ /* 0x000fe200078e0a04 */
[----:B------:R-:W-:Y:S01]  /*1920*/  @!P4 IADD3 R94, R94, -R0, RZ ;  /* 0x800000005e5ec210 */ /* 0x000fe20007ffe0ff */
[----:B------:R-:W-:Y:S01]  /*1930*/  IMAD.MOV R9, RZ, RZ, -R9 ;  /* 0x000000ffff097224 */ /* 0x000fe200078e0a09 */
[C---:B------:R-:W-:Y:S01]  /*1940*/  ISETP.GT.U32.AND P4, PT, R0.reuse, R100, PT ;  /* 0x000000640000720c */ /* 0x040fe20003f84070 */
[----:B------:R-:W-:Y:S01]  /*1950*/  IMAD R108, R0, R5, R108 ;  /* 0x00000005006c7224 */ /* 0x000fe200078e026c */
[----:B------:R-:W-:Y:S01]  /*1960*/  LOP3.LUT R5, R2, 0x34, RZ, 0xfc, !PT ;  /* 0x0000003402057812 */ /* 0x000fe200078efcff */
[C---:B------:R-:W-:Y:S01]  /*1970*/  IMAD R106, R0.reuse, R13, R106 ;  /* 0x0000000d006a7224 */ /* 0x040fe200078e026a */
[----:B------:R-:W-:Y:S01]  /*1980*/  IABS R28, R37 ;  /* 0x00000025001c7213 */ /* 0x000fe20000000000 */
[----:B------:R-:W-:Y:S01]  /*1990*/  IMAD R110, R0, R9, R110 ;  /* 0x00000009006e7224 */ /* 0x000fe200078e026e */
[----:B------:R-:W-:Y:S01]  /*19a0*/  IABS R112, R5 ;  /* 0x0000000500707213 */ /* 0x000fe20000000000 */
[----:B------:R-:W-:Y:S01]  /*19b0*/  @!P2 IMAD.IADD R102, R102, 0x1, -R0 ;  /* 0x000000016666a824 */ /* 0x000fe200078e0a00 */
[C---:B------:R-:W-:Y:S01]  /*19c0*/  ISETP.GT.U32.AND P2, PT, R0.reuse, R108, PT ;  /* 0x0000006c0000720c */ /* 0x040fe20003f44070 */
[----:B------:R-:W-:Y:S01]  /*19d0*/  @!P0 IMAD.MOV R98, RZ, RZ, -R98 ;  /* 0x000000ffff628224 */ /* 0x000fe200078e0a62 */
[C---:B------:R-:W-:Y:S01]  /*19e0*/  ISETP.GT.U32.AND P0, PT, R0.reuse, R106, PT ;  /* 0x0000006a0000720c */ /* 0x040fe20003f04070 */
[----:B------:R-:W-:Y:S01]  /*19f0*/  @!P6 IMAD.MOV R102, RZ, RZ, -R102 ;  /* 0x000000ffff66e224 */ /* 0x000fe200078e0a66 */
[----:B------:R-:W-:Y:S01]  /*1a00*/  ISETP.GT.U32.AND P6, PT, R0, R110, PT ;  /* 0x0000006e0000720c */ /* 0x000fe20003fc4070 */
[----:B------:R-:W-:Y:S01]  /*1a10*/  IMAD.HI.U32 R4, R3, R112, RZ ;  /* 0x0000007003047227 */ /* 0x000fe200078e00ff */
[----:B------:R-:W-:-:S02]  /*1a20*/  LOP3.LUT R9, R2, 0x36, RZ, 0xfc, !PT ;  /* 0x0000003602097812 */ /* 0x000fc400078efcff */
[-C--:B------:R-:W-:Y:S01]  /*1a30*/  @!P5 IADD3 R104, R104, -R0.reuse, RZ ;  /* 0x800000006868d210 */ /* 0x080fe20007ffe0ff */
[----:B------:R-:W-:Y:S01]  /*1a40*/  @!P3 IMAD.MOV R94, RZ, RZ, -R94 ;  /* 0x000000ffff5eb224 */ /* 0x000fe200078e0a5e */
[----:B------:R-:W-:Y:S02]  /*1a50*/  IABS R114, R9 ;  /* 0x0000000900727213 */ /* 0x000fe40000000000 */
[----:B------:R-:W-:Y:S01]  /*1a60*/  @!P4 IADD3 R100, R100, -R0, RZ ;  /* 0x800000006464c210 */ /* 0x000fe20007ffe0ff */
[----:B------:R-:W-:Y:S01]  /*1a70*/  @!P2 IMAD.IADD R108, R108, 0x1, -R0 ;  /* 0x000000016c6ca824 */ /* 0x000fe200078e0a00 */
[----:B------:R-:W-:Y:S02]  /*1a80*/  ISETP.GT.U32.AND P5, PT, R0, R104, PT ;  /* 0x000000680000720c */ /* 0x000fe40003fa4070 */
[-C--:B------:R-:W-:Y:S02]  /*1a90*/  @!P0 IADD3 R106, R106, -R0.reuse, RZ ;  /* 0x800000006a6a8210 */ /* 0x080fe40007ffe0ff */
[----:B------:R-:W-:Y:S01]  /*1aa0*/  ISETP.GE.AND P0, PT, R5, RZ, PT ;  /* 0x000000ff0500720c */ /* 0x000fe20003f06270 */
[----:B------:R-:W-:Y:S01]  /*1ab0*/  IMAD.MOV R5, RZ, RZ, -R4 ;  /* 0x000000ffff057224 */ /* 0x000fe200078e0a04 */
[----:B------:R-:W-:Y:S01]  /*1ac0*/  @!P6 IADD3 R110, R110, -R0, RZ ;  /* 0x800000006e6ee210 */ /* 0x000fe20007ffe0ff */
[----:B------:R-:W-:Y:S01]  /*1ad0*/  IMAD.HI.U32 R4, R3, R114, RZ ;  /* 0x0000007203047227 */ /* 0x000fe200078e00ff */
[----:B------:R-:W-:-:S02]  /*1ae0*/  ISETP.GT.U32.AND P6, PT, R0, R108, PT ;  /* 0x0000006c0000720c */ /* 0x000fc40003fc4070 */
[C---:B------:R-:W-:Y:S01]  /*1af0*/  ISETP.GT.U32.AND P4, PT, R0.reuse, R100, PT ;  /* 0x000000640000720c */ /* 0x040fe20003f84070 */
[----:B------:R-:W-:Y:S01]  /*1b00*/  IMAD R112, R0, R5, R112 ;  /* 0x0000000500707224 */ /* 0x000fe200078e0270 */
[----:B------:R-:W-:Y:S01]  /*1b10*/  ISETP.GE.AND P3, PT, R10, RZ, PT ;  /* 0x000000ff0a00720c */ /* 0x000fe20003f66270 */
[----:B------:R-:W-:Y:S01]  /*1b20*/  IMAD.MOV R5, RZ, RZ, -R4 ;  /* 0x000000ffff057224 */ /* 0x000fe200078e0a04 */
[----:B------:R-:W-:Y:S01]  /*1b30*/  LOP3.LUT R10, R2, 0x38, RZ, 0xfc, !PT ;  /* 0x00000038020a7812 */ /* 0x000fe200078efcff */
[----:B------:R-:W-:Y:S01]  /*1b40*/  @!P5 IMAD.IADD R104, R104, 0x1, -R0 ;  /* 0x000000016868d824 */ /* 0x000fe200078e0a00 */
[C---:B------:R-:W-:Y:S01]  /*1b50*/  ISETP.GT.U32.AND P2, PT, R0.reuse, R106, PT ;  /* 0x0000006a0000720c */ /* 0x040fe20003f44070 */
[----:B------:R-:W-:Y:S01]  /*1b60*/  IMAD R114, R0, R5, R114 ;  /* 0x0000000500727224 */ /* 0x000fe200078e0272 */
[----:B------:R-:W-:Y:S02]  /*1b70*/  IABS R116, R10 ;  /* 0x0000000a00747213 */ /* 0x000fe40000000000 */
[----:B------:R-:W-:Y:S01]  /*1b80*/  ISETP.GE.AND P5, PT, R15, RZ, PT ;  /* 0x000000ff0f00720c */ /* 0x000fe20003fa6270 */
[--C-:B------:R-:W-:Y:S01]  /*1b90*/  @!P6 IMAD.IADD R108, R108, 0x1, -R0.reuse ;  /* 0x000000016c6ce824 */ /* 0x100fe200078e0a00 */
[----:B------:R-:W-:Y:S01]  /*1ba0*/  ISETP.GT.U32.AND P6, PT, R0, R114, PT ;  /* 0x000000720000720c */ /* 0x000fe20003fc4070 */
[----:B------:R-:W-:Y:S01]  /*1bb0*/  @!P4 IMAD.IADD R100, R100, 0x1, -R0 ;  /* 0x000000016464c824 */ /* 0x000fe200078e0a00 */
[----:B------:R-:W-:Y:S01]  /*1bc0*/  ISETP.GE.AND P4, PT, R12, RZ, PT ;  /* 0x000000ff0c00720c */ /* 0x000fe20003f86270 */
[----:B------:R-:W-:Y:S01]  /*1bd0*/  @!P3 IMAD.MOV R104, RZ, RZ, -R104 ;  /* 0x000000ffff68b224 */ /* 0x000fe200078e0a68 */
[----:B------:R-:W-:Y:S01]  /*1be0*/  ISETP.GT.U32.AND P3, PT, R0, R110, PT ;  /* 0x0000006e0000720c */ /* 0x000fe20003f64070 */
[----:B------:R-:W-:Y:S01]  /*1bf0*/  IMAD.HI.U32 R4, R3, R116, RZ ;  /* 0x0000007403047227 */ /* 0x000fe200078e00ff */
[----:B------:R-:W-:-:S02]  /*1c00*/  LOP3.LUT R12, R2, 0x3a, RZ, 0xfc, !PT ;  /* 0x0000003a020c7812 */ /* 0x000fc400078efcff */
[----:B------:R-:W-:Y:S01]  /*1c10*/  @!P1 IADD3 R100, -R100, RZ, RZ ;  /* 0x000000ff64649210 */ /* 0x000fe20007ffe1ff */
[----:B------:R-:W-:Y:S01]  /*1c20*/  IMAD.MOV R13, RZ, RZ, -R4 ;  /* 0x000000ffff0d7224 */ /* 0x000fe200078e0a04 */
[----:B------:R-:W-:Y:S02]  /*1c30*/  ISETP.GE.AND P1, PT, R14, RZ, PT ;  /* 0x000000ff0e00720c */ /* 0x000fe40003f26270 */
[----:B------:R-:W-:Y:S01]  /*1c40*/  LOP3.LUT R14, R2, 0x3c, RZ, 0xfc, !PT ;  /* 0x0000003c020e7812 */ /* 0x000fe200078efcff */
[----:B------:R-:W-:Y:S01]  /*1c50*/  IMAD R116, R0, R13, R116 ;  /* 0x0000000d00747224 */ /* 0x000fe200078e0274 */
[----:B------:R-:W-:Y:S02]  /*1c60*/  IABS R118, R12 ;  /* 0x0000000c00767213 */ /* 0x000fe40000000000 */
[----:B------:R-:W-:Y:S01]  /*1c70*/  IABS R120, R14 ;  /* 0x0000000e00787213 */ /* 0x000fe20000000000 */
[----:B------:R-:W-:Y:S01]  /*1c80*/  @!P3 IMAD.IADD R110, R110, 0x1, -R0 ;  /* 0x000000016e6eb824 */ /* 0x000fe200078e0a00 */
[----:B------:R-:W-:Y:S01]  /*1c90*/  @!P6 IADD3 R114, R114, -R0, RZ ;  /* 0x800000007272e210 */ /* 0x000fe20007ffe0ff */
[----:B------:R-:W-:Y:S01]  /*1ca0*/  IMAD.HI.U32 R5, R3, R118, RZ ;  /* 0x0000007603057227 */ /* 0x000fe200078e00ff */
[----:B------:R-:W-:-:S02]  /*1cb0*/  ISETP.GE.AND P3, PT, R9, RZ, PT ;  /* 0x000000ff0900720c */ /* 0x000fc40003f66270 */
[----:B------:R-:W-:Y:S01]  /*1cc0*/  ISETP.GT.U32.AND P6, PT, R0, R114, PT ;  /* 0x000000720000720c */ /* 0x000fe20003fc4070 */
[----:B------:R-:W-:Y:S01]  /*1cd0*/  IMAD.HI.U32 R9, R3, R120, RZ ;  /* 0x0000007803097227 */ /* 0x000fe200078e00ff */
[----:B------:R-:W-:Y:S02]  /*1ce0*/  @!P2 IADD3 R106, R106, -R0, RZ ;  /* 0x800000006a6aa210 */ /* 0x000fe40007ffe0ff */
[----:B------:R-:W-:Y:S01]  /*1cf0*/  ISETP.GT.U32.AND P2, PT, R0, R112, PT ;  /* 0x000000700000720c */ /* 0x000fe20003f44070 */
[----:B------:R-:W-:Y:S01]  /*1d00*/  IMAD.MOV R5, RZ, RZ, -R5 ;  /* 0x000000ffff057224 */ /* 0x000fe200078e0a05 */
[----:B------:R-:W-:Y:S01]  /*1d10*/  @!P1 IADD3 R108, -R108, RZ, RZ ;  /* 0x000000ff6c6c9210 */ /* 0x000fe20007ffe1ff */
[----:B------:R-:W-:Y:S01]  /*1d20*/  IMAD.MOV R9, RZ, RZ, -R9 ;  /* 0x000000ffff097224 */ /* 0x000fe200078e0a09 */
[C---:B------:R-:W-:Y:S01]  /*1d30*/  ISETP.GT.U32.AND P1, PT, R0.reuse, R116, PT ;  /* 0x000000740000720c */ /* 0x040fe20003f24070 */
[----:B------:R-:W-:Y:S01]  /*1d40*/  IMAD R118, R0, R5, R118 ;  /* 0x0000000500767224 */ /* 0x000fe200078e0276 */
[----:B------:R-:W-:Y:S01]  /*1d50*/  LOP3.LUT R13, R2, 0x44, RZ, 0xfc, !PT ;  /* 0x00000044020d7812 */ /* 0x000fe200078efcff */
[----:B------:R-:W-:Y:S01]  /*1d60*/  IMAD R120, R0, R9, R120 ;  /* 0x0000000900787224 */ /* 0x000fe200078e0278 */
[----:B------:R-:W-:Y:S01]  /*1d70*/  LOP3.LUT R9, R2, 0x3e, RZ, 0xfc, !PT ;  /* 0x0000003e02097812 */ /* 0x000fe200078efcff */
[----:B------:R-:W-:Y:S01]  /*1d80*/  @!P5 IMAD.MOV R110, RZ, RZ, -R110 ;  /* 0x000000ffff6ed224 */ /* 0x000fe200078e0a6e */
[----:B------:R-:W-:Y:S01]  /*1d90*/  ISETP.GT.U32.AND P5, PT, R0, R118, PT ;  /* 0x000000760000720c */ /* 0x000fe20003fa4070 */
[----:B------:R-:W-:Y:S01]  /*1da0*/  @!P4 IMAD.MOV R106, RZ, RZ, -R106 ;  /* 0x000000ffff6ac224 */ /* 0x000fe200078e0a6a */
[----:B------:R-:W-:-:S02]  /*1db0*/  @!P6 IADD3 R114, R114, -R0, RZ ;  /* 0x800000007272e210 */ /* 0x000fc40007ffe0ff */
[----:B------:R-:W-:Y:S02]  /*1dc0*/  ISETP.GT.U32.AND P6, PT, R0, R120, PT ;  /* 0x000000780000720c */ /* 0x000fe40003fc4070 */
[----:B------:R-:W-:Y:S01]  /*1dd0*/  @!P2 IADD3 R112, R112, -R0, RZ ;  /* 0x800000007070a210 */ /* 0x000fe20007ffe0ff */
[----:B------:R-:W-:Y:S01]  /*1de0*/  @!P1 IMAD.IADD R116, R116, 0x1, -R0 ;  /* 0x0000000174749824 */ /* 0x000fe200078e0a00 */
[----:B------:R-:W-:Y:S01]  /*1df0*/  IABS R124, R9 ;  /* 0x00000009007c7213 */ /* 0x000fe20000000000 */
[----:B------:R-:W-:Y:S01]  /*1e00*/  @!P3 IMAD.MOV R114, RZ, RZ, -R114 ;  /* 0x000000ffff72b224 */ /* 0x000fe200078e0a72 */
[----:B------:R-:W-:Y:S02]  /*1e10*/  ISETP.GE.AND P2, PT, R10, RZ, PT ;  /* 0x000000ff0a00720c */ /* 0x000fe40003f46270 */
[----:B------:R-:W-:Y:S01]  /*1e20*/  LOP3.LUT R10, R2, 0x40, RZ, 0xfc, !PT ;  /* 0x00000040020a7812 */ /* 0x000fe200078efcff */
[----:B------:R-:W-:Y:S01]  /*1e30*/  IMAD.HI.U32 R4, R3, R124, RZ ;  /* 0x0000007c03047227 */ /* 0x000fe200078e00ff */
[----:B------:R-:W-:-:S02]  /*1e40*/  ISETP.GT.U32.AND P4, PT, R0, R112, PT ;  /* 0x000000700000720c */ /* 0x000fc40003f84070 */
[----:B------:R-:W-:Y:S01]  /*1e50*/  IABS R122, R10 ;  /* 0x0000000a007a7213 */ /* 0x000fe20000000000 */
[--C-:B------:R-:W-:Y:S01]  /*1e60*/  @!P5 IMAD.IADD R118, R118, 0x1, -R0.reuse ;  /* 0x000000017676d824 */ /* 0x100fe200078e0a00 */
[----:B------:R-:W-:Y:S01]  /*1e70*/  ISETP.GT.U32.AND P5, PT, R0, R116, PT ;  /* 0x000000740000720c */ /* 0x000fe20003fa4070 */
[----:B------:R-:W-:Y:S01]  /*1e80*/  @!P6 IMAD.IADD R120, R120, 0x1, -R0 ;  /* 0x000000017878e824 */ /* 0x000fe200078e0a00 */
[----:B------:R-:W-:Y:S01]  /*1e90*/  IADD3 R5, -R4, RZ, RZ ;  /* 0x000000ff04057210 */ /* 0x000fe20007ffe1ff */
[----:B------:R-:W-:Y:S01]  /*1ea0*/  IMAD.HI.U32 R4, R3, R122, RZ ;  /* 0x0000007a03047227 */ /* 0x000fe200078e00ff */
[C---:B------:R-:W-:Y:S02]  /*1eb0*/  ISETP.GT.U32.AND P6, PT, R0.reuse, R118, PT ;  /* 0x000000760000720c */ /* 0x040fe40003fc4070 */
[----:B------:R-:W-:Y:S01]  /*1ec0*/  IABS R128, R13 ;  /* 0x0000000d00807213 */ /* 0x000fe20000000000 */
[----:B------:R-:W-:Y:S01]  /*1ed0*/  IMAD R124, R0, R5, R124 ;  /* 0x00000005007c7224 */ /* 0x000fe200078e027c */
[----:B------:R-:W-:Y:S01]  /*1ee0*/  IADD3 R5, -R4, RZ, RZ ;  /* 0x000000ff04057210 */ /* 0x000fe20007ffe1ff */
[----:B------:R-:W-:Y:S01]  /*1ef0*/  @!P4 IMAD.IADD R112, R112, 0x1, -R0 ;  /* 0x000000017070c824 */ /* 0x000fe200078e0a00 */
[----:B------:R-:W-:-:S02]  /*1f00*/  ISETP.GE.AND P4, PT, R12, RZ, PT ;  /* 0x000000ff0c00720c */ /* 0x000fc40003f86270 */
[----:B------:R-:W-:Y:S01]  /*1f10*/  LOP3.LUT R12, R2, 0x42, RZ, 0xfc, !PT ;  /* 0x00000042020c7812 */ /* 0x000fe200078efcff */
[----:B------:R-:W-:Y:S01]  /*1f20*/  @!P5 IMAD.IADD R116, R116, 0x1, -R0 ;  /* 0x000000017474d824 */ /* 0x000fe200078e0a00 */
[C---:B------:R-:W-:Y:S01]  /*1f30*/  ISETP.GT.U32.AND P5, PT, R0.reuse, R124, PT ;  /* 0x0000007c0000720c */ /* 0x040fe20003fa4070 */
[----:B------:R-:W-:Y:S01]  /*1f40*/  IMAD R122, R0, R5, R122 ;  /* 0x00000005007a7224 */ /* 0x000fe200078e027a */
[----:B------:R-:W-:Y:S01]  /*1f50*/  IABS R126, R12 ;  /* 0x0000000c007e7213 */ /* 0x000fe20000000000 */
[----:B------:R-:W-:Y:S01]  /*1f60*/  @!P6 IMAD.IADD R118, R118, 0x1, -R0 ;  /* 0x000000017676e824 */ /* 0x000fe200078e0a00 */
[----:B------:R-:W-:Y:S01]  /*1f70*/  ISETP.GE.AND P1, PT, R14, RZ, PT ;  /* 0x000000ff0e00720c */ /* 0x000fe20003f26270 */
[----:B------:R-:W-:Y:S01]  /*1f80*/  @!P0 IMAD.MOV R112, RZ, RZ, -R112 ;  /* 0x000000ffff708224 */ /* 0x000fe200078e0a70 */
[C---:B------:R-:W-:Y:S01]  /*1f90*/  ISETP.GT.U32.AND P6, PT, R0.reuse, R122, PT ;  /* 0x0000007a0000720c */ /* 0x040fe20003fc4070 */
[----:B------:R-:W-:Y:S01]  /*1fa0*/  IMAD.HI.U32 R4, R3, R126, RZ ;  /* 0x0000007e03047227 */ /* 0x000fe200078e00ff */
[----:B------:R-:W-:-:S02]  /*1fb0*/  ISETP.GT.U32.AND P0, PT, R0, R120, PT ;  /* 0x000000780000720c */ /* 0x000fc40003f04070 */
[----:B------:R-:W-:Y:S01]  /*1fc0*/  LOP3.LUT R14, R2, 0x46, RZ, 0xfc, !PT ;  /* 0x00000046020e7812 */ /* 0x000fe200078efcff */
[----:B------:R-:W-:Y:S01]  /*1fd0*/  IMAD.MOV R5, RZ, RZ, -R4 ;  /* 0x000000ffff057224 */ /* 0x000fe200078e0a04 */
[----:B------:R-:W-:Y:S01]  /*1fe0*/  @!P2 IADD3 R116, -R116, RZ, RZ ;  /* 0x000000ff7474a210 */ /* 0x000fe20007ffe1ff */
[--C-:B------:R-:W-:Y:S01]  /*1ff0*/  @!P5 IMAD.IADD R124, R124, 0x1, -R0.reuse ;  /* 0x000000017c7cd824 */ /* 0x100fe200078e0a00 */
[----:B------:R-:W-:Y:S01]  /*2000*/  IABS R130, R14 ;  /* 0x0000000e00827213 */ /* 0x000fe20000000000 */
[C---:B------:R-:W-:Y:S01]  /*2010*/  IMAD.HI.U32 R4, R3.reuse, R128, RZ ;  /* 0x0000008003047227 */ /* 0x040fe200078e00ff */
[----:B------:R-:W-:Y:S02]  /*2020*/  ISETP.GE.AND P5, PT, R10, RZ, PT ;  /* 0x000000ff0a00720c */ /* 0x000fe40003fa6270 */
[----:B------:R-:W-:Y:S01]  /*2030*/  LOP3.LUT R10, R2, 0x4c, RZ, 0xfc, !PT ;  /* 0x0000004c020a7812 */ /* 0x000fe200078efcff */
[----:B------:R-:W-:Y:S01]  /*2040*/  @!P6 IMAD.IADD R122, R122, 0x1, -R0 ;  /* 0x000000017a7ae824 */ /* 0x000fe200078e0a00 */
[C---:B------:R-:W-:Y:S01]  /*2050*/  ISETP.GT.U32.AND P6, PT, R0.reuse, R124, PT ;  /* 0x0000007c0000720c */ /* 0x040fe20003fc4070 */
[----:B------:R-:W-:Y:S01]  /*2060*/  IMAD R126, R0, R5, R126 ;  /* 0x00000005007e7224 */ /* 0x000fe200078e027e */
[----:B------:R-:W-:Y:S01]  /*2070*/  IADD3 R5, -R4, RZ, RZ ;  /* 0x000000ff04057210 */ /* 0x000fe20007ffe1ff */
[----:B------:R-:W-:Y:S01]  /*2080*/  IMAD.HI.U32 R4, R3, R130, RZ ;  /* 0x0000008203047227 */ /* 0x000fe200078e00ff */
[----:B------:R-:W-:-:S02]  /*2090*/  @!P0 IADD3 R120, R120, -R0, RZ ;  /* 0x8000000078788210 */ /* 0x000fc40007ffe0ff */
[C---:B------:R-:W-:Y:S01]  /*20a0*/  ISETP.GT.U32.AND P3, PT, R0.reuse, R126, PT ;  /* 0x0000007e0000720c */ /* 0x040fe20003f64070 */
[----:B------:R-:W-:Y:S01]  /*20b0*/  IMAD R128, R0, R5, R128 ;  /* 0x0000000500807224 */ /* 0x000fe200078e0280 */
[----:B------:R-:W-:Y:S01]  /*20c0*/  ISETP.GE.AND P0, PT, R9, RZ, PT ;  /* 0x000000ff0900720c */ /* 0x000fe20003f06270 */
[----:B------:R-:W-:Y:S01]  /*20d0*/  @!P4 IMAD.MOV R118, RZ, RZ, -R118 ;  /* 0x000000ffff76c224 */ /* 0x000fe200078e0a76 */
[----:B------:R-:W-:Y:S01]  /*20e0*/  LOP3.LUT R9, R2, 0x48, RZ, 0xfc, !PT ;  /* 0x0000004802097812 */ /* 0x000fe200078efcff */
[----:B------:R-:W-:Y:S01]  /*20f0*/  @!P1 IMAD.MOV R120, RZ, RZ, -R120 ;  /* 0x000000ffff789224 */ /* 0x000fe200078e0a78 */
[----:B------:R-:W-:Y:S01]  /*2100*/  ISETP.GT.U32.AND P2, PT, R0, R122, PT ;  /* 0x0000007a0000720c */ /* 0x000fe20003f44070 */
[----:B------:R-:W-:Y:S01]  /*2110*/  @!P6 IMAD.IADD R124, R124, 0x1, -R0 ;  /* 0x000000017c7ce824 */ /* 0x000fe200078e0a00 */
[----:B------:R-:W-:Y:S02]  /*2120*/  ISETP.GT.U32.AND P6, PT, R0, R128, PT ;  /* 0x000000800000720c */ /* 0x000fe40003fc4070 */
[----:B------:R-:W-:-:S02]  /*2130*/  IABS R132, R9 ;  /* 0x0000000900847213 */ /* 0x000fc40000000000 */
[----:B------:R-:W-:Y:S02]  /*2140*/  IADD3 R5, -R4, RZ, RZ ;  /* 0x000000ff04057210 */ /* 0x000fe40007ffe1ff */
[----:B------:R-:W-:Y:S01]  /*2150*/  @!P3 IADD3 R126, R126, -R0, RZ ;  /* 0x800000007e7eb210 */ /* 0x000fe20007ffe0ff */
[----:B------:R-:W-:Y:S01]  /*2160*/  IMAD.HI.U32 R4, R3, R132, RZ ;  /* 0x0000008403047227 */ /* 0x000fe200078e00ff */
[----:B------:R-:W-:Y:S02]  /*2170*/  ISETP.GE.AND P4, PT, R12, RZ, PT ;  /* 0x000000ff0c00720c */ /* 0x000fe40003f86270 */
[----:B------:R-:W-:Y:S01]  /*2180*/  ISETP.GE.AND P3, PT, R9, RZ, PT ;  /* 0x000000ff0900720c */ /* 0x000fe20003f66270 */
[----:B------:R-:W-:Y:S01]  /*2190*/  IMAD R130, R0, R5, R130 ;  /* 0x0000000500827224 */ /* 0x000fe200078e0282 */
[----:B------:R-:W-:Y:S01]  /*21a0*/  IADD3 R5, -R4, RZ, RZ ;  /* 0x000000ff04057210 */ /* 0x000fe20007ffe1ff */
[--C-:B------:R-:W-:Y:S01]  /*21b0*/  @!P6 IMAD.IADD R128, R128, 0x1, -R0.reuse ;  /* 0x000000018080e824 */ /* 0x100fe200078e0a00 */
[----:B------:R-:W-:Y:S01]  /*21c0*/  ISETP.GT.U32.AND P6, PT, R0, R126, PT ;  /* 0x0000007e0000720c */ /* 0x000fe20003fc4070 */
[----:B------:R-:W-:Y:S01]  /*21d0*/  @!P2 IMAD.IADD R122, R122, 0x1, -R0 ;  /* 0x000000017a7aa824 */ /* 0x000fe200078e0a00 */
[----:B------:R-:W-:Y:S01]  /*21e0*/  LOP3.LUT R9, R2, 0x4a, RZ, 0xfc, !PT ;  /* 0x0000004a02097812 */ /* 0x000fe200078efcff */
[----:B------:R-:W-:Y:S01]  /*21f0*/  IMAD R132, R0, R5, R132 ;  /* 0x0000000500847224 */ /* 0x000fe200078e0284 */
[----:B------:R-:W-:Y:S01]  /*2200*/  LOP3.LUT R12, R2, 0x4e, RZ, 0xfc, !PT ;  /* 0x0000004e020c7812 */ /* 0x000fe200078efcff */
[----:B------:R-:W-:Y:S01]  /*2210*/  @!P5 IMAD.MOV R122, RZ, RZ, -R122 ;  /* 0x000000ffff7ad224 */ /* 0x000fe200078e0a7a */
[C---:B------:R-:W-:Y:S01]  /*2220*/  ISETP.GT.U32.AND P5, PT, R0.reuse, R130, PT ;  /* 0x000000820000720c */ /* 0x040fe20003fa4070 */
[----:B------:R-:W-:Y:S01]  /*2230*/  @!P0 IMAD.MOV R124, RZ, RZ, -R124 ;  /* 0x000000ffff7c8224 */ /* 0x000fe200078e0a7c */
[----:B------:R-:W-:-:S02]  /*2240*/  ISETP.GT.U32.AND P0, PT, R0, R128, PT ;  /* 0x000000800000720c */ /* 0x000fc40003f04070 */
[----:B------:R-:W-:Y:S02]  /*2250*/  IABS R136, R9 ;  /* 0x0000000900887213 */ /* 0x000fe40000000000 */
[----:B------:R-:W-:Y:S01]  /*2260*/  IABS R134, R10 ;  /* 0x0000000a00867213 */ /* 0x000fe20000000000 */
[----:B------:R-:W-:Y:S01]  /*2270*/  @!P6 IMAD.IADD R126, R126, 0x1, -R0 ;  /* 0x000000017e7ee824 */ /* 0x000fe200078e0a00 */
[----:B------:R-:W-:Y:S01]  /*2280*/  ISETP.GT.U32.AND P6, PT, R0, R132, PT ;  /* 0x000000840000720c */ /* 0x000fe20003fc4070 */
[----:B------:R-:W-:Y:S01]  /*2290*/  IMAD.HI.U32 R4, R3, R136, RZ ;  /* 0x0000008803047227 */ /* 0x000fe200078e00ff */
[----:B------:R-:W-:Y:S02]  /*22a0*/  IABS R138, R12 ;  /* 0x0000000c008a7213 */ /* 0x000fe40000000000 */
[----:B------:R-:W-:Y:S01]  /*22b0*/  ISETP.GE.AND P1, PT, R13, RZ, PT ;  /* 0x000000ff0d00720c */ /* 0x000fe20003f26270 */
[----:B------:R-:W-:Y:S01]  /*22c0*/  IMAD.HI.U32 R5, R3, R134, RZ ;  /* 0x0000008603057227 */ /* 0x000fe200078e00ff */
[----:B------:R-:W-:-:S02]  /*22d0*/  @!P5 IADD3 R130, R130, -R0, RZ ;  /* 0x800000008282d210 */ /* 0x000fc40007ffe0ff */
[----:B------:R-:W-:Y:S01]  /*22e0*/  @!P0 IADD3 R128, R128, -R0, RZ ;  /* 0x8000000080808210 */ /* 0x000fe20007ffe0ff */
[----:B------:R-:W-:Y:S01]  /*22f0*/  IMAD.MOV R5, RZ, RZ, -R5 ;  /* 0x000000ffff057224 */ /* 0x000fe200078e0a05 */
[----:B------:R-:W-:Y:S01]  /*2300*/  ISETP.GE.AND P0, PT, R9, RZ, PT ;  /* 0x000000ff0900720c */ /* 0x000fe20003f06270 */
[----:B------:R-:W-:Y:S01]  /*2310*/  IMAD.MOV R9, RZ, RZ, -R4 ;  /* 0x000000ffff097224 */ /* 0x000fe200078e0a04 */
[----:B------:R-:W-:Y:S01]  /*2320*/  @!P4 IADD3 R126, -R126, RZ, RZ ;  /* 0x000000ff7e7ec210 */ /* 0x000fe20007ffe1ff */
[----:B------:R-:W-:Y:S01]  /*2330*/  @!P6 IMAD.IADD R132, R132, 0x1, -R0 ;  /* 0x000000018484e824 */ /* 0x000fe200078e0a00 */
[----:B------:R-:W-:Y:S01]  /*2340*/  ISETP.GT.U32.AND P6, PT, R0, R130, PT ;  /* 0x000000820000720c */ /* 0x000fe20003fc4070 */
[C---:B------:R-:W-:Y:S01]  /*2350*/  IMAD.HI.U32 R4, R3.reuse, R138, RZ ;  /* 0x0000008a03047227 */ /* 0x040fe200078e00ff */
[----:B------:R-:W-:Y:S02]  /*2360*/  LOP3.LUT R13, R2, 0x52, RZ, 0xfc, !PT ;  /* 0x00000052020d7812 */ /* 0x000fe400078efcff */
[C---:B------:R-:W-:Y:S01]  /*2370*/  ISETP.GT.U32.AND P4, PT, R0.reuse, R132, PT ;  /* 0x000000840000720c */ /* 0x040fe20003f84070 */
[----:B------:R-:W-:Y:S01]  /*2380*/  IMAD R136, R0, R9, R136 ;  /* 0x0000000900887224 */ /* 0x000fe200078e0288 */
[----:B------:R-:W-:Y:S01]  /*2390*/  ISETP.GE.AND P5, PT, R10, RZ, PT ;  /* 0x000000ff0a00720c */ /* 0x000fe20003fa6270 */
[----:B------:R-:W-:Y:S01]  /*23a0*/  IMAD.MOV R9, RZ, RZ, -R4 ;  /* 0x000000ffff097224 */ /* 0x000fe200078e0a04 */
        /* <DEDUP_REMOVED lines=8> */
[----:B------:R-:W-:Y:S01]  /*2430*/  ISETP.GT.U32.AND P1, PT, R0, R136, PT ;  /* 0x000000880000720c */ /* 0x000fe20003f24070 */
[----:B------:R-:W-:Y:S01]  /*2440*/  IMAD.HI.U32 R5, R3, R144, RZ ;  /* 0x0000009003057227 */ /* 0x000fe200078e00ff */
[----:B------:R-:W-:-:S02]  /*2450*/  @!P4 IADD3 R132, R132, -R0, RZ ;  /* 0x800000008484c210 */ /* 0x000fc40007ffe0ff */
[----:B------:R-:W-:Y:S01]  /*2460*/  ISETP.GT.U32.AND P4, PT, R0, R138, PT ;  /* 0x0000008a0000720c */ /* 0x000fe20003f84070 */
[C---:B------:R-:W-:Y:S01]  /*2470*/  IMAD.HI.U32 R4, R3.reuse, R140, RZ ;  /* 0x0000008c03047227 */ /* 0x040fe200078e00ff */
[----:B------:R-:W-:Y:S02]  /*2480*/  ISETP.GE.AND P2, PT, R14, RZ, PT ;  /* 0x000000ff0e00720c */ /* 0x000fe40003f46270 */
[C---:B------:R-:W-:Y:S01]  /*2490*/  LOP3.LUT R14, R2.reuse, 0x54, RZ, 0xfc, !PT ;  /* 0x00000054020e7812 */ /* 0x040fe200078efcff */
[----:B------:R-:W-:Y:S01]  /*24a0*/  IMAD.MOV R5, RZ, RZ, -R5 ;  /* 0x000000ffff057224 */ /* 0x000fe200078e0a05 */
[----:B------:R-:W-:Y:S01]  /*24b0*/  LOP3.LUT R15, R2, 0x56, RZ, 0xfc, !PT ;  /* 0x00000056020f7812 */ /* 0x000fe200078efcff */
[----:B------:R-:W-:Y:S01]  /*24c0*/  IMAD.MOV R9, RZ, RZ, -R4 ;  /* 0x000000ffff097224 */ /* 0x000fe200078e0a04 */
[----:B------:R-:W-:Y:S01]  /*24d0*/  @!P6 IADD3 R134, R134, -R0, RZ ;  /* 0x800000008686e210 */ /* 0x000fe20007ffe0ff */
[----:B------:R-:W-:Y:S01]  /*24e0*/  @!P1 IMAD.IADD R136, R136, 0x1, -R0 ;  /* 0x0000000188889824 */ /* 0x000fe200078e0a00 */
[----:B------:R-:W-:Y:S01]  /*24f0*/  IABS R146, R14 ;  /* 0x0000000e00927213 */ /* 0x000fe20000000000 */
[----:B------:R-:W-:Y:S01]  /*2500*/  IMAD R144, R0, R5, R144 ;  /* 0x0000000500907224 */ /* 0x000fe200078e0290 */
[----:B------:R-:W-:Y:S01]  /*2510*/  IABS R142, R15 ;  /* 0x0000000f008e7213 */ /* 0x000fe20000000000 */
[----:B------:R-:W-:Y:S01]  /*2520*/  @!P4 IMAD.IADD R138, R138, 0x1, -R0 ;  /* 0x000000018a8ac824 */ /* 0x000fe200078e0a00 */
[C---:B------:R-:W-:Y:S01]  /*2530*/  ISETP.GT.U32.AND P4, PT, R0.reuse, R134, PT ;  /* 0x000000860000720c */ /* 0x040fe20003f84070 */
[C---:B------:R-:W-:Y:S01]  /*2540*/  IMAD R140, R0.reuse, R9, R140 ;  /* 0x00000009008c7224 */ /* 0x040fe200078e028c */
[----:B------:R-:W-:Y:S01]  /*2550*/  ISETP.GT.U32.AND P6, PT, R0, R136, PT ;  /* 0x000000880000720c */ /* 0x000fe20003fc4070 */
[----:B------:R-:W-:Y:S01]  /*2560*/  IMAD.HI.U32 R4, R3, R146, RZ ;  /* 0x0000009203047227 */ /* 0x000fe200078e00ff */
[----:B------:R-:W-:-:S02]  /*2570*/  @!P2 IADD3 R130, -R130, RZ, RZ ;  /* 0x000000ff8282a210 */ /* 0x000fc40007ffe1ff */
[----:B------:R-:W-:Y:S01]  /*2580*/  ISETP.GT.U32.AND P2, PT, R0, R138, PT ;  /* 0x0000008a0000720c */ /* 0x000fe20003f44070 */
[----:B------:R-:W-:Y:S01]  /*2590*/  @!P3 IMAD.MOV R132, RZ, RZ, -R132 ;  /* 0x000000ffff84b224 */ /* 0x000fe200078e0a84 */
[----:B------:R-:W-:Y:S01]  /*25a0*/  ISETP.GE.AND P3, PT, R10, RZ, PT ;  /* 0x000000ff0a00720c */ /* 0x000fe20003f66270 */
[C---:B------:R-:W-:Y:S01]  /*25b0*/  IMAD.HI.U32 R5, R3.reuse, R142, RZ ;  /* 0x0000008e03057227 */ /* 0x040fe200078e00ff */
[----:B------:R-:W-:Y:S02]  /*25c0*/  LOP3.LUT R10, R2, 0x58, RZ, 0xfc, !PT ;  /* 0x00000058020a7812 */ /* 0x000fe400078efcff */
[----:B------:R-:W-:Y:S01]  /*25d0*/  IADD3 R9, -R4, RZ, RZ ;  /* 0x000000ff04097210 */ /* 0x000fe20007ffe1ff */
[--C-:B------:R-:W-:Y:S01]  /*25e0*/  @!P4 IMAD.IADD R134, R134, 0x1, -R0.reuse ;  /* 0x000000018686c824 */ /* 0x100fe200078e0a00 */
[----:B------:R-:W-:Y:S01]  /*25f0*/  ISETP.GT.U32.AND P4, PT, R0, R144, PT ;  /* 0x000000900000720c */ /* 0x000fe20003f84070 */
[----:B------:R-:W-:Y:S01]  /*2600*/  @!P6 IMAD.IADD R136, R136, 0x1, -R0 ;  /* 0x000000018888e824 */ /* 0x000fe200078e0a00 */
[C---:B------:R-:W-:Y:S01]  /*2610*/  ISETP.GT.U32.AND P6, PT, R0.reuse, R140, PT ;  /* 0x0000008c0000720c */ /* 0x040fe20003fc4070 */
[----:B------:R-:W-:Y:S01]  /*2620*/  IMAD.MOV R5, RZ, RZ, -R5 ;  /* 0x000000ffff057224 */ /* 0x000fe200078e0a05 */
[----:B------:R-:W-:Y:S01]  /*2630*/  IABS R148, R10 ;  /* 0x0000000a00947213 */ /* 0x000fe20000000000 */
[----:B------:R-:W-:Y:S01]  /*2640*/  IMAD R146, R0, R9, R146 ;  /* 0x0000000900927224 */ /* 0x000fe200078e0292 */
[----:B------:R-:W-:Y:S01]  /*2650*/  @!P0 IADD3 R136, -R136, RZ, RZ ;  /* 0x000000ff88888210 */ /* 0x000fe20007ffe1ff */
[----:B------:R-:W-:Y:S01]  /*2660*/  IMAD R142, R0, R5, R142 ;  /* 0x00000005008e7224 */ /* 0x000fe200078e028e */
[----:B------:R-:W-:Y:S01]  /*2670*/  LOP3.LUT R9, R2, 0x5a, RZ, 0xfc, !PT ;  /* 0x0000005a02097812 */ /* 0x000fe200078efcff */
[----:B------:R-:W-:Y:S01]  /*2680*/  IMAD.HI.U32 R4, R3, R148, RZ ;  /* 0x0000009403047227 */ /* 0x000fe200078e00ff */
[----:B------:R-:W-:-:S02]  /*2690*/  @!P2 IADD3 R138, R138, -R0, RZ ;  /* 0x800000008a8aa210 */ /* 0x000fc40007ffe0ff */
[----:B------:R-:W-:Y:S01]  /*26a0*/  IABS R150, R9 ;  /* 0x0000000900967213 */ /* 0x000fe20000000000 */
[--C-:B------:R-:W-:Y:S01]  /*26b0*/  @!P4 IMAD.IADD R144, R144, 0x1, -R0.reuse ;  /* 0x000000019090c824 */ /* 0x100fe200078e0a00 */
[----:B------:R-:W-:Y:S01]  /*26c0*/  ISETP.GE.AND P2, PT, R13, RZ, PT ;  /* 0x000000ff0d00720c */ /* 0x000fe20003f46270 */
[----:B------:R-:W-:Y:S01]  /*26d0*/  @!P6 IMAD.IADD R140, R140, 0x1, -R0 ;  /* 0x000000018c8ce824 */ /* 0x000fe200078e0a00 */
[C---:B------:R-:W-:Y:S01]  /*26e0*/  ISETP.GT.U32.AND P6, PT, R0.reuse, R146, PT ;  /* 0x000000920000720c */ /* 0x040fe20003fc4070 */
[----:B------:R-:W-:Y:S01]  /*26f0*/  @!P5 IMAD.MOV R134, RZ, RZ, -R134 ;  /* 0x000000ffff86d224 */ /* 0x000fe200078e0a86 */
[C---:B------:R-:W-:Y:S01]  /*2700*/  ISETP.GT.U32.AND P4, PT, R0.reuse, R144, PT ;  /* 0x000000900000720c */ /* 0x040fe20003f84070 */
[----:B------:R-:W-:Y:S01]  /*2710*/  IMAD.MOV R5, RZ, RZ, -R4 ;  /* 0x000000ffff057224 */ /* 0x000fe200078e0a04 */
[C---:B------:R-:W-:Y:S01]  /*2720*/  ISETP.GT.U32.AND P0, PT, R0.reuse, R140, PT ;  /* 0x0000008c0000720c */ /* 0x040fe20003f04070 */
[----:B------:R-:W-:Y:S01]  /*2730*/  IMAD.HI.U32 R4, R3, R150, RZ ;  /* 0x0000009603047227 */ /* 0x000fe200078e00ff */
[----:B------:R-:W-:-:S02]  /*2740*/  ISETP.GT.U32.AND P5, PT, R0, R142, PT ;  /* 0x0000008e0000720c */ /* 0x000fc40003fa4070 */
[----:B------:R-:W-:Y:S01]  /*2750*/  ISETP.GE.AND P1, PT, R12, RZ, PT ;  /* 0x000000ff0c00720c */ /* 0x000fe20003f26270 */
[----:B------:R-:W-:Y:S01]  /*2760*/  IMAD R148, R0, R5, R148 ;  /* 0x0000000500947224 */ /* 0x000fe200078e0294 */
[C---:B------:R-:W-:Y:S01]  /*2770*/  LOP3.LUT R12, R2.reuse, 0x66, RZ, 0xfc, !PT ;  /* 0x00000066020c7812 */ /* 0x040fe200078efcff */
[----:B------:R-:W-:Y:S01]  /*2780*/  IMAD.MOV R5, RZ, RZ, -R4 ;  /* 0x000000ffff057224 */ /* 0x000fe200078e0a04 */
[----:B------:R-:W-:Y:S02]  /*2790*/  LOP3.LUT R4, R2, 0x5c, RZ, 0xfc, !PT ;  /* 0x0000005c02047812 */ /* 0x000fe400078efcff */
[-C--:B------:R-:W-:Y:S01]  /*27a0*/  @!P6 IADD3 R146, R146, -R0.reuse, RZ ;  /* 0x800000009292e210 */ /* 0x080fe20007ffe0ff */
[----:B------:R-:W-:Y:S01]  /*27b0*/  IMAD R150, R0, R5, R150 ;  /* 0x0000000500967224 */ /* 0x000fe200078e0296 */
[----:B------:R-:W-:Y:S01]  /*27c0*/  @!P4 IADD3 R144, R144, -R0, RZ ;  /* 0x800000009090c210 */ /* 0x000fe20007ffe0ff */
[--C-:B------:R-:W-:Y:S01]  /*27d0*/  @!P0 IMAD.IADD R140, R140, 0x1, -R0.reuse ;  /* 0x000000018c8c8824 */ /* 0x100fe200078e0a00 */
[----:B------:R-:W-:Y:S01]  /*27e0*/  ISETP.GT.U32.AND P4, PT, R0, R148, PT ;  /* 0x000000940000720c */ /* 0x000fe20003f84070 */
[----:B------:R-:W-:Y:S01]  /*27f0*/  @!P5 IMAD.IADD R142, R142, 0x1, -R0 ;  /* 0x000000018e8ed824 */ /* 0x000fe200078e0a00 */
[----:B------:R-:W-:Y:S01]  /*2800*/  ISETP.GT.U32.AND P6, PT, R0, R146, PT ;  /* 0x000000920000720c */ /* 0x000fe20003fc4070 */
[----:B------:R-:W-:Y:S01]  /*2810*/  @!P1 IMAD.MOV R138, RZ, RZ, -R138 ;  /* 0x000000ffff8a9224 */ /* 0x000fe200078e0a8a */
[----:B------:R-:W-:-:S02]  /*2820*/  @!P3 IADD3 R140, -R140, RZ, RZ ;  /* 0x000000ff8c8cb210 */ /* 0x000fc40007ffe1ff */
[----:B------:R-:W-:Y:S02]  /*2830*/  ISETP.GT.U32.AND P3, PT, R0, R142, PT ;  /* 0x0000008e0000720c */ /* 0x000fe40003f64070 */
[----:B------:R-:W-:Y:S02]  /*2840*/  ISETP.GE.AND P0, PT, R15, RZ, PT ;  /* 0x000000ff0f00720c */ /* 0x000fe40003f06270 */
[----:B------:R-:W-:Y:S02]  /*2850*/  IABS R152, R4 ;  /* 0x0000000400987213 */ /* 0x000fe40000000000 */
[----:B------:R-:W-:Y:S01]  /*2860*/  @!P2 IADD3 R144, -R144, RZ, RZ ;  /* 0x000000ff9090a210 */ /* 0x000fe20007ffe1ff */
[--C-:B------:R-:W-:Y:S01]  /*2870*/  @!P4 IMAD.IADD R148, R148, 0x1, -R0.reuse ;  /* 0x000000019494c824 */ /* 0x100fe200078e0a00 */
[----:B------:R-:W-:Y:S01]  /*2880*/  ISETP.GE.AND P2, PT, R4, RZ, PT ;  /* 0x000000ff0400720c */ /* 0x000fe20003f46270 */
[----:B------:R-:W-:Y:S01]  /*2890*/  @!P6 IMAD.IADD R146, R146, 0x1, -R0 ;  /* 0x000000019292e824 */ /* 0x000fe200078e0a00 */
[----:B------:R-:W-:Y:S01]  /*28a0*/  ISETP.GE.AND P6, PT, R9, RZ, PT ;  /* 0x000000ff0900720c */ /* 0x000fe20003fc6270 */
[----:B------:R-:W-:Y:S01]  /*28b0*/  IMAD.HI.U32 R4, R3, R152, RZ ;  /* 0x0000009803047227 */ /* 0x000fe200078e00ff */
[----:B------:R-:W-:-:S02]  /*28c0*/  ISETP.GT.U32.AND P4, PT, R0, R148, PT ;  /* 0x000000940000720c */ /* 0x000fc40003f84070 */
[----:B------:R-:W-:Y:S01]  /*28d0*/  LOP3.LUT R9, R2, 0x60, RZ, 0xfc, !PT ;  /* 0x0000006002097812 */ /* 0x000fe200078efcff */
[--C-:B------:R-:W-:Y:S01]  /*28e0*/  @!P3 IMAD.IADD R142, R142, 0x1, -R0.reuse ;  /* 0x000000018e8eb824 */ /* 0x100fe200078e0a00 */
[----:B------:R-:W-:Y:S02]  /*28f0*/  ISETP.GT.U32.AND P3, PT, R0, R150, PT ;  /* 0x000000960000720c */ /* 0x000fe40003f64070 */
[----:B------:R-:W-:Y:S02]  /*2900*/  ISETP.GE.AND P5, PT, R10, RZ, PT ;  /* 0x000000ff0a00720c */ /* 0x000fe40003fa6270 */
[----:B------:R-:W-:Y:S02]  /*2910*/  @!P0 IADD3 R142, -R142, RZ, RZ ;  /* 0x000000ff8e8e8210 */ /* 0x000fe40007ffe1ff */
[----:B------:R-:W-:Y:S02]  /*2920*/  ISETP.GE.AND P0, PT, R9, RZ, PT ;  /* 0x000000ff0900720c */ /* 0x000fe40003f06270 */
[----:B------:R-:W-:Y:S01]  /*2930*/  IABS R156, R9 ;  /* 0x00000009009c7213 */ /* 0x000fe20000000000 */
[----:B------:R-:W-:Y:S01]  /*2940*/  @!P4 IMAD.IADD R148, R148, 0x1, -R0 ;  /* 0x000000019494c824 */ /* 0x000fe200078e0a00 */
[----:B------:R-:W-:-:S02]  /*2950*/  IADD3 R9, -R4, RZ, RZ ;  /* 0x000000ff04097210 */ /* 0x000fc40007ffe1ff */
[----:B------:R-:W-:Y:S01]  /*2960*/  ISETP.GE.AND P1, PT, R14, RZ, PT ;  /* 0x000000ff0e00720c */ /* 0x000fe20003f26270 */
[----:B------:R-:W-:Y:S01]  /*2970*/  @!P3 IMAD.IADD R150, R150, 0x1, -R0 ;  /* 0x000000019696b824 */ /* 0x000fe200078e0a00 */
[----:B------:R-:W-:Y:S01]  /*2980*/  LOP3.LUT R5, R2, 0x5e, RZ, 0xfc, !PT ;  /* 0x0000005e02057812 */ /* 0x000fe200078efcff */
[----:B------:R-:W-:Y:S01]  /*2990*/  IMAD R152, R0, R9, R152 ;  /* 0x0000000900987224 */ /* 0x000fe200078e0298 */
[----:B------:R-:W-:Y:S02]  /*29a0*/  @!P5 IADD3 R148, -R148, RZ, RZ ;  /* 0x000000ff9494d210 */ /* 0x000fe40007ffe1ff */
[C---:B------:R-:W-:Y:S02]  /*29b0*/  ISETP.GT.U32.AND P3, PT, R0.reuse, R150, PT ;  /* 0x000000960000720c */ /* 0x040fe40003f64070 */
[----:B------:R-:W-:Y:S02]  /*29c0*/  ISETP.GT.U32.AND P5, PT, R0, R152, PT ;  /* 0x000000980000720c */ /* 0x000fe40003fa4070 */
[----:B------:R-:W-:-:S02]  /*29d0*/  IABS R154, R5 ;  /* 0x00000005009a7213 */ /* 0x000fc40000000000 */
[----:B------:R-:W-:Y:S01]  /*29e0*/  LOP3.LUT R10, R2, 0x62, RZ, 0xfc, !PT ;  /* 0x00000062020a7812 */ /* 0x000fe200078efcff */
[----:B------:R-:W-:Y:S01]  /*29f0*/  @!P1 IMAD.MOV R146, RZ, RZ, -R146 ;  /* 0x000000ffff929224 */ /* 0x000fe200078e0a92 */
[----:B------:R-:W-:Y:S01]  /*2a00*/  ISETP.GE.AND P1, PT, R5, RZ, PT ;  /* 0x000000ff0500720c */ /* 0x000fe20003f26270 */
[C---:B------:R-:W-:Y:S01]  /*2a10*/  IMAD.HI.U32 R5, R3.reuse, R156, RZ ;  /* 0x0000009c03057227 */ /* 0x040fe200078e00ff */
[----:B------:R-:W-:Y:S02]  /*2a20*/  IABS R158, R10 ;  /* 0x0000000a009e7213 */ /* 0x000fe40000000000 */
[----:B------:R-:W-:Y:S01]  /*2a30*/  ISETP.GE.AND P4, PT, R10, RZ, PT ;  /* 0x000000ff0a00720c */ /* 0x000fe20003f86270 */
[----:B------:R-:W-:Y:S01]  /*2a40*/  IMAD.MOV R5, RZ, RZ, -R5 ;  /* 0x000000ffff057224 */ /* 0x000fe200078e0a05 */
[----:B------:R-:W-:Y:S01]  /*2a50*/  IABS R162, R12 ;  /* 0x0000000c00a27213 */ /* 0x000fe20000000000 */
[----:B------:R-:W-:Y:S01]  /*2a60*/  @!P5 IMAD.IADD R152, R152, 0x1, -R0 ;  /* 0x000000019898d824 */ /* 0x000fe200078e0a00 */
[C---:B------:R-:W-:Y:S01]  /*2a70*/  LOP3.LUT R10, R2.reuse, 0x64, RZ, 0xfc, !PT ;  /* 0x00000064020a7812 */ /* 0x040fe200078efcff */
[----:B------:R-:W-:Y:S01]  /*2a80*/  IMAD.HI.U32 R4, R3, R154, RZ ;  /* 0x0000009a03047227 */ /* 0x000fe200078e00ff */
[----:B------:R-:W-:-:S02]  /*2a90*/  LOP3.LUT R13, R2, 0x68, RZ, 0xfc, !PT ;  /* 0x00000068020d7812 */ /* 0x000fc400078efcff */
[----:B------:R-:W-:Y:S01]  /*2aa0*/  ISETP.GT.U32.AND P5, PT, R0, R152, PT ;  /* 0x000000980000720c */ /* 0x000fe20003fa4070 */
[----:B------:R-:W-:Y:S01]  /*2ab0*/  @!P3 IMAD.IADD R150, R150, 0x1, -R0 ;  /* 0x000000019696b824 */ /* 0x000fe200078e0a00 */
[----:B------:R-:W-:Y:S01]  /*2ac0*/  IABS R160, R10 ;  /* 0x0000000a00a07213 */ /* 0x000fe20000000000 */
[----:B------:R-:W-:Y:S01]  /*2ad0*/  IMAD R156, R0, R5, R156 ;  /* 0x00000005009c7224 */ /* 0x000fe200078e029c */
[----:B------:R-:W-:Y:S01]  /*2ae0*/  LOP3.LUT R14, R2, 0x6a, RZ, 0xfc, !PT ;  /* 0x0000006a020e7812 */ /* 0x000fe200078efcff */
[----:B------:R-:W-:Y:S01]  /*2af0*/  IMAD.MOV R9, RZ, RZ, -R4 ;  /* 0x000000ffff097224 */ /* 0x000fe200078e0a04 */
[----:B------:R-:W-:Y:S01]  /*2b00*/  @!P6 IADD3 R150, -R150, RZ, RZ ;  /* 0x000000ff9696e210 */ /* 0x000fe20007ffe1ff */
[C---:B------:R-:W-:Y:S01]  /*2b10*/  IMAD.HI.U32 R4, R3.reuse, R158, RZ ;  /* 0x0000009e03047227 */ /* 0x040fe200078e00ff */
[C---:B------:R-:W-:Y:S02]  /*2b20*/  ISETP.GT.U32.AND P6, PT, R0.reuse, R156, PT ;  /* 0x0000009c0000720c */ /* 0x040fe40003fc4070 */
[----:B------:R-:W-:Y:S01]  /*2b30*/  IABS R164, R13 ;  /* 0x0000000d00a47213 */ /* 0x000fe20000000000 */
[----:B------:R-:W-:Y:S01]  /*2b40*/  IMAD R154, R0, R9, R154 ;  /* 0x00000009009a7224 */ /* 0x000fe200078e029a */
[----:B------:R-:W-:Y:S01]  /*2b50*/  IABS R166, R14 ;  /* 0x0000000e00a67213 */ /* 0x000fe20000000000 */
[----:B------:R-:W-:Y:S01]  /*2b60*/  IMAD.MOV R9, RZ, RZ, -R4 ;  /* 0x000000ffff097224 */ /* 0x000fe200078e0a04 */
[----:B------:R-:W-:Y:S01]  /*2b70*/  @!P5 IADD3 R152, R152, -R0, RZ ;  /* 0x800000009898d210 */ /* 0x000fe20007ffe0ff */
[----:B------:R-:W-:Y:S01]  /*2b80*/  IMAD.HI.U32 R5, R3, R162, RZ ;  /* 0x000000a203057227 */ /* 0x000fe200078e00ff */
[----:B------:R-:W-:-:S02]  /*2b90*/  ISETP.GT.U32.AND P3, PT, R0, R154, PT ;  /* 0x0000009a0000720c */ /* 0x000fc40003f64070 */
[----:B------:R-:W-:Y:S01]  /*2ba0*/  LOP3.LUT R15, R2, 0x6c, RZ, 0xfc, !PT ;  /* 0x0000006c020f7812 */ /* 0x000fe200078efcff */
[----:B------:R-:W-:Y:S01]  /*2bb0*/  IMAD R158, R0, R9, R158 ;  /* 0x00000009009e7224 */ /* 0x000fe200078e029e */
[----:B------:R-:W-:Y:S01]  /*2bc0*/  LOP3.LUT R39, R2, 0xee, RZ, 0xfc, !PT ;  /* 0x000000ee02277812 */ /* 0x000fe200078efcff */
[----:B------:R-:W-:Y:S01]  /*2bd0*/  IMAD.MOV R5, RZ, RZ, -R5 ;  /* 0x000000ffff057224 */ /* 0x000fe200078e0a05 */
[----:B------:R-:W-:Y:S01]  /*2be0*/  @!P6 IADD3 R156, R156, -R0, RZ ;  /* 0x800000009c9ce210 */ /* 0x000fe20007ffe0ff */
[C---:B------:R-:W-:Y:S01]  /*2bf0*/  IMAD.HI.U32 R4, R3.reuse, R160, RZ ;  /* 0x000000a003047227 */ /* 0x040fe200078e00ff */
[C---:B------:R-:W-:Y:S02]  /*2c00*/  ISETP.GT.U32.AND P5, PT, R0.reuse, R158, PT ;  /* 0x0000009e0000720c */ /* 0x040fe40003fa4070 */
[C---:B------:R-:W-:Y:S01]  /*2c10*/  ISETP.GT.U32.AND P6, PT, R0.reuse, R156, PT ;  /* 0x0000009c0000720c */ /* 0x040fe20003fc4070 */
[----:B------:R-:W-:Y:S01]  /*2c20*/  IMAD R162, R0, R5, R162 ;  /* 0x0000000500a27224 */ /* 0x000fe200078e02a2 */
[----:B------:R-:W-:Y:S01]  /*2c30*/  IABS R168, R15 ;  /* 0x0000000f00a87213 */ /* 0x000fe20000000000 */
[----:B------:R-:W-:Y:S01]  /*2c40*/  @!P3 IMAD.IADD R154, R154, 0x1, -R0 ;  /* 0x000000019a9ab824 */ /* 0x000fe200078e0a00 */
[----:B------:R-:W-:Y:S01]  /*2c50*/  LOP3.LUT R35, R2, 0xea, RZ, 0xfc, !PT ;  /* 0x000000ea02237812 */ /* 0x000fe200078efcff */
[----:B------:R-:W-:Y:S01]  /*2c60*/  @!P2 IMAD.MOV R152, RZ, RZ, -R152 ;  /* 0x000000ffff98a224 */ /* 0x000fe200078e0a98 */
[----:B------:R-:W-:Y:S01]  /*2c70*/  IABS R26, R39 ;  /* 0x00000027001a7213 */ /* 0x000fe20000000000 */
[----:B------:R-:W-:Y:S01]  /*2c80*/  IMAD.MOV R9, RZ, RZ, -R4 ;  /* 0x000000ffff097224 */ /* 0x000fe200078e0a04 */
[----:B------:R-:W-:Y:S01]  /*2c90*/  ISETP.GT.U32.AND P3, PT, R0, R154, PT ;  /* 0x0000009a0000720c */ /* 0x000fe20003f64070 */
[----:B------:R-:W-:Y:S01]  /*2ca0*/  IMAD.HI.U32 R4, R3, R164, RZ ;  /* 0x000000a403047227 */ /* 0x000fe200078e00ff */
[----:B------:R-:W-:-:S02]  /*2cb0*/  IABS R30, R35 ;  /* 0x00000023001e7213 */ /* 0x000fc40000000000 */
[----:B------:R-:W-:Y:S01]  /*2cc0*/  @!P5 IADD3 R158, R158, -R0, RZ ;  /* 0x800000009e9ed210 */ /* 0x000fe20007ffe0ff */
[----:B------:R-:W-:Y:S01]  /*2cd0*/  IMAD.HI.U32 R5, R3, R166, RZ ;  /* 0x000000a603057227 */ /* 0x000fe200078e00ff */
[----:B------:R-:W-:Y:S02]  /*2ce0*/  ISETP.GE.AND P5, PT, R10, RZ, PT ;  /* 0x000000ff0a00720c */ /* 0x000fe40003fa6270 */
[----:B------:R-:W-:Y:S01]  /*2cf0*/  ISETP.GT.U32.AND P2, PT, R0, R158, PT ;  /* 0x0000009e0000720c */ /* 0x000fe20003f44070 */
[----:B------:R-:W-:Y:S01]  /*2d00*/  @!P6 IMAD.IADD R156, R156, 0x1, -R0 ;  /* 0x000000019c9ce824 */ /* 0x000fe200078e0a00 */
[C---:B------:R-:W-:Y:S01]  /*2d10*/  ISETP.GT.U32.AND P6, PT, R0.reuse, R162, PT ;  /* 0x000000a20000720c */ /* 0x040fe20003fc4070 */
[----:B------:R-:W-:Y:S01]  /*2d20*/  IMAD R160, R0, R9, R160 ;  /* 0x0000000900a07224 */ /* 0x000fe200078e02a0 */
[----:B------:R-:W-:Y:S01]  /*2d30*/  IADD3 R5, -R5, RZ, RZ ;  /* 0x000000ff05057210 */ /* 0x000fe20007ffe1ff */
[----:B------:R-:W-:Y:S01]  /*2d40*/  IMAD.MOV R9, RZ, RZ, -R4 ;  /* 0x000000ffff097224 */ /* 0x000fe200078e0a04 */
[----:B------:R-:W-:Y:S01]  /*2d50*/  LOP3.LUT R10, R2, 0x70, RZ, 0xfc, !PT ;  /* 0x00000070020a7812 */ /* 0x000fe200078efcff */
[----:B------:R-:W-:Y:S01]  /*2d60*/  @!P3 IMAD.IADD R154, R154, 0x1, -R0 ;  /* 0x000000019a9ab824 */ /* 0x000fe200078e0a00 */
[C---:B------:R-:W-:Y:S01]  /*2d70*/  ISETP.GT.U32.AND P3, PT, R0.reuse, R160, PT ;  /* 0x000000a00000720c */ /* 0x040fe20003f64070 */
[----:B------:R-:W-:Y:S01]  /*2d80*/  IMAD R164, R0, R9, R164 ;  /* 0x0000000900a47224 */ /* 0x000fe200078e02a4 */
[----:B------:R-:W-:Y:S01]  /*2d90*/  LOP3.LUT R9, R2, 0x6e, RZ, 0xfc, !PT ;  /* 0x0000006e02097812 */ /* 0x000fe200078efcff */
[----:B------:R-:W-:Y:S01]  /*2da0*/  IMAD R166, R0, R5, R166 ;  /* 0x0000000500a67224 */ /* 0x000fe200078e02a6 */
[----:B------:R-:W-:Y:S01]  /*2db0*/  @!P1 IADD3 R154, -R154, RZ, RZ ;  /* 0x000000ff9a9a9210 */ /* 0x000fe20007ffe1ff */
[--C-:B------:R-:W-:Y:S01]  /*2dc0*/  @!P2 IMAD.IADD R158, R158, 0x1, -R0.reuse ;  /* 0x000000019e9ea824 */ /* 0x100fe200078e0a00 */
[----:B------:R-:W-:Y:S01]  /*2dd0*/  ISETP.GT.U32.AND P2, PT, R0, R164, PT ;  /* 0x000000a40000720c */ /* 0x000fe20003f44070 */
[----:B------:R-:W-:Y:S01]  /*2de0*/  @!P6 IMAD.IADD R162, R162, 0x1, -R0 ;  /* 0x00000001a2a2e824 */ /* 0x000fe200078e0a00 */
[----:B------:R-:W-:Y:S01]  /*2df0*/  IABS R170, R9 ;  /* 0x0000000900aa7213 */ /* 0x000fe20000000000 */
[----:B------:R-:W-:Y:S01]  /*2e00*/  @!P4 IMAD.MOV R158, RZ, RZ, -R158 ;  /* 0x000000ffff9ec224 */ /* 0x000fe200078e0a9e */
[C---:B------:R-:W-:Y:S01]  /*2e10*/  ISETP.GT.U32.AND P4, PT, R0.reuse, R166, PT ;  /* 0x000000a60000720c */ /* 0x040fe20003f84070 */
[----:B------:R-:W-:Y:S01]  /*2e20*/  IMAD.HI.U32 R4, R3, R168, RZ ;  /* 0x000000a803047227 */ /* 0x000fe200078e00ff */
[----:B------:R-:W-:-:S02]  /*2e30*/  ISETP.GT.U32.AND P6, PT, R0, R162, PT ;  /* 0x000000a20000720c */ /* 0x000fc40003fc4070 */
[----:B------:R-:W-:Y:S01]  /*2e40*/  IABS R172, R10 ;  /* 0x0000000a00ac7213 */ /* 0x000fe20000000000 */
[----:B------:R-:W-:Y:S01]  /*2e50*/  IMAD.MOV R5, RZ, RZ, -R4 ;  /* 0x000000ffff057224 */ /* 0x000fe200078e0a04 */
[----:B------:R-:W-:Y:S01]  /*2e60*/  @!P0 IADD3 R156, -R156, RZ, RZ ;  /* 0x000000ff9c9c8210 */ /* 0x000fe20007ffe1ff */
[--C-:B------:R-:W-:Y:S01]  /*2e70*/  @!P3 IMAD.IADD R160, R160, 0x1, -R0.reuse ;  /* 0x00000001a0a0b824 */ /* 0x100fe200078e0a00 */
[----:B------:R-:W-:Y:S01]  /*2e80*/  ISETP.GE.AND P3, PT, R12, RZ, PT ;  /* 0x000000ff0c00720c */ /* 0x000fe20003f66270 */
[----:B------:R-:W-:Y:S01]  /*2e90*/  @!P2 IMAD.IADD R164, R164, 0x1, -R0 ;  /* 0x00000001a4a4a824 */ /* 0x000fe200078e0a00 */
[----:B------:R-:W-:Y:S01]  /*2ea0*/  LOP3.LUT R12, R2, 0x72, RZ, 0xfc, !PT ;  /* 0x00000072020c7812 */ /* 0x000fe200078efcff */
[C---:B------:R-:W-:Y:S01]  /*2eb0*/  IMAD R168, R0.reuse, R5, R168 ;  /* 0x0000000500a87224 */ /* 0x040fe200078e02a8 */
[----:B------:R-:W-:Y:S01]  /*2ec0*/  ISETP.GT.U32.AND P1, PT, R0, R160, PT ;  /* 0x000000a00000720c */ /* 0x000fe20003f24070 */
[----:B------:R-:W-:Y:S01]  /*2ed0*/  IMAD.HI.U32 R4, R3, R170, RZ ;  /* 0x000000aa03047227 */ /* 0x000fe200078e00ff */
[----:B------:R-:W-:-:S02]  /*2ee0*/  IABS R174, R12 ;  /* 0x0000000c00ae7213 */ /* 0x000fc40000000000 */
[----:B------:R-:W-:Y:S01]  /*2ef0*/  @!P6 IADD3 R162, R162, -R0, RZ ;  /* 0x80000000a2a2e210 */ /* 0x000fe20007ffe0ff */
[----:B------:R-:W-:Y:S01]  /*2f00*/  @!P4 IMAD.IADD R166, R166, 0x1, -R0 ;  /* 0x00000001a6a6c824 */ /* 0x000fe200078e0a00 */
[C---:B------:R-:W-:Y:S02]  /*2f10*/  ISETP.GT.U32.AND P4, PT, R0.reuse, R164, PT ;  /* 0x000000a40000720c */ /* 0x040fe40003f84070 */
[----:B------:R-:W-:Y:S01]  /*2f20*/  ISETP.GT.U32.AND P6, PT, R0, R168, PT ;  /* 0x000000a80000720c */ /* 0x000fe20003fc4070 */
[----:B------:R-:W-:Y:S01]  /*2f30*/  @!P3 IMAD.MOV R162, RZ, RZ, -R162 ;  /* 0x000000ffffa2b224 */ /* 0x000fe200078e0aa2 */
[----:B------:R-:W-:Y:S01]  /*2f40*/  IADD3 R5, -R4, RZ, RZ ;  /* 0x000000ff04057210 */ /* 0x000fe20007ffe1ff */
[----:B------:R-:W-:Y:S01]  /*2f50*/  IMAD.HI.U32 R4, R3, R172, RZ ;  /* 0x000000ac03047227 */ /* 0x000fe200078e00ff */
[----:B------:R-:W-:Y:S02]  /*2f60*/  ISETP.GE.AND P0, PT, R13, RZ, PT ;  /* 0x000000ff0d00720c */ /* 0x000fe40003f06270 */
[----:B------:R-:W-:Y:S01]  /*2f70*/  LOP3.LUT R13, R2, 0x74, RZ, 0xfc, !PT ;  /* 0x00000074020d7812 */ /* 0x000fe200078efcff */
[----:B------:R-:W-:Y:S01]  /*2f80*/  IMAD R170, R0, R5, R170 ;  /* 0x0000000500aa7224 */ /* 0x000fe200078e02aa */
[----:B------:R-:W-:Y:S01]  /*2f90*/  IADD3 R5, -R4, RZ, RZ ;  /* 0x000000ff04057210 */ /* 0x000fe20007ffe1ff */
[--C-:B------:R-:W-:Y:S01]  /*2fa0*/  @!P1 IMAD.IADD R160, R160, 0x1, -R0.reuse ;  /* 0x00000001a0a09824 */ /* 0x100fe200078e0a00 */
[----:B------:R-:W-:Y:S01]  /*2fb0*/  ISETP.GE.AND P1, PT, R14, RZ, PT ;  /* 0x000000ff0e00720c */ /* 0x000fe20003f26270 */
[--C-:B------:R-:W-:Y:S01]  /*2fc0*/  @!P4 IMAD.IADD R164, R164, 0x1, -R0.reuse ;  /* 0x00000001a4a4c824 */ /* 0x100fe200078e0a00 */
[----:B------:R-:W-:Y:S01]  /*2fd0*/  ISETP.GT.U32.AND P4, PT, R0, R170, PT ;  /* 0x000000aa0000720c */ /* 0x000fe20003f84070 */
[----:B------:R-:W-:Y:S01]  /*2fe0*/  @!P6 IMAD.IADD R168, R168, 0x1, -R0 ;  /* 0x00000001a8a8e824 */ /* 0x000fe200078e0a00 */
[----:B------:R-:W-:Y:S01]  /*2ff0*/  ISETP.GT.U32.AND P6, PT, R0, R166, PT ;  /* 0x000000a60000720c */ /* 0x000fe20003fc4070 */
[----:B------:R-:W-:Y:S01]  /*3000*/  @!P5 IMAD.MOV R160, RZ, RZ, -R160 ;  /* 0x000000ffffa0d224 */ /* 0x000fe200078e0aa0 */
[----:B------:R-:W-:Y:S01]  /*3010*/  LOP3.LUT R14, R2, 0x76, RZ, 0xfc, !PT ;  /* 0x00000076020e7812 */ /* 0x000fe200078efcff */
[C---:B------:R-:W-:Y:S01]  /*3020*/  IMAD R172, R0.reuse, R5, R172 ;  /* 0x0000000500ac7224 */ /* 0x040fe200078e02ac */
[----:B------:R-:W-:Y:S01]  /*3030*/  ISETP.GT.U32.AND P5, PT, R0, R168, PT ;  /* 0x000000a80000720c */ /* 0x000fe20003fa4070 */
[----:B------:R-:W-:Y:S01]  /*3040*/  IMAD.HI.U32 R4, R3, R174, RZ ;  /* 0x000000ae03047227 */ /* 0x000fe200078e00ff */
[----:B------:R-:W-:-:S02]  /*3050*/  IABS R180, R14 ;  /* 0x0000000e00b47213 */ /* 0x000fc40000000000 */
[----:B------:R-:W-:Y:S02]  /*3060*/  IABS R176, R13 ;  /* 0x0000000d00b07213 */ /* 0x000fe40000000000 */
[----:B------:R-:W-:Y:S02]  /*3070*/  @!P0 IADD3 R164, -R164, RZ, RZ ;  /* 0x000000ffa4a48210 */ /* 0x000fe40007ffe1ff */
[----:B------:R-:W-:Y:S01]  /*3080*/  @!P4 IADD3 R170, R170, -R0, RZ ;  /* 0x80000000aaaac210 */ /* 0x000fe20007ffe0ff */
[----:B------:R-:W-:Y:S01]  /*3090*/  @!P6 IMAD.IADD R166, R166, 0x1, -R0 ;  /* 0x00000001a6a6e824 */ /* 0x000fe200078e0a00 */
[----:B------:R-:W-:Y:S01]  /*30a0*/  ISETP.GE.AND P6, PT, R9, RZ, PT ;  /* 0x000000ff0900720c */ /* 0x000fe20003fc6270 */
[----:B------:R-:W-:Y:S01]  /*30b0*/  IMAD.MOV R9, RZ, RZ, -R4 ;  /* 0x000000ffff097224 */ /* 0x000fe200078e0a04 */
[----:B------:R-:W-:Y:S01]  /*30c0*/  ISETP.GT.U32.AND P3, PT, R0, R170, PT ;  /* 0x000000aa0000720c */ /* 0x000fe20003f64070 */
[----:B------:R-:W-:Y:S01]  /*30d0*/  IMAD.HI.U32 R4, R3, R180, RZ ;  /* 0x000000b403047227 */ /* 0x000fe200078e00ff */
[----:B------:R-:W-:-:S02]  /*30e0*/  @!P5 IADD3 R168, R168, -R0, RZ ;  /* 0x80000000a8a8d210 */ /* 0x000fc40007ffe0ff */
[C---:B------:R-:W-:Y:S01]  /*30f0*/  ISETP.GT.U32.AND P5, PT, R0.reuse, R172, PT ;  /* 0x000000ac0000720c */ /* 0x040fe20003fa4070 */
[----:B------:R-:W-:Y:S01]  /*3100*/  IMAD R174, R0, R9, R174 ;  /* 0x0000000900ae7224 */ /* 0x000fe200078e02ae */
[----:B------:R-:W-:Y:S01]  /*3110*/  ISETP.GE.AND P4, PT, R10, RZ, PT ;  /* 0x000000ff0a00720c */ /* 0x000fe20003f86270 */
[----:B------:R-:W-:Y:S01]  /*3120*/  IMAD.MOV R9, RZ, RZ, -R4 ;  /* 0x000000ffff097224 */ /* 0x000fe200078e0a04 */
[----:B------:R-:W-:Y:S01]  /*3130*/  LOP3.LUT R10, R2, 0x78, RZ, 0xfc, !PT ;  /* 0x00000078020a7812 */ /* 0x000fe200078efcff */
[----:B------:R-:W-:Y:S01]  /*3140*/  IMAD.HI.U32 R5, R3, R176, RZ ;  /* 0x000000b003057227 */ /* 0x000fe200078e00ff */
[C---:B------:R-:W-:Y:S02]  /*3150*/  ISETP.GT.U32.AND P0, PT, R0.reuse, R174, PT ;  /* 0x000000ae0000720c */ /* 0x040fe40003f04070 */
[----:B------:R-:W-:Y:S01]  /*3160*/  IABS R178, R10 ;  /* 0x0000000a00b27213 */ /* 0x000fe20000000000 */
[----:B------:R-:W-:Y:S01]  /*3170*/  IMAD R180, R0, R9, R180 ;  /* 0x0000000900b47224 */ /* 0x000fe200078e02b4 */
[----:B------:R-:W-:Y:S01]  /*3180*/  @!P3 IADD3 R170, R170, -R0, RZ ;  /* 0x80000000aaaab210 */ /* 0x000fe20007ffe0ff */
[----:B------:R-:W-:Y:S01]  /*3190*/  IMAD.MOV R5, RZ, RZ, -R5 ;  /* 0x000000ffff057224 */ /* 0x000fe200078e0a05 */
[----:B------:R-:W-:Y:S01]  /*31a0*/  ISETP.GE.AND P2, PT, R15, RZ, PT ;  /* 0x000000ff0f00720c */ /* 0x000fe20003f46270 */
[----:B------:R-:W-:Y:S01]  /*31b0*/  @!P5 IMAD.IADD R172, R172, 0x1, -R0 ;  /* 0x00000001acacd824 */ /* 0x000fe200078e0a00 */
[----:B------:R-:W-:Y:S01]  /*31c0*/  @!P6 IADD3 R170, -R170, RZ, RZ ;  /* 0x000000ffaaaae210 */ /* 0x000fe20007ffe1ff */
[C---:B------:R-:W-:Y:S01]  /*31d0*/  IMAD R176, R0.reuse, R5, R176 ;  /* 0x0000000500b07224 */ /* 0x040fe200078e02b0 */
[C---:B------:R-:W-:Y:S01]  /*31e0*/  ISETP.GT.U32.AND P6, PT, R0.reuse, R180, PT ;  /* 0x000000b40000720c */ /* 0x040fe20003fc4070 */
[----:B------:R-:W-:Y:S01]  /*31f0*/  IMAD.HI.U32 R5, R3, R178, RZ ;  /* 0x000000b203057227 */ /* 0x000fe200078e00ff */
[----:B------:R-:W-:-:S02]  /*3200*/  ISETP.GT.U32.AND P5, PT, R0, R172, PT ;  /* 0x000000ac0000720c */ /* 0x000fc40003fa4070 */
[----:B------:R-:W-:Y:S01]  /*3210*/  ISETP.GE.AND P3, PT, R13, RZ, PT ;  /* 0x000000ff0d00720c */ /* 0x000fe20003f66270 */
[----:B------:R-:W-:Y:S01]  /*3220*/  IMAD.MOV R5, RZ, RZ, -R5 ;  /* 0x000000ffff057224 */ /* 0x000fe200078e0a05 */
[----:B------:R-:W-:Y:S01]  /*3230*/  LOP3.LUT R13, R2, 0x82, RZ, 0xfc, !PT ;  /* 0x00000082020d7812 */ /* 0x000fe200078efcff */
[----:B------:R-:W-:Y:S01]  /*3240*/  @!P1 IMAD.MOV R166, RZ, RZ, -R166 ;  /* 0x000000ffffa69224 */ /* 0x000fe200078e0aa6 */
[C---:B------:R-:W-:Y:S01]  /*3250*/  ISETP.GT.U32.AND P1, PT, R0.reuse, R176, PT ;  /* 0x000000b00000720c */ /* 0x040fe20003f24070 */
[----:B------:R-:W-:Y:S01]  /*3260*/  IMAD R178, R0, R5, R178 ;  /* 0x0000000500b27224 */ /* 0x000fe200078e02b2 */
[----:B------:R-:W-:Y:S01]  /*3270*/  LOP3.LUT R5, R2, 0x7a, RZ, 0xfc, !PT ;  /* 0x0000007a02057812 */ /* 0x000fe200078efcff */
[--C-:B------:R-:W-:Y:S01]  /*3280*/  @!P0 IMAD.IADD R174, R174, 0x1, -R0.reuse ;  /* 0x00000001aeae8824 */ /* 0x100fe200078e0a00 */
[----:B------:R-:W-:Y:S01]  /*3290*/  IABS R190, R13 ;  /* 0x0000000d00be7213 */ /* 0x000fe20000000000 */
[----:B------:R-:W-:Y:S01]  /*32a0*/  @!P6 IMAD.IADD R180, R180, 0x1, -R0 ;  /* 0x00000001b4b4e824 */ /* 0x000fe200078e0a00 */
[----:B------:R-:W-:Y:S01]  /*32b0*/  IABS R182, R5 ;  /* 0x0000000500b67213 */ /* 0x000fe20000000000 */
[----:B------:R-:W-:Y:S01]  /*32c0*/  @!P2 IMAD.MOV R168, RZ, RZ, -R168 ;  /* 0x000000ffffa8a224 */ /* 0x000fe200078e0aa8 */
[----:B------:R-:W-:-:S02]  /*32d0*/  @!P5 IADD3 R172, R172, -R0, RZ ;  /* 0x80000000acacd210 */ /* 0x000fc40007ffe0ff */
[C---:B------:R-:W-:Y:S01]  /*32e0*/  ISETP.GT.U32.AND P6, PT, R0.reuse, R180, PT ;  /* 0x000000b40000720c */ /* 0x040fe20003fc4070 */
[----:B------:R-:W-:Y:S01]  /*32f0*/  IMAD.HI.U32 R4, R3, R182, RZ ;  /* 0x000000b603047227 */ /* 0x000fe200078e00ff */
[----:B------:R-:W-:Y:S02]  /*3300*/  ISETP.GT.U32.AND P0, PT, R0, R174, PT ;  /* 0x000000ae0000720c */ /* 0x000fe40003f04070 */
[----:B------:R-:W-:Y:S01]  /*3310*/  ISETP.GE.AND P2, PT, R12, RZ, PT ;  /* 0x000000ff0c00720c */ /* 0x000fe20003f46270 */
[----:B------:R-:W-:Y:S01]  /*3320*/  @!P1 IMAD.IADD R176, R176, 0x1, -R0 ;  /* 0x00000001b0b09824 */ /* 0x000fe200078e0a00 */
[----:B------:R-:W-:Y:S01]  /*3330*/  LOP3.LUT R12, R2, 0x7c, RZ, 0xfc, !PT ;  /* 0x0000007c020c7812 */ /* 0x000fe200078efcff */
[----:B------:R-:W-:Y:S01]  /*3340*/  @!P4 IMAD.MOV R172, RZ, RZ, -R172 ;  /* 0x000000ffffacc224 */ /* 0x000fe200078e0aac */
[C---:B------:R-:W-:Y:S01]  /*3350*/  ISETP.GT.U32.AND P4, PT, R0.reuse, R178, PT ;  /* 0x000000b20000720c */ /* 0x040fe20003f84070 */
[----:B------:R-:W-:Y:S01]  /*3360*/  IMAD.MOV R9, RZ, RZ, -R4 ;  /* 0x000000ffff097224 */ /* 0x000fe200078e0a04 */
[----:B------:R-:W-:-:S02]  /*3370*/  ISETP.GT.U32.AND P1, PT, R0, R176, PT ;  /* 0x000000b00000720c */ /* 0x000fc40003f24070 */
[----:B------:R-:W-:Y:S01]  /*3380*/  IABS R184, R12 ;  /* 0x0000000c00b87213 */ /* 0x000fe20000000000 */
[----:B------:R-:W-:Y:S01]  /*3390*/  IMAD R182, R0, R9, R182 ;  /* 0x0000000900b67224 */ /* 0x000fe200078e02b6 */
[----:B------:R-:W-:Y:S01]  /*33a0*/  @!P6 IADD3 R180, R180, -R0, RZ ;  /* 0x80000000b4b4e210 */ /* 0x000fe20007ffe0ff */
[----:B------:R-:W-:Y:S01]  /*33b0*/  @!P0 IMAD.IADD R174, R174, 0x1, -R0 ;  /* 0x00000001aeae8824 */ /* 0x000fe200078e0a00 */
[----:B------:R-:W-:Y:S02]  /*33c0*/  ISETP.GE.AND P0, PT, R10, RZ, PT ;  /* 0x000000ff0a00720c */ /* 0x000fe40003f06270 */
[----:B------:R-:W-:Y:S01]  /*33d0*/  ISETP.GT.U32.AND P6, PT, R0, R182, PT ;  /* 0x000000b60000720c */ /* 0x000fe20003fc4070 */
[----:B------:R-:W-:Y:S01]  /*33e0*/  @!P2 IMAD.MOV R174, RZ, RZ, -R174 ;  /* 0x000000ffffaea224 */ /* 0x000fe200078e0aae */
[----:B------:R-:W-:Y:S02]  /*33f0*/  LOP3.LUT R10, R2, 0x7e, RZ, 0xfc, !PT ;  /* 0x0000007e020a7812 */ /* 0x000fe400078efcff */
[----:B------:R-:W-:-:S02]  /*3400*/  @!P4 IADD3 R178, R178, -R0, RZ ;  /* 0x80000000b2b2c210 */ /* 0x000fc40007ffe0ff */
[----:B------:R-:W-:Y:S02]  /*3410*/  @!P1 IADD3 R176, R176, -R0, RZ ;  /* 0x80000000b0b09210 */ /* 0x000fe40007ffe0ff */
[----:B------:R-:W-:Y:S01]  /*3420*/  ISETP.GE.AND P1, PT, R5, RZ, PT ;  /* 0x000000ff0500720c */ /* 0x000fe20003f26270 */
[C---:B------:R-:W-:Y:S01]  /*3430*/  IMAD.HI.U32 R5, R3.reuse, R184, RZ ;  /* 0x000000b803057227 */ /* 0x040fe200078e00ff */
[----:B------:R-:W-:Y:S02]  /*3440*/  IABS R186, R10 ;  /* 0x0000000a00ba7213 */ /* 0x000fe40000000000 */
[----:B------:R-:W-:Y:S01]  /*3450*/  ISETP.GE.AND P2, PT, R12, RZ, PT ;  /* 0x000000ff0c00720c */ /* 0x000fe20003f46270 */
[----:B------:R-:W-:Y:S01]  /*3460*/  IMAD.MOV R5, RZ, RZ, -R5 ;  /* 0x000000ffff057224 */ /* 0x000fe200078e0a05 */
[----:B------:R-:W-:Y:S01]  /*3470*/  ISETP.GT.U32.AND P4, PT, R0, R178, PT ;  /* 0x000000b20000720c */ /* 0x000fe20003f84070 */
[----:B------:R-:W-:Y:S01]  /*3480*/  IMAD.HI.U32 R4, R3, R186, RZ ;  /* 0x000000ba03047227 */ /* 0x000fe200078e00ff */
[----:B------:R-:W-:-:S02]  /*3490*/  LOP3.LUT R12, R2, 0x80, RZ, 0xfc, !PT ;  /* 0x00000080020c7812 */ /* 0x000fc400078efcff */
[----:B------:R-:W-:Y:S01]  /*34a0*/  @!P6 IADD3 R182, R182, -R0, RZ ;  /* 0x80000000b6b6e210 */ /* 0x000fe20007ffe0ff */
[C---:B------:R-:W-:Y:S01]  /*34b0*/  IMAD R184, R0.reuse, R5, R184 ;  /* 0x0000000500b87224 */ /* 0x040fe200078e02b8 */
[----:B------:R-:W-:Y:S01]  /*34c0*/  IABS R188, R12 ;  /* 0x0000000c00bc7213 */ /* 0x000fe20000000000 */
[----:B------:R-:W-:Y:S01]  /*34d0*/  @!P3 IMAD.MOV R176, RZ, RZ, -R176 ;  /* 0x000000ffffb0b224 */ /* 0x000fe200078e0ab0 */
[----:B------:R-:W-:Y:S01]  /*34e0*/  ISETP.GT.U32.AND P3, PT, R0, R182, PT ;  /* 0x000000b60000720c */ /* 0x000fe20003f64070 */
[----:B------:R-:W-:Y:S01]  /*34f0*/  IMAD.MOV R5, RZ, RZ, -R4 ;  /* 0x000000ffff057224 */ /* 0x000fe200078e0a04 */
[----:B------:R-:W-:Y:S01]  /*3500*/  ISETP.GE.AND P5, PT, R14, RZ, PT ;  /* 0x000000ff0e00720c */ /* 0x000fe20003fa6270 */
[C---:B------:R-:W-:Y:S01]  /*3510*/  IMAD.HI.U32 R4, R3.reuse, R188, RZ ;  /* 0x000000bc03047227 */ /* 0x040fe200078e00ff */
[C---:B------:R-:W-:Y:S02]  /*3520*/  LOP3.LUT R14, R2.reuse, 0x84, RZ, 0xfc, !PT ;  /* 0x00000084020e7812 */ /* 0x040fe400078efcff */
[----:B------:R-:W-:Y:S01]  /*3530*/  LOP3.LUT R15, R2, 0x86, RZ, 0xfc, !PT ;  /* 0x00000086020f7812 */ /* 0x000fe200078efcff */
[----:B------:R-:W-:Y:S01]  /*3540*/  IMAD R186, R0, R5, R186 ;  /* 0x0000000500ba7224 */ /* 0x000fe200078e02ba */
[----:B------:R-:W-:Y:S01]  /*3550*/  IABS R192, R14 ;  /* 0x0000000e00c07213 */ /* 0x000fe20000000000 */
[----:B------:R-:W-:Y:S01]  /*3560*/  @!P4 IMAD.IADD R178, R178, 0x1, -R0 ;  /* 0x00000001b2b2c824 */ /* 0x000fe200078e0a00 */
[C---:B------:R-:W-:Y:S01]  /*3570*/  ISETP.GT.U32.AND P4, PT, R0.reuse, R184, PT ;  /* 0x000000b80000720c */ /* 0x040fe20003f84070 */
[----:B------:R-:W-:Y:S01]  /*3580*/  IMAD.MOV R9, RZ, RZ, -R4 ;  /* 0x000000ffff097224 */ /* 0x000fe200078e0a04 */
[----:B------:R-:W-:Y:S01]  /*3590*/  ISETP.GT.U32.AND P6, PT, R0, R186, PT ;  /* 0x000000ba0000720c */ /* 0x000fe20003fc4070 */
[----:B------:R-:W-:Y:S01]  /*35a0*/  IMAD.HI.U32 R4, R3, R192, RZ ;  /* 0x000000c003047227 */ /* 0x000fe200078e00ff */
[----:B------:R-:W-:-:S02]  /*35b0*/  IABS R194, R15 ;  /* 0x0000000f00c27213 */ /* 0x000fc40000000000 */
[----:B------:R-:W-:Y:S01]  /*35c0*/  @!P5 IADD3 R180, -R180, RZ, RZ ;  /* 0x000000ffb4b4d210 */ /* 0x000fe20007ffe1ff */
[----:B------:R-:W-:Y:S01]  /*35d0*/  IMAD R188, R0, R9, R188 ;  /* 0x0000000900bc7224 */ /* 0x000fe200078e02bc */
[----:B------:R-:W-:Y:S01]  /*35e0*/  IADD3 R9, -R4, RZ, RZ ;  /* 0x000000ff04097210 */ /* 0x000fe20007ffe1ff */
[--C-:B------:R-:W-:Y:S01]  /*35f0*/  @!P3 IMAD.IADD R182, R182, 0x1, -R0.reuse ;  /* 0x00000001b6b6b824 */ /* 0x100fe200078e0a00 */
[----:B------:R-:W-:Y:S01]  /*3600*/  LOP3.LUT R41, R2, 0xf0, RZ, 0xfc, !PT ;  /* 0x000000f002297812 */ /* 0x000fe200078efcff */
[C---:B------:R-:W-:Y:S01]  /*3610*/  IMAD.HI.U32 R5, R3.reuse, R190, RZ ;  /* 0x000000be03057227 */ /* 0x040fe200078e00ff */
[----:B------:R-:W-:Y:S02]  /*3620*/  ISETP.GT.U32.AND P3, PT, R0, R188, PT ;  /* 0x000000bc0000720c */ /* 0x000fe40003f64070 */
[----:B------:R-:W-:Y:S01]  /*3630*/  @!P4 IADD3 R184, R184, -R0, RZ ;  /* 0x80000000b8b8c210 */ /* 0x000fe20007ffe0ff */
[----:B------:R-:W-:Y:S01]  /*3640*/  @!P6 IMAD.IADD R186, R186, 0x1, -R0 ;  /* 0x00000001babae824 */ /* 0x000fe200078e0a00 */
[----:B------:R-:W-:Y:S01]  /*3650*/  ISETP.GE.AND P4, PT, R10, RZ, PT ;  /* 0x000000ff0a00720c */ /* 0x000fe20003f86270 */
[C---:B------:R-:W-:Y:S01]  /*3660*/  IMAD R192, R0.reuse, R9, R192 ;  /* 0x0000000900c07224 */ /* 0x040fe200078e02c0 */
[----:B------:R-:W-:Y:S01]  /*3670*/  ISETP.GT.U32.AND P6, PT, R0, R184, PT ;  /* 0x000000b80000720c */ /* 0x000fe20003fc4070 */
[----:B------:R-:W-:Y:S01]  /*3680*/  IMAD.MOV R5, RZ, RZ, -R5 ;  /* 0x000000ffff057224 */ /* 0x000fe200078e0a05 */
[----:B------:R-:W-:Y:S01]  /*3690*/  LOP3.LUT R10, R2, 0x88, RZ, 0xfc, !PT ;  /* 0x00000088020a7812 */ /* 0x000fe200078efcff */
[----:B------:R-:W-:Y:S01]  /*36a0*/  @!P1 IMAD.MOV R182, RZ, RZ, -R182 ;  /* 0x000000ffffb69224 */ /* 0x000fe200078e0ab6 */
[C---:B------:R-:W-:Y:S01]  /*36b0*/  ISETP.GT.U32.AND P5, PT, R0.reuse, R186, PT ;  /* 0x000000ba0000720c */ /* 0x040fe20003fa4070 */
[----:B------:R-:W-:Y:S01]  /*36c0*/  IMAD R190, R0, R5, R190 ;  /* 0x0000000500be7224 */ /* 0x000fe200078e02be */
[----:B------:R-:W-:Y:S01]  /*36d0*/  IABS R196, R10 ;  /* 0x0000000a00c47213 */ /* 0x000fe20000000000 */
[----:B------:R-:W-:Y:S01]  /*36e0*/  @!P3 IMAD.IADD R188, R188, 0x1, -R0 ;  /* 0x00000001bcbcb824 */ /* 0x000fe200078e0a00 */
[C---:B------:R-:W-:Y:S01]  /*36f0*/  ISETP.GT.U32.AND P3, PT, R0.reuse, R192, PT ;  /* 0x000000c00000720c */ /* 0x040fe20003f64070 */
[----:B------:R-:W-:Y:S01]  /*3700*/  IMAD.HI.U32 R5, R3, R194, RZ ;  /* 0x000000c203057227 */ /* 0x000fe200078e00ff */
[----:B------:R-:W-:-:S02]  /*3710*/  ISETP.GT.U32.AND P1, PT, R0, R190, PT ;  /* 0x000000be0000720c */ /* 0x000fc40003f24070 */
[----:B------:R-:W-:Y:S01]  /*3720*/  IABS R222, R41 ;  /* 0x0000002900de7213 */ /* 0x000fe20000000000 */
[----:B------:R-:W-:Y:S01]  /*3730*/  IMAD.MOV R5, RZ, RZ, -R5 ;  /* 0x000000ffff057224 */ /* 0x000fe200078e0a05 */
[----:B------:R-:W-:Y:S01]  /*3740*/  @!P6 IADD3 R184, R184, -R0, RZ ;  /* 0x80000000b8b8e210 */ /* 0x000fe20007ffe0ff */
[----:B------:R-:W-:Y:S01]  /*3750*/  IMAD.HI.U32 R4, R3, R196, RZ ;  /* 0x000000c403047227 */ /* 0x000fe200078e00ff */
[----:B------:R-:W-:Y:S02]  /*3760*/  ISETP.GE.AND P6, PT, R13, RZ, PT ;  /* 0x000000ff0d00720c */ /* 0x000fe40003fc6270 */
[----:B------:R-:W-:Y:S01]  /*3770*/  LOP3.LUT R43, R2, 0xf2, RZ, 0xfc, !PT ;  /* 0x000000f2022b7812 */ /* 0x000fe200078efcff */
[----:B------:R-:W-:Y:S01]  /*3780*/  @!P2 IMAD.MOV R184, RZ, RZ, -R184 ;  /* 0x000000ffffb8a224 */ /* 0x000fe200078e0ab8 */
[----:B------:R-:W-:Y:S01]  /*3790*/  ISETP.GT.U32.AND P2, PT, R0, R188, PT ;  /* 0x000000bc0000720c */ /* 0x000fe20003f44070 */
[----:B------:R-:W-:Y:S01]  /*37a0*/  @!P3 IMAD.IADD R192, R192, 0x1, -R0 ;  /* 0x00000001c0c0b824 */ /* 0x000fe200078e0a00 */
[----:B------:R-:W-:Y:S01]  /*37b0*/  LOP3.LUT R45, R2, 0xf4, RZ, 0xfc, !PT ;  /* 0x000000f4022d7812 */ /* 0x000fe200078efcff */
[----:B------:R-:W-:Y:S01]  /*37c0*/  IMAD R194, R0, R5, R194 ;  /* 0x0000000500c27224 */ /* 0x000fe200078e02c2 */
[----:B------:R-:W-:Y:S01]  /*37d0*/  IADD3 R5, -R4, RZ, RZ ;  /* 0x000000ff04057210 */ /* 0x000fe20007ffe1ff */
[----:B------:R-:W-:Y:S01]  /*37e0*/  @!P5 IMAD.IADD R186, R186, 0x1, -R0 ;  /* 0x00000001babad824 */ /* 0x000fe200078e0a00 */
[----:B------:R-:W-:Y:S01]  /*37f0*/  ISETP.GT.U32.AND P3, PT, R0, R192, PT ;  /* 0x000000c00000720c */ /* 0x000fe20003f64070 */
[----:B------:R-:W-:Y:S01]  /*3800*/  @!P0 IMAD.MOV R178, RZ, RZ, -R178 ;  /* 0x000000ffffb28224 */ /* 0x000fe200078e0ab2 */
[----:B------:R-:W-:Y:S01]  /*3810*/  ISETP.GE.AND P5, PT, R14, RZ, PT ;  /* 0x000000ff0e00720c */ /* 0x000fe20003fa6270 */
[----:B------:R-:W-:Y:S01]  /*3820*/  IMAD R196, R0, R5, R196 ;  /* 0x0000000500c47224 */ /* 0x000fe200078e02c4 */
[----:B------:R-:W-:Y:S01]  /*3830*/  LOP3.LUT R14, R2, 0x8c, RZ, 0xfc, !PT ;  /* 0x0000008c020e7812 */ /* 0x000fe200078efcff */
[----:B------:R-:W-:Y:S01]  /*3840*/  IMAD.HI.U32 R9, R3, R200, RZ ;  /* 0x000000c803097227 */ /* 0x000fe200078e00ff */
[----:B------:R-:W-:-:S02]  /*3850*/  @!P1 IADD3 R190, R190, -R0, RZ ;  /* 0x80000000bebe9210 */ /* 0x000fc40007ffe0ff */
[----:B------:R-:W-:Y:S01]  /*3860*/  IABS R202, R14 ;  /* 0x0000000e00ca7213 */ /* 0x000fe20000000000 */
[----:B------:R-:W-:Y:S01]  /*3870*/  @!P2 IMAD.IADD R188, R188, 0x1, -R0 ;  /* 0x00000001bcbca824 */ /* 0x000fe200078e0a00 */
[C---:B------:R-:W-:Y:S02]  /*3880*/  ISETP.GT.U32.AND P1, PT, R0.reuse, R190, PT ;  /* 0x000000be0000720c */ /* 0x040fe40003f24070 */
[----:B------:R-:W-:Y:S01]  /*3890*/  ISETP.GT.U32.AND P2, PT, R0, R194, PT ;  /* 0x000000c20000720c */ /* 0x000fe20003f44070 */
[----:B------:R-:W-:Y:S01]  /*38a0*/  IMAD.HI.U32 R5, R3, R202, RZ ;  /* 0x000000ca03057227 */ /* 0x000fe200078e00ff */
[----:B------:R-:W-:Y:S02]  /*38b0*/  @!P3 IADD3 R192, R192, -R0, RZ ;  /* 0x80000000c0c0b210 */ /* 0x000fe40007ffe0ff */
[----:B------:R-:W-:Y:S01]  /*38c0*/  ISETP.GT.U32.AND P3, PT, R0, R196, PT ;  /* 0x000000c40000720c */ /* 0x000fe20003f64070 */
[----:B------:R-:W-:Y:S01]  /*38d0*/  IMAD.MOV R5, RZ, RZ, -R5 ;  /* 0x000000ffff057224 */ /* 0x000fe200078e0a05 */
[----:B------:R-:W-:-:S02]  /*38e0*/  ISETP.GE.AND P0, PT, R12, RZ, PT ;  /* 0x000000ff0c00720c */ /* 0x000fc40003f06270 */
[----:B------:R-:W-:Y:S01]  /*38f0*/  LOP3.LUT R12, R2, 0x8a, RZ, 0xfc, !PT ;  /* 0x0000008a020c7812 */ /* 0x000fe200078efcff */
[----:B------:R-:W-:Y:S01]  /*3900*/  IMAD R202, R0, R5, R202 ;  /* 0x0000000500ca7224 */ /* 0x000fe200078e02ca */
[----:B------:R-:W-:Y:S01]  /*3910*/  IADD3 R9, -R9, RZ, RZ ;  /* 0x000000ff09097210 */ /* 0x000fe20007ffe1ff */
[--C-:B------:R-:W-:Y:S01]  /*3920*/  @!P1 IMAD.IADD R190, R190, 0x1, -R0.reuse ;  /* 0x00000001bebe9824 */ /* 0x100fe200078e0a00 */
[----:B------:R-:W-:Y:S01]  /*3930*/  IABS R198, R12 ;  /* 0x0000000c00c67213 */ /* 0x000fe20000000000 */
[----:B------:R-:W-:Y:S01]  /*3940*/  @!P2 IMAD.IADD R194, R194, 0x1, -R0 ;  /* 0x00000001c2c2a824 */ /* 0x000fe200078e0a00 */
[----:B------:R-:W-:Y:S01]  /*3950*/  ISETP.GE.AND P2, PT, R10, RZ, PT ;  /* 0x000000ff0a00720c */ /* 0x000fe20003f46270 */
[----:B------:R-:W-:Y:S01]  /*3960*/  @!P6 IMAD.MOV R190, RZ, RZ, -R190 ;  /* 0x000000ffffbee224 */ /* 0x000fe200078e0abe */
[----:B------:R-:W-:Y:S01]  /*3970*/  ISETP.GT.U32.AND P6, PT, R0, R202, PT ;  /* 0x000000ca0000720c */ /* 0x000fe20003fc4070 */
[----:B------:R-:W-:Y:S01]  /*3980*/  @!P3 IMAD.IADD R196, R196, 0x1, -R0 ;  /* 0x00000001c4c4b824 */ /* 0x000fe200078e0a00 */
[----:B------:R-:W-:Y:S01]  /*3990*/  ISETP.GT.U32.AND P3, PT, R0, R194, PT ;  /* 0x000000c20000720c */ /* 0x000fe20003f64070 */
[----:B------:R-:W-:Y:S01]  /*39a0*/  IMAD.HI.U32 R4, R3, R198, RZ ;  /* 0x000000c603047227 */ /* 0x000fe200078e00ff */
[----:B------:R-:W-:-:S02]  /*39b0*/  LOP3.LUT R10, R2, 0x90, RZ, 0xfc, !PT ;  /* 0x00000090020a7812 */ /* 0x000fc400078efcff */
[----:B------:R-:W-:Y:S01]  /*39c0*/  ISETP.GE.AND P1, PT, R15, RZ, PT ;  /* 0x000000ff0f00720c */ /* 0x000fe20003f26270 */
[----:B------:R-:W-:Y:S01]  /*39d0*/  IMAD R200, R0, R9, R200 ;  /* 0x0000000900c87224 */ /* 0x000fe200078e02c8 */
[----:B------:R-:W-:Y:S01]  /*39e0*/  IABS R206, R10 ;  /* 0x0000000a00ce7213 */ /* 0x000fe20000000000 */
[----:B------:R-:W-:Y:S01]  /*39f0*/  IMAD.MOV R13, RZ, RZ, -R4 ;  /* 0x000000ffff0d7224 */ /* 0x000fe200078e0a04 */
[----:B------:R-:W-:Y:S01]  /*3a00*/  LOP3.LUT R9, R2, 0x92, RZ, 0xfc, !PT ;  /* 0x0000009202097812 */ /* 0x000fe200078efcff */
[----:B------:R-:W-:Y:S01]  /*3a10*/  @!P0 IMAD.MOV R188, RZ, RZ, -R188 ;  /* 0x000000ffffbc8224 */ /* 0x000fe200078e0abc */
[----:B------:R-:W-:Y:S01]  /*3a20*/  @!P4 IADD3 R186, -R186, RZ, RZ ;  /* 0x000000ffbabac210 */ /* 0x000fe20007ffe1ff */
[C---:B------:R-:W-:Y:S01]  /*3a30*/  IMAD.HI.U32 R4, R3.reuse, R206, RZ ;  /* 0x000000ce03047227 */ /* 0x040fe200078e00ff */
[----:B------:R-:W-:Y:S02]  /*3a40*/  ISETP.GT.U32.AND P4, PT, R0, R196, PT ;  /* 0x000000c40000720c */ /* 0x000fe40003f84070 */
[----:B------:R-:W-:Y:S01]  /*3a50*/  IABS R208, R9 ;  /* 0x0000000900d07213 */ /* 0x000fe20000000000 */
[--C-:B------:R-:W-:Y:S01]  /*3a60*/  @!P3 IMAD.IADD R194, R194, 0x1, -R0.reuse ;  /* 0x00000001c2c2b824 */ /* 0x100fe200078e0a00 */
[----:B------:R-:W-:Y:S01]  /*3a70*/  ISETP.GT.U32.AND P3, PT, R0, R200, PT ;  /* 0x000000c80000720c */ /* 0x000fe20003f64070 */
[----:B------:R-:W-:Y:S01]  /*3a80*/  @!P6 IMAD.IADD R202, R202, 0x1, -R0 ;  /* 0x00000001cacae824 */ /* 0x000fe200078e0a00 */
[----:B------:R-:W-:Y:S01]  /*3a90*/  @!P5 IADD3 R192, -R192, RZ, RZ ;  /* 0x000000ffc0c0d210 */ /* 0x000fe20007ffe1ff */
[----:B------:R-:W-:Y:S01]  /*3aa0*/  IMAD.MOV R5, RZ, RZ, -R4 ;  /* 0x000000ffff057224 */ /* 0x000fe200078e0a04 */
[----:B------:R-:W-:Y:S01]  /*3ab0*/  ISETP.GE.AND P5, PT, R12, RZ, PT ;  /* 0x000000ff0c00720c */ /* 0x000fe20003fa6270 */
[----:B------:R-:W-:Y:S01]  /*3ac0*/  IMAD.HI.U32 R4, R3, R208, RZ ;  /* 0x000000d003047227 */ /* 0x000fe200078e00ff */
[----:B------:R-:W-:-:S02]  /*3ad0*/  LOP3.LUT R12, R2, 0x94, RZ, 0xfc, !PT ;  /* 0x00000094020c7812 */ /* 0x000fc400078efcff */
[----:B------:R-:W-:Y:S01]  /*3ae0*/  LOP3.LUT R15, R2, 0xa8, RZ, 0xfc, !PT ;  /* 0x000000a8020f7812 */ /* 0x000fe200078efcff */
[----:B------:R-:W-:Y:S01]  /*3af0*/  @!P1 IMAD.MOV R194, RZ, RZ, -R194 ;  /* 0x000000ffffc29224 */ /* 0x000fe200078e0ac2 */
[C---:B------:R-:W-:Y:S01]  /*3b00*/  ISETP.GT.U32.AND P1, PT, R0.reuse, R202, PT ;  /* 0x000000ca0000720c */ /* 0x040fe20003f24070 */
[----:B------:R-:W-:Y:S01]  /*3b10*/  IMAD R198, R0, R13, R198 ;  /* 0x0000000d00c67224 */ /* 0x000fe200078e02c6 */
[----:B------:R-:W-:Y:S01]  /*3b20*/  @!P4 IADD3 R196, R196, -R0, RZ ;  /* 0x80000000c4c4c210 */ /* 0x000fe20007ffe0ff */
[----:B------:R-:W-:Y:S01]  /*3b30*/  IMAD R206, R0, R5, R206 ;  /* 0x0000000500ce7224 */ /* 0x000fe200078e02ce */
[----:B------:R-:W-:Y:S01]  /*3b40*/  IADD3 R5, -R4, RZ, RZ ;  /* 0x000000ff04057210 */ /* 0x000fe20007ffe1ff */
[----:B------:R-:W-:Y:S01]  /*3b50*/  @!P3 IMAD.IADD R200, R200, 0x1, -R0 ;  /* 0x00000001c8c8b824 */ /* 0x000fe200078e0a00 */
[----:B------:R-:W-:Y:S02]  /*3b60*/  ISETP.GT.U32.AND P0, PT, R0, R198, PT ;  /* 0x000000c60000720c */ /* 0x000fe40003f04070 */
[----:B------:R-:W-:Y:S01]  /*3b70*/  @!P2 IADD3 R196, -R196, RZ, RZ ;  /* 0x000000ffc4c4a210 */ /* 0x000fe20007ffe1ff */
[C---:B------:R-:W-:Y:S01]  /*3b80*/  IMAD R208, R0.reuse, R5, R208 ;  /* 0x0000000500d07224 */ /* 0x040fe200078e02d0 */
[----:B------:R-:W-:-:S02]  /*3b90*/  ISETP.GT.U32.AND P2, PT, R0, R206, PT ;  /* 0x000000ce0000720c */ /* 0x000fc40003f44070 */
[----:B------:R-:W-:Y:S01]  /*3ba0*/  LOP3.LUT R13, R2, 0x96, RZ, 0xfc, !PT ;  /* 0x00000096020d7812 */ /* 0x000fe200078efcff */
[--C-:B------:R-:W-:Y:S01]  /*3bb0*/  @!P1 IMAD.IADD R202, R202, 0x1, -R0.reuse ;  /* 0x00000001caca9824 */ /* 0x100fe200078e0a00 */
[C---:B------:R-:W-:Y:S02]  /*3bc0*/  ISETP.GT.U32.AND P1, PT, R0.reuse, R208, PT ;  /* 0x000000d00000720c */ /* 0x040fe40003f24070 */
[----:B------:R-:W-:Y:S02]  /*3bd0*/  IABS R210, R13 ;  /* 0x0000000d00d27213 */ /* 0x000fe40000000000 */
[----:B------:R-:W-:Y:S01]  /*3be0*/  ISETP.GT.U32.AND P3, PT, R0, R200, PT ;  /* 0x000000c80000720c */ /* 0x000fe20003f64070 */
[----:B------:R-:W-:Y:S01]  /*3bf0*/  @!P0 IMAD.IADD R198, R198, 0x1, -R0 ;  /* 0x00000001c6c68824 */ /* 0x000fe200078e0a00 */
[----:B------:R-:W-:Y:S01]  /*3c00*/  IABS R212, R12 ;  /* 0x0000000c00d47213 */ /* 0x000fe20000000000 */
[----:B------:R-:W-:Y:S01]  /*3c10*/  IMAD.HI.U32 R5, R3, R210, RZ ;  /* 0x000000d203057227 */ /* 0x000fe200078e00ff */
[----:B------:R-:W-:-:S02]  /*3c20*/  ISETP.GE.AND P4, PT, R14, RZ, PT ;  /* 0x000000ff0e00720c */ /* 0x000fc40003f86270 */
[----:B------:R-:W-:Y:S01]  /*3c30*/  ISETP.GT.U32.AND P6, PT, R0, R198, PT ;  /* 0x000000c60000720c */ /* 0x000fe20003fc4070 */
[--C-:B------:R-:W-:Y:S01]  /*3c40*/  @!P2 IMAD.IADD R206, R206, 0x1, -R0.reuse ;  /* 0x00000001cecea824 */ /* 0x100fe200078e0a00 */
[----:B------:R-:W-:Y:S01]  /*3c50*/  IADD3 R5, -R5, RZ, RZ ;  /* 0x000000ff05057210 */ /* 0x000fe20007ffe1ff */
[----:B------:R-:W-:Y:S01]  /*3c60*/  @!P1 IMAD.IADD R208, R208, 0x1, -R0 ;  /* 0x00000001d0d09824 */ /* 0x000fe200078e0a00 */
[----:B------:R-:W-:Y:S01]  /*3c70*/  ISETP.GE.AND P0, PT, R16, RZ, PT ;  /* 0x000000ff1000720c */ /* 0x000fe20003f06270 */
[----:B------:R-:W-:Y:S01]  /*3c80*/  IMAD.HI.U32 R4, R3, R212, RZ ;  /* 0x000000d403047227 */ /* 0x000fe200078e00ff */
[----:B------:R-:W-:Y:S02]  /*3c90*/  ISETP.GT.U32.AND P1, PT, R0, R206, PT ;  /* 0x000000ce0000720c */ /* 0x000fe40003f24070 */
[----:B------:R-:W-:Y:S01]  /*3ca0*/  @!P3 IADD3 R200, R200, -R0, RZ ;  /* 0x80000000c8c8b210 */ /* 0x000fe20007ffe0ff */
[----:B------:R-:W-:Y:S01]  /*3cb0*/  IMAD R210, R0, R5, R210 ;  /* 0x0000000500d27224 */ /* 0x000fe200078e02d2 */
[----:B------:R-:W-:Y:S01]  /*3cc0*/  ISETP.GE.AND P3, PT, R9, RZ, PT ;  /* 0x000000ff0900720c */ /* 0x000fe20003f66270 */
[----:B------:R-:W-:Y:S01]  /*3cd0*/  IMAD.MOV R9, RZ, RZ, -R4 ;  /* 0x000000ffff097224 */ /* 0x000fe200078e0a04 */
[----:B------:R-:W-:Y:S01]  /*3ce0*/  @!P4 IADD3 R202, -R202, RZ, RZ ;  /* 0x000000ffcacac210 */ /* 0x000fe20007ffe1ff */
[----:B------:R-:W-:Y:S01]  /*3cf0*/  @!P6 IMAD.IADD R198, R198, 0x1, -R0 ;  /* 0x00000001c6c6e824 */ /* 0x000fe200078e0a00 */
[----:B------:R-:W-:Y:S01]  /*3d00*/  ISETP.GE.AND P6, PT, R10, RZ, PT ;  /* 0x000000ff0a00720c */ /* 0x000fe20003fc6270 */
[----:B------:R-:W-:Y:S01]  /*3d10*/  IMAD R212, R0, R9, R212 ;  /* 0x0000000900d47224 */ /* 0x000fe200078e02d4 */
[----:B------:R-:W-:Y:S01]  /*3d20*/  LOP3.LUT R10, R2, 0x98, RZ, 0xfc, !PT ;  /* 0x00000098020a7812 */ /* 0x000fe200078efcff */
[----:B------:R-:W-:Y:S01]  /*3d30*/  @!P5 IMAD.MOV R198, RZ, RZ, -R198 ;  /* 0x000000ffffc6d224 */ /* 0x000fe200078e0ac6 */
[----:B------:R-:W-:Y:S01]  /*3d40*/  ISETP.GT.U32.AND P5, PT, R0, R208, PT ;  /* 0x000000d00000720c */ /* 0x000fe20003fa4070 */
[----:B------:R-:W-:Y:S01]  /*3d50*/  @!P0 IMAD.MOV R200, RZ, RZ, -R200 ;  /* 0x000000ffffc88224 */ /* 0x000fe200078e0ac8 */
[----:B------:R-:W-:-:S02]  /*3d60*/  @!P1 IADD3 R206, R206, -R0, RZ ;  /* 0x80000000cece9210 */ /* 0x000fc40007ffe0ff */
[C---:B------:R-:W-:Y:S02]  /*3d70*/  ISETP.GT.U32.AND P1, PT, R0.reuse, R210, PT ;  /* 0x000000d20000720c */ /* 0x040fe40003f24070 */
[----:B------:R-:W-:Y:S02]  /*3d80*/  IABS R214, R10 ;  /* 0x0000000a00d67213 */ /* 0x000fe40000000000 */
[----:B------:R-:W-:Y:S02]  /*3d90*/  ISETP.GT.U32.AND P4, PT, R0, R212, PT ;  /* 0x000000d40000720c */ /* 0x000fe40003f84070 */
[----:B------:R-:W-:Y:S01]  /*3da0*/  @!P6 IADD3 R206, -R206, RZ, RZ ;  /* 0x000000ffcecee210 */ /* 0x000fe20007ffe1ff */
[----:B------:R-:W-:Y:S01]  /*3db0*/  IMAD.HI.U32 R4, R3, R214, RZ ;  /* 0x000000d603047227 */ /* 0x000fe200078e00ff */
[----:B------:R-:W-:Y:S02]  /*3dc0*/  ISETP.GE.AND P0, PT, R13, RZ, PT ;  /* 0x000000ff0d00720c */ /* 0x000fe40003f06270 */
[----:B------:R-:W-:Y:S01]  /*3dd0*/  ISETP.GE.AND P2, PT, R12, RZ, PT ;  /* 0x000000ff0c00720c */ /* 0x000fe20003f46270 */
[----:B------:R-:W-:Y:S01]  /*3de0*/  IMAD.MOV R5, RZ, RZ, -R4 ;  /* 0x000000ffff057224 */ /* 0x000fe200078e0a04 */
[----:B------:R-:W-:Y:S01]  /*3df0*/  LOP3.LUT R4, R2, 0x9a, RZ, 0xfc, !PT ;  /* 0x0000009a02047812 */ /* 0x000fe200078efcff */
[--C-:B------:R-:W-:Y:S01]  /*3e00*/  @!P1 IMAD.IADD R210, R210, 0x1, -R0.reuse ;  /* 0x00000001d2d29824 */ /* 0x100fe200078e0a00 */
[----:B------:R-:W-:Y:S01]  /*3e10*/  LOP3.LUT R12, R2, 0x9e, RZ, 0xfc, !PT ;  /* 0x0000009e020c7812 */ /* 0x000fe200078efcff */
[----:B------:R-:W-:Y:S01]  /*3e20*/  @!P5 IMAD.IADD R208, R208, 0x1, -R0 ;  /* 0x00000001d0d0d824 */ /* 0x000fe200078e0a00 */
[----:B------:R-:W-:Y:S01]  /*3e30*/  IABS R224, R4 ;  /* 0x0000000400e07213 */ /* 0x000fe20000000000 */
[C---:B------:R-:W-:Y:S01]  /*3e40*/  IMAD R214, R0.reuse, R5, R214 ;  /* 0x0000000500d67224 */ /* 0x040fe200078e02d6 */
[----:B------:R-:W-:Y:S01]  /*3e50*/  ISETP.GT.U32.AND P1, PT, R0, R210, PT ;  /* 0x000000d20000720c */ /* 0x000fe20003f24070 */
[----:B------:R-:W-:Y:S01]  /*3e60*/  @!P3 IMAD.MOV R208, RZ, RZ, -R208 ;  /* 0x000000ffffd0b224 */ /* 0x000fe200078e0ad0 */
[----:B------:R-:W-:Y:S01]  /*3e70*/  ISETP.GE.AND P6, PT, R4, RZ, PT ;  /* 0x000000ff0400720c */ /* 0x000fe20003fc6270 */
[----:B------:R-:W-:Y:S01]  /*3e80*/  IMAD.HI.U32 R4, R3, R224, RZ ;  /* 0x000000e003047227 */ /* 0x000fe200078e00ff */
[----:B------:R-:W-:-:S02]  /*3e90*/  ISETP.GT.U32.AND P3, PT, R0, R214, PT ;  /* 0x000000d60000720c */ /* 0x000fc40003f64070 */
[----:B------:R-:W-:Y:S01]  /*3ea0*/  ISETP.GE.AND P5, PT, R10, RZ, PT ;  /* 0x000000ff0a00720c */ /* 0x000fe20003fa6270 */
[----:B------:R-:W-:Y:S01]  /*3eb0*/  IMAD.MOV R13, RZ, RZ, -R4 ;  /* 0x000000ffff0d7224 */ /* 0x000fe200078e0a04 */
[----:B------:R-:W-:Y:S01]  /*3ec0*/  LOP3.LUT R10, R2, 0x9c, RZ, 0xfc, !PT ;  /* 0x0000009c020a7812 */ /* 0x000fe200078efcff */
[----:B------:R-:W-:Y:S01]  /*3ed0*/  @!P4 IMAD.IADD R212, R212, 0x1, -R0 ;  /* 0x00000001d4d4c824 */ /* 0x000fe200078e0a00 */
[----:B------:R-:W-:Y:S01]  /*3ee0*/  IABS R226, R12 ;  /* 0x0000000c00e27213 */ /* 0x000fe20000000000 */
[----:B------:R-:W-:Y:S01]  /*3ef0*/  IMAD R224, R0, R13, R224 ;  /* 0x0000000d00e07224 */ /* 0x000fe200078e02e0 */
[----:B------:R-:W-:Y:S01]  /*3f00*/  IABS R234, R10 ;  /* 0x0000000a00ea7213 */ /* 0x000fe20000000000 */
[----:B------:R-:W-:Y:S01]  /*3f10*/  @!P1 IMAD.IADD R210, R210, 0x1, -R0 ;  /* 0x00000001d2d29824 */ /* 0x000fe200078e0a00 */
[----:B------:R-:W-:Y:S01]  /*3f20*/  ISETP.GT.U32.AND P4, PT, R0, R212, PT ;  /* 0x000000d40000720c */ /* 0x000fe20003f84070 */
[----:B------:R-:W-:Y:S01]  /*3f30*/  IMAD.HI.U32 R9, R3, R226, RZ ;  /* 0x000000e203097227 */ /* 0x000fe200078e00ff */
[----:B------:R-:W-:-:S02]  /*3f40*/  LOP3.LUT R4, R2, 0xa0, RZ, 0xfc, !PT ;  /* 0x000000a002047812 */ /* 0x000fc400078efcff */
[----:B------:R-:W-:Y:S01]  /*3f50*/  ISETP.GE.AND P1, PT, R12, RZ, PT ;  /* 0x000000ff0c00720c */ /* 0x000fe20003f26270 */
[----:B------:R-:W-:Y:S01]  /*3f60*/  @!P3 IMAD.IADD R214, R214, 0x1, -R0 ;  /* 0x00000001d6d6b824 */ /* 0x000fe200078e0a00 */
[----:B------:R-:W-:Y:S01]  /*3f70*/  IABS R228, R4 ;  /* 0x0000000400e47213 */ /* 0x000fe20000000000 */
[----:B------:R-:W-:Y:S01]  /*3f80*/  @!P0 IMAD.MOV R210, RZ, RZ, -R210 ;  /* 0x000000ffffd28224 */ /* 0x000fe200078e0ad2 */
[C---:B------:R-:W-:Y:S01]  /*3f90*/  ISETP.GT.U32.AND P0, PT, R0.reuse, R224, PT ;  /* 0x000000e00000720c */ /* 0x040fe20003f04070 */
[----:B------:R-:W-:Y:S01]  /*3fa0*/  IMAD.HI.U32 R5, R3, R234, RZ ;  /* 0x000000ea03057227 */ /* 0x000fe200078e00ff */
[----:B------:R-:W-:Y:S02]  /*3fb0*/  ISETP.GT.U32.AND P3, PT, R0, R214, PT ;  /* 0x000000d60000720c */ /* 0x000fe40003f64070 */
[----:B------:R-:W-:Y:S01]  /*3fc0*/  IADD3 R9, -R9, RZ, RZ ;  /* 0x000000ff09097210 */ /* 0x000fe20007ffe1ff */
[----:B------:R-:W-:Y:S01]  /*3fd0*/  IMAD.MOV R5, RZ, RZ, -R5 ;  /* 0x000000ffff057224 */ /* 0x000fe200078e0a05 */
[----:B------:R-:W-:-:S02]  /*3fe0*/  @!P4 IADD3 R212, R212, -R0, RZ ;  /* 0x80000000d4d4c210 */ /* 0x000fc40007ffe0ff */
[----:B------:R-:W-:Y:S01]  /*3ff0*/  ISETP.GE.AND P4, PT, R10, RZ, PT ;  /* 0x000000ff0a00720c */ /* 0x000fe20003f86270 */
[----:B------:R-:W-:Y:S01]  /*4000*/  IMAD R234, R0, R5, R234 ;  /* 0x0000000500ea7224 */ /* 0x000fe200078e02ea */
[----:B------:R-:W-:Y:S01]  /*4010*/  @!P2 IADD3 R212, -R212, RZ, RZ ;  /* 0x000000ffd4d4a210 */ /* 0x000fe20007ffe1ff */
[----:B------:R-:W-:Y:S01]  /*4020*/  IMAD R226, R0, R9, R226 ;  /* 0x0000000900e27224 */ /* 0x000fe200078e02e2 */
[----:B------:R-:W-:Y:S01]  /*4030*/  ISETP.GE.AND P2, PT, R4, RZ, PT ;  /* 0x000000ff0400720c */ /* 0x000fe20003f46270 */
[----:B------:R-:W-:Y:S01]  /*4040*/  IMAD.HI.U32 R4, R3, R228, RZ ;  /* 0x000000e403047227 */ /* 0x000fe200078e00ff */
[----:B------:R-:W-:Y:S02]  /*4050*/  @!P0 IADD3 R224, R224, -R0, RZ ;  /* 0x80000000e0e08210 */ /* 0x000fe40007ffe0ff */
[----:B------:R-:W-:Y:S01]  /*4060*/  LOP3.LUT R10, R2, 0xa2, RZ, 0xfc, !PT ;  /* 0x000000a2020a7812 */ /* 0x000fe200078efcff */
[----:B------:R-:W-:Y:S01]  /*4070*/  @!P3 IMAD.IADD R214, R214, 0x1, -R0 ;  /* 0x00000001d6d6b824 */ /* 0x000fe200078e0a00 */
[C---:B------:R-:W-:Y:S01]  /*4080*/  ISETP.GT.U32.AND P3, PT, R0.reuse, R234, PT ;  /* 0x000000ea0000720c */ /* 0x040fe20003f64070 */
[----:B------:R-:W-:Y:S01]  /*4090*/  IMAD.MOV R13, RZ, RZ, -R4 ;  /* 0x000000ffff0d7224 */ /* 0x000fe200078e0a04 */
[C---:B------:R-:W-:Y:S01]  /*40a0*/  ISETP.GT.U32.AND P0, PT, R0.reuse, R224, PT ;  /* 0x000000e00000720c */ /* 0x040fe20003f04070 */
[----:B------:R-:W-:Y:S01]  /*40b0*/  @!P5 IMAD.MOV R214, RZ, RZ, -R214 ;  /* 0x000000ffffd6d224 */ /* 0x000fe200078e0ad6 */
[C---:B------:R-:W-:Y:S01]  /*40c0*/  ISETP.GT.U32.AND P5, PT, R0.reuse, R226, PT ;  /* 0x000000e20000720c */ /* 0x040fe20003fa4070 */
[----:B------:R-:W-:Y:S01]  /*40d0*/  IMAD R228, R0, R13, R228 ;  /* 0x0000000d00e47224 */ /* 0x000fe200078e02e4 */
[----:B------:R-:W-:-:S02]  /*40e0*/  LOP3.LUT R12, R2, 0xa4, RZ, 0xfc, !PT ;  /* 0x000000a4020c7812 */ /* 0x000fc400078efcff */
[----:B------:R-:W-:Y:S02]  /*40f0*/  IABS R230, R10 ;  /* 0x0000000a00e67213 */ /* 0x000fe40000000000 */
[----:B------:R-:W-:Y:S02]  /*4100*/  IABS R232, R12 ;  /* 0x0000000c00e87213 */ /* 0x000fe40000000000 */
[----:B------:R-:W-:Y:S01]  /*4110*/  LOP3.LUT R14, R2, 0xa6, RZ, 0xfc, !PT ;  /* 0x000000a6020e7812 */ /* 0x000fe200078efcff */
[----:B------:R-:W-:Y:S01]  /*4120*/  @!P3 IMAD.IADD R234, R234, 0x1, -R0 ;  /* 0x00000001eaeab824 */ /* 0x000fe200078e0a00 */
[----:B------:R-:W-:Y:S01]  /*4130*/  IABS R238, R15 ;  /* 0x0000000f00ee7213 */ /* 0x000fe20000000000 */
[C---:B------:R-:W-:Y:S01]  /*4140*/  IMAD.HI.U32 R5, R3.reuse, R230, RZ ;  /* 0x000000e603057227 */ /* 0x040fe200078e00ff */
[----:B------:R-:W-:Y:S02]  /*4150*/  @!P0 IADD3 R224, R224, -R0, RZ ;  /* 0x80000000e0e08210 */ /* 0x000fe40007ffe0ff */
[C---:B------:R-:W-:Y:S01]  /*4160*/  ISETP.GT.U32.AND P0, PT, R0.reuse, R228, PT ;  /* 0x000000e40000720c */ /* 0x040fe20003f04070 */
[----:B------:R-:W-:Y:S01]  /*4170*/  IMAD.HI.U32 R9, R3, R232, RZ ;  /* 0x000000e803097227 */ /* 0x000fe200078e00ff */
[----:B------:R-:W-:-:S02]  /*4180*/  ISETP.GT.U32.AND P3, PT, R0, R234, PT ;  /* 0x000000ea0000720c */ /* 0x000fc40003f64070 */
[----:B------:R-:W-:Y:S01]  /*4190*/  IADD3 R5, -R5, RZ, RZ ;  /* 0x000000ff05057210 */ /* 0x000fe20007ffe1ff */
[----:B------:R-:W-:Y:S01]  /*41a0*/  @!P5 IMAD.IADD R226, R226, 0x1, -R0 ;  /* 0x00000001e2e2d824 */ /* 0x000fe200078e0a00 */
[----:B------:R-:W-:Y:S01]  /*41b0*/  IABS R236, R14 ;  /* 0x0000000e00ec7213 */ /* 0x000fe20000000000 */
[----:B------:R-:W-:Y:S01]  /*41c0*/  IMAD.MOV R9, RZ, RZ, -R9 ;  /* 0x000000ffff097224 */ /* 0x000fe200078e0a09 */
[----:B------:R-:W-:Y:S01]  /*41d0*/  LOP3.LUT R13, R2, 0xaa, RZ, 0xfc, !PT ;  /* 0x000000aa020d7812 */ /* 0x000fe200078efcff */
[----:B------:R-:W-:Y:S01]  /*41e0*/  IMAD R230, R0, R5, R230 ;  /* 0x0000000500e67224 */ /* 0x000fe200078e02e6 */
[----:B------:R-:W-:Y:S01]  /*41f0*/  LOP3.LUT R16, R2, 0xac, RZ, 0xfc, !PT ;  /* 0x000000ac02107812 */ /* 0x000fe200078efcff */
[C---:B------:R-:W-:Y:S01]  /*4200*/  IMAD.HI.U32 R4, R3.reuse, R236, RZ ;  /* 0x000000ec03047227 */ /* 0x040fe200078e00ff */
[----:B------:R-:W-:Y:S02]  /*4210*/  IABS R240, R13 ;  /* 0x0000000d00f07213 */ /* 0x000fe40000000000 */
[----:B------:R-:W-:Y:S01]  /*4220*/  IABS R242, R16 ;  /* 0x0000001000f27213 */ /* 0x000fe20000000000 */
[----:B------:R-:W-:Y:S01]  /*4230*/  @!P0 IMAD.IADD R228, R228, 0x1, -R0 ;  /* 0x00000001e4e48824 */ /* 0x000fe200078e0a00 */
[C---:B------:R-:W-:Y:S01]  /*4240*/  ISETP.GT.U32.AND P0, PT, R0.reuse, R226, PT ;  /* 0x000000e20000720c */ /* 0x040fe20003f04070 */
[----:B------:R-:W-:Y:S01]  /*4250*/  IMAD R232, R0, R9, R232 ;  /* 0x0000000900e87224 */ /* 0x000fe200078e02e8 */
[----:B------:R-:W-:Y:S01]  /*4260*/  @!P3 IADD3 R234, R234, -R0, RZ ;  /* 0x80000000eaeab210 */ /* 0x000fe20007ffe0ff */
[----:B------:R-:W-:Y:S01]  /*4270*/  IMAD.MOV R9, RZ, RZ, -R4 ;  /* 0x000000ffff097224 */ /* 0x000fe200078e0a04 */
[C---:B------:R-:W-:Y:S01]  /*4280*/  ISETP.GT.U32.AND P3, PT, R0.reuse, R230, PT ;  /* 0x000000e60000720c */ /* 0x040fe20003f64070 */
[----:B------:R-:W-:Y:S01]  /*4290*/  IMAD.HI.U32 R5, R3, R238, RZ ;  /* 0x000000ee03057227 */ /* 0x000fe200078e00ff */
[----:B------:R-:W-:-:S02]  /*42a0*/  ISETP.GT.U32.AND P5, PT, R0, R232, PT ;  /* 0x000000e80000720c */ /* 0x000fc40003fa4070 */
[----:B------:R-:W-:Y:S01]  /*42b0*/  LOP3.LUT R47, R2, 0xf6, RZ, 0xfc, !PT ;  /* 0x000000f6022f7812 */ /* 0x000fe200078efcff */
[----:B------:R-:W-:Y:S01]  /*42c0*/  IMAD R236, R0, R9, R236 ;  /* 0x0000000900ec7224 */ /* 0x000fe200078e02ec */
[C---:B------:R-:W-:Y:S01]  /*42d0*/  LOP3.LUT R49, R2.reuse, 0xf8, RZ, 0xfc, !PT ;  /* 0x000000f802317812 */ /* 0x040fe200078efcff */
[----:B------:R-:W-:Y:S01]  /*42e0*/  IMAD.MOV R5, RZ, RZ, -R5 ;  /* 0x000000ffff057224 */ /* 0x000fe200078e0a05 */
[----:B------:R-:W-:Y:S01]  /*42f0*/  LOP3.LUT R51, R2, 0xfa, RZ, 0xfc, !PT ;  /* 0x000000fa02337812 */ /* 0x000fe200078efcff */
[C---:B------:R-:W-:Y:S01]  /*4300*/  IMAD.HI.U32 R4, R3.reuse, R240, RZ ;  /* 0x000000f003047227 */ /* 0x040fe200078e00ff */
[----:B------:R-:W-:Y:S02]  /*4310*/  @!P0 IADD3 R226, R226, -R0, RZ ;  /* 0x80000000e2e28210 */ /* 0x000fe40007ffe0ff */
[C---:B------:R-:W-:Y:S01]  /*4320*/  ISETP.GT.U32.AND P0, PT, R0.reuse, R236, PT ;  /* 0x000000ec0000720c */ /* 0x040fe20003f04070 */
[----:B------:R-:W-:Y:S01]  /*4330*/  IMAD R238, R0, R5, R238 ;  /* 0x0000000500ee7224 */ /* 0x000fe200078e02ee */
[----:B------:R-:W-:Y:S01]  /*4340*/  @!P3 IADD3 R230, R230, -R0, RZ ;  /* 0x80000000e6e6b210 */ /* 0x000fe20007ffe0ff */
[----:B------:R-:W-:Y:S01]  /*4350*/  @!P5 IMAD.IADD R232, R232, 0x1, -R0 ;  /* 0x00000001e8e8d824 */ /* 0x000fe200078e0a00 */
[----:B------:R-:W-:Y:S01]  /*4360*/  ISETP.GT.U32.AND P3, PT, R0, R228, PT ;  /* 0x000000e40000720c */ /* 0x000fe20003f64070 */
[----:B------:R-:W-:Y:S01]  /*4370*/  IMAD.MOV R5, RZ, RZ, -R4 ;  /* 0x000000ffff057224 */ /* 0x000fe200078e0a04 */
[----:B------:R-:W-:Y:S01]  /*4380*/  LOP3.LUT R29, R2, 0xfc, RZ, 0xfc, !PT ;  /* 0x000000fc021d7812 */ /* 0x000fe200078efcff */
[----:B------:R-:W-:Y:S01]  /*4390*/  @!P6 IMAD.MOV R224, RZ, RZ, -R224 ;  /* 0x000000ffffe0e224 */ /* 0x000fe200078e0ae0 */
[C---:B------:R-:W-:Y:S01]  /*43a0*/  ISETP.GT.U32.AND P5, PT, R0.reuse, R232, PT ;  /* 0x000000e80000720c */ /* 0x040fe20003fa4070 */
[C---:B------:R-:W-:Y:S01]  /*43b0*/  IMAD R240, R0.reuse, R5, R240 ;  /* 0x0000000500f07224 */ /* 0x040fe200078e02f0 */
[----:B------:R-:W-:Y:S01]  /*43c0*/  ISETP.GT.U32.AND P6, PT, R0, R230, PT ;  /* 0x000000e60000720c */ /* 0x000fe20003fc4070 */
[----:B------:R-:W-:Y:S01]  /*43d0*/  IMAD.HI.U32 R5, R3, R244, RZ ;  /* 0x000000f403057227 */ /* 0x000fe200078e00ff */
[----:B------:R-:W-:-:S02]  /*43e0*/  IABS R218, R47 ;  /* 0x0000002f00da7213 */ /* 0x000fc40000000000 */
[----:B------:R-:W-:Y:S01]  /*43f0*/  IABS R25, R51 ;  /* 0x0000003300197213 */ /* 0x000fe20000000000 */
[--C-:B------:R-:W-:Y:S01]  /*4400*/  @!P0 IMAD.IADD R236, R236, 0x1, -R0.reuse ;  /* 0x00000001ecec8824 */ /* 0x100fe200078e0a00 */
[----:B------:R-:W-:Y:S01]  /*4410*/  ISETP.GE.AND P0, PT, R12, RZ, PT ;  /* 0x000000ff0c00720c */ /* 0x000fe20003f06270 */
[--C-:B------:R-:W-:Y:S01]  /*4420*/  @!P3 IMAD.IADD R228, R228, 0x1, -R0.reuse ;  /* 0x00000001e4e4b824 */ /* 0x100fe200078e0a00 */
[----:B------:R-:W-:Y:S01]  /*4430*/  ISETP.GT.U32.AND P3, PT, R0, R238, PT ;  /* 0x000000ee0000720c */ /* 0x000fe20003f64070 */
[----:B------:R-:W-:Y:S01]  /*4440*/  IMAD.MOV R5, RZ, RZ, -R5 ;  /* 0x000000ffff057224 */ /* 0x000fe200078e0a05 */
[----:B------:R-:W-:Y:S01]  /*4450*/  LOP3.LUT R12, R2, 0xb8, RZ, 0xfc, !PT ;  /* 0x000000b8020c7812 */ /* 0x000fe200078efcff */
[----:B------:R-:W-:Y:S01]  /*4460*/  @!P5 IMAD.IADD R232, R232, 0x1, -R0 ;  /* 0x00000001e8e8d824 */ /* 0x000fe200078e0a00 */
[C---:B------:R-:W-:Y:S01]  /*4470*/  ISETP.GT.U32.AND P5, PT, R0.reuse, R240, PT ;  /* 0x000000f00000720c */ /* 0x040fe20003fa4070 */
[----:B------:R-:W-:Y:S01]  /*4480*/  IMAD R244, R0, R5, R244 ;  /* 0x0000000500f47224 */ /* 0x000fe200078e02f4 */
[----:B------:R-:W-:Y:S01]  /*4490*/  @!P6 IADD3 R230, R230, -R0, RZ ;  /* 0x80000000e6e6e210 */ /* 0x000fe20007ffe0ff */
[----:B------:R-:W-:Y:S01]  /*44a0*/  @!P4 IMAD.MOV R234, RZ, RZ, -R234 ;  /* 0x000000ffffeac224 */ /* 0x000fe200078e0aea */
[----:B------:R-:W-:Y:S01]  /*44b0*/  ISETP.GT.U32.AND P4, PT, R0, R236, PT ;  /* 0x000000ec0000720c */ /* 0x000fe20003f84070 */
[----:B------:R-:W-:Y:S01]  /*44c0*/  IMAD.HI.U32 R4, R3, R242, RZ ;  /* 0x000000f203047227 */ /* 0x000fe200078e00ff */
[----:B------:R-:W-:-:S02]  /*44d0*/  ISETP.GE.AND P6, PT, R10, RZ, PT ;  /* 0x000000ff0a00720c */ /* 0x000fc40003fc6270 */
[----:B------:R-:W-:Y:S01]  /*44e0*/  LOP3.LUT R10, R2, 0xb0, RZ, 0xfc, !PT ;  /* 0x000000b0020a7812 */ /* 0x000fe200078efcff */
[----:B------:R-:W-:Y:S01]  /*44f0*/  @!P0 IMAD.MOV R232, RZ, RZ, -R232 ;  /* 0x000000ffffe88224 */ /* 0x000fe200078e0ae8 */
[----:B------:R-:W-:Y:S01]  /*4500*/  ISETP.GT.U32.AND P0, PT, R0, R244, PT ;  /* 0x000000f40000720c */ /* 0x000fe20003f04070 */
[----:B------:R-:W-:Y:S01]  /*4510*/  @!P3 IMAD.IADD R238, R238, 0x1, -R0 ;  /* 0x00000001eeeeb824 */ /* 0x000fe200078e0a00 */
[----:B------:R-:W-:Y:S01]  /*4520*/  ISETP.GE.AND P3, PT, R14, RZ, PT ;  /* 0x000000ff0e00720c */ /* 0x000fe20003f66270 */
[----:B------:R-:W-:Y:S01]  /*4530*/  @!P1 IMAD.MOV R226, RZ, RZ, -R226 ;  /* 0x000000ffffe29224 */ /* 0x000fe200078e0ae2 */
[----:B------:R-:W-:Y:S02]  /*4540*/  IADD3 R9, -R4, RZ, RZ ;  /* 0x000000ff04097210 */ /* 0x000fe40007ffe1ff */
[-C--:B------:R-:W-:Y:S02]  /*4550*/  @!P5 IADD3 R240, R240, -R0.reuse, RZ ;  /* 0x80000000f0f0d210 */ /* 0x080fe40007ffe0ff */
[----:B------:R-:W-:Y:S01]  /*4560*/  @!P4 IADD3 R236, R236, -R0, RZ ;  /* 0x80000000ececc210 */ /* 0x000fe20007ffe0ff */
[C---:B------:R-:W-:Y:S01]  /*4570*/  IMAD R242, R0.reuse, R9, R242 ;  /* 0x0000000900f27224 */ /* 0x040fe200078e02f2 */
[----:B------:R-:W-:Y:S01]  /*4580*/  IABS R246, R10 ;  /* 0x0000000a00f67213 */ /* 0x000fe20000000000 */
[----:B------:R-:W-:Y:S01]  /*4590*/  @!P6 IMAD.MOV R230, RZ, RZ, -R230 ;  /* 0x000000ffffe6e224 */ /* 0x000fe200078e0ae6 */
[----:B------:R-:W-:Y:S01]  /*45a0*/  ISETP.GT.U32.AND P5, PT, R0, R240, PT ;  /* 0x000000f00000720c */ /* 0x000fe20003fa4070 */
[----:B------:R-:W-:Y:S01]  /*45b0*/  @!P0 IMAD.IADD R244, R244, 0x1, -R0 ;  /* 0x00000001f4f48824 */ /* 0x000fe200078e0a00 */
[----:B------:R-:W-:Y:S01]  /*45c0*/  @!P2 IADD3 R228, -R228, RZ, RZ ;  /* 0x000000ffe4e4a210 */ /* 0x000fe20007ffe1ff */
[----:B------:R-:W-:Y:S01]  /*45d0*/  IMAD.HI.U32 R4, R3, R246, RZ ;  /* 0x000000f603047227 */ /* 0x000fe200078e00ff */
[----:B------:R-:W-:-:S02]  /*45e0*/  @!P3 IADD3 R236, -R236, RZ, RZ ;  /* 0x000000ffececb210 */ /* 0x000fc40007ffe1ff */
[C---:B------:R-:W-:Y:S01]  /*45f0*/  ISETP.GT.U32.AND P3, PT, R0.reuse, R244, PT ;  /* 0x000000f40000720c */ /* 0x040fe20003f64070 */
[----:B------:R-:W-:Y:S01]  /*4600*/  IMAD.MOV R5, RZ, RZ, -R4 ;  /* 0x000000ffff057224 */ /* 0x000fe200078e0a04 */
[C---:B------:R-:W-:Y:S02]  /*4610*/  ISETP.GT.U32.AND P2, PT, R0.reuse, R242, PT ;  /* 0x000000f20000720c */ /* 0x040fe40003f44070 */
[----:B------:R-:W-:Y:S01]  /*4620*/  ISETP.GE.AND P4, PT, R13, RZ, PT ;  /* 0x000000ff0d00720c */ /* 0x000fe20003f86270 */
[----:B------:R-:W-:Y:S01]  /*4630*/  IMAD R246, R0, R5, R246 ;  /* 0x0000000500f67224 */ /* 0x000fe200078e02f6 */
[----:B------:R-:W-:Y:S02]  /*4640*/  LOP3.LUT R5, R2, 0xb4, RZ, 0xfc, !PT ;  /* 0x000000b402057812 */ /* 0x000fe400078efcff */
[----:B------:R-:W-:Y:S02]  /*4650*/  ISETP.GT.U32.AND P1, PT, R0, R238, PT ;  /* 0x000000ee0000720c */ /* 0x000fe40003f24070 */
[----:B------:R-:W-:-:S02]  /*4660*/  @!P5 IADD3 R240, R240, -R0, RZ ;  /* 0x80000000f0f0d210 */ /* 0x000fc40007ffe0ff */
[----:B------:R-:W-:Y:S01]  /*4670*/  IABS R250, R5 ;  /* 0x0000000500fa7213 */ /* 0x000fe20000000000 */
[--C-:B------:R-:W-:Y:S01]  /*4680*/  @!P3 IMAD.IADD R244, R244, 0x1, -R0.reuse ;  /* 0x00000001f4f4b824 */ /* 0x100fe200078e0a00 */
[----:B------:R-:W-:Y:S01]  /*4690*/  ISETP.GT.U32.AND P3, PT, R0, R246, PT ;  /* 0x000000f60000720c */ /* 0x000fe20003f64070 */
[----:B------:R-:W-:Y:S01]  /*46a0*/  @!P2 IMAD.IADD R242, R242, 0x1, -R0 ;  /* 0x00000001f2f2a824 */ /* 0x000fe200078e0a00 */
[----:B------:R-:W-:Y:S01]  /*46b0*/  ISETP.GE.AND P6, PT, R15, RZ, PT ;  /* 0x000000ff0f00720c */ /* 0x000fe20003fc6270 */
[----:B------:R-:W-:Y:S01]  /*46c0*/  @!P4 IMAD.MOV R240, RZ, RZ, -R240 ;  /* 0x000000fffff0c224 */ /* 0x000fe200078e0af0 */
[----:B------:R-:W-:Y:S01]  /*46d0*/  ISETP.GE.AND P4, PT, R5, RZ, PT ;  /* 0x000000ff0500720c */ /* 0x000fe20003f86270 */
[----:B------:R-:W-:Y:S01]  /*46e0*/  IMAD.HI.U32 R5, R3, R250, RZ ;  /* 0x000000fa03057227 */ /* 0x000fe200078e00ff */
[----:B------:R-:W-:Y:S02]  /*46f0*/  ISETP.GE.AND P5, PT, R17, RZ, PT ;  /* 0x000000ff1100720c */ /* 0x000fe40003fa6270 */
[----:B------:R-:W-:Y:S01]  /*4700*/  ISETP.GT.U32.AND P0, PT, R0, R242, PT ;  /* 0x000000f20000720c */ /* 0x000fe20003f04070 */
[----:B------:R-:W-:Y:S01]  /*4710*/  @!P1 IMAD.IADD R238, R238, 0x1, -R0 ;  /* 0x00000001eeee9824 */ /* 0x000fe200078e0a00 */
[----:B------:R-:W-:-:S02]  /*4720*/  LOP3.LUT R4, R2, 0xb2, RZ, 0xfc, !PT ;  /* 0x000000b202047812 */ /* 0x000fc400078efcff */
[----:B------:R-:W-:Y:S01]  /*4730*/  IADD3 R5, -R5, RZ, RZ ;  /* 0x000000ff05057210 */ /* 0x000fe20007ffe1ff */
[----:B------:R-:W-:Y:S01]  /*4740*/  @!P3 IMAD.IADD R246, R246, 0x1, -R0 ;  /* 0x00000001f6f6b824 */ /* 0x000fe200078e0a00 */
[----:B------:R-:W-:Y:S01]  /*4750*/  IABS R248, R4 ;  /* 0x0000000400f87213 */ /* 0x000fe20000000000 */
[----:B------:R-:W-:Y:S01]  /*4760*/  @!P6 IMAD.MOV R238, RZ, RZ, -R238 ;  /* 0x000000ffffeee224 */ /* 0x000fe200078e0aee */
[----:B------:R-:W-:Y:S01]  /*4770*/  LOP3.LUT R9, R2, 0xb6, RZ, 0xfc, !PT ;  /* 0x000000b602097812 */ /* 0x000fe200078efcff */
[----:B------:R-:W-:Y:S01]  /*4780*/  IMAD R250, R0, R5, R250 ;  /* 0x0000000500fa7224 */ /* 0x000fe200078e02fa */
[----:B------:R-:W-:Y:S01]  /*4790*/  ISETP.GE.AND P6, PT, R4, RZ, PT ;  /* 0x000000ff0400720c */ /* 0x000fe20003fc6270 */
[----:B------:R-:W-:Y:S01]  /*47a0*/  IMAD.HI.U32 R4, R3, R248, RZ ;  /* 0x000000f803047227 */ /* 0x000fe200078e00ff */
[----:B------:R-:W-:Y:S02]  /*47b0*/  IABS R252, R9 ;  /* 0x0000000900fc7213 */ /* 0x000fe40000000000 */
[----:B------:R-:W-:-:S02]  /*47c0*/  ISETP.GT.U32.AND P3, PT, R0, R246, PT ;  /* 0x000000f60000720c */ /* 0x000fc40003f64070 */
[----:B------:R-:W-:Y:S02]  /*47d0*/  @!P0 IADD3 R242, R242, -R0, RZ ;  /* 0x80000000f2f28210 */ /* 0x000fe40007ffe0ff */
[----:B------:R-:W-:Y:S02]  /*47e0*/  @!P5 IADD3 R244, -R244, RZ, RZ ;  /* 0x000000fff4f4d210 */ /* 0x000fe40007ffe1ff */
[----:B------:R-:W-:Y:S01]  /*47f0*/  ISETP.GE.AND P0, PT, R9, RZ, PT ;  /* 0x000000ff0900720c */ /* 0x000fe20003f06270 */
[----:B------:R-:W-:Y:S01]  /*4800*/  IMAD.MOV R9, RZ, RZ, -R4 ;  /* 0x000000ffff097224 */ /* 0x000fe200078e0a04 */
[----:B------:R-:W-:Y:S01]  /*4810*/  ISETP.GT.U32.AND P5, PT, R0, R250, PT ;  /* 0x000000fa0000720c */ /* 0x000fe20003fa4070 */
[C---:B------:R-:W-:Y:S01]  /*4820*/  IMAD.HI.U32 R4, R3.reuse, R252, RZ ;  /* 0x000000fc03047227 */ /* 0x040fe200078e00ff */
[----:B------:R-:W-:Y:S02]  /*4830*/  LOP3.LUT R14, R2, 0xba, RZ, 0xfc, !PT ;  /* 0x000000ba020e7812 */ /* 0x000fe400078efcff */
[----:B------:R-:W-:Y:S01]  /*4840*/  IABS R61, R12 ;  /* 0x0000000c003d7213 */ /* 0x000fe20000000000 */
[----:B------:R-:W-:Y:S01]  /*4850*/  IMAD R248, R0, R9, R248 ;  /* 0x0000000900f87224 */ /* 0x000fe200078e02f8 */
[----:B------:R-:W-:Y:S01]  /*4860*/  ISETP.GE.AND P2, PT, R10, RZ, PT ;  /* 0x000000ff0a00720c */ /* 0x000fe20003f46270 */
[----:B------:R-:W-:Y:S01]  /*4870*/  IMAD.MOV R9, RZ, RZ, -R4 ;  /* 0x000000ffff097224 */ /* 0x000fe200078e0a04 */
[----:B------:R-:W-:Y:S01]  /*4880*/  ISETP.GE.AND P1, PT, R16, RZ, PT ;  /* 0x000000ff1000720c */ /* 0x000fe20003f26270 */
[----:B------:R-:W-:Y:S01]  /*4890*/  IMAD.HI.U32 R4, R3, R61, RZ ;  /* 0x0000003d03047227 */ /* 0x000fe200078e00ff */
[----:B------:R-:W-:-:S02]  /*48a0*/  IABS R10, R14 ;  /* 0x0000000e000a7213 */ /* 0x000fc40000000000 */
[----:B------:R-:W-:Y:S01]  /*48b0*/  LOP3.LUT R16, R2, 0xbc, RZ, 0xfc, !PT ;  /* 0x000000bc02107812 */ /* 0x000fe200078efcff */
[----:B------:R-:W-:Y:S01]  /*48c0*/  @!P3 IMAD.IADD R246, R246, 0x1, -R0 ;  /* 0x00000001f6f6b824 */ /* 0x000fe200078e0a00 */
[----:B------:R-:W-:Y:S01]  /*48d0*/  IADD3 R4, -R4, RZ, RZ ;  /* 0x000000ff04047210 */ /* 0x000fe20007ffe1ff */
[C---:B------:R-:W-:Y:S01]  /*48e0*/  IMAD.HI.U32 R5, R3.reuse, R10, RZ ;  /* 0x0000000a03057227 */ /* 0x040fe200078e00ff */
[----:B------:R-:W-:Y:S02]  /*48f0*/  IABS R131, R16 ;  /* 0x0000001000837213 */ /* 0x000fe40000000000 */
[----:B------:R-:W-:Y:S01]  /*4900*/  @!P5 IADD3 R250, R250, -R0, RZ ;  /* 0x80000000fafad210 */ /* 0x000fe20007ffe0ff */
[----:B------:R-:W-:Y:S01]  /*4910*/  IMAD.MOV R5, RZ, RZ, -R5 ;  /* 0x000000ffff057224 */ /* 0x000fe200078e0a05 */
[----:B------:R-:W-:Y:S01]  /*4920*/  @!P2 IADD3 R246, -R246, RZ, RZ ;  /* 0x000000fff6f6a210 */ /* 0x000fe20007ffe1ff */
[----:B------:R-:W-:Y:S01]  /*4930*/  @!P1 IMAD.MOV R242, RZ, RZ, -R242 ;  /* 0x000000fffff29224 */ /* 0x000fe200078e0af2 */
[C---:B------:R-:W-:Y:S01]  /*4940*/  ISETP.GT.U32.AND P2, PT, R0.reuse, R250, PT ;  /* 0x000000fa0000720c */ /* 0x040fe20003f44070 */
[C---:B------:R-:W-:Y:S01]  /*4950*/  IMAD R61, R0.reuse, R4, R61 ;  /* 0x00000004003d7224 */ /* 0x040fe200078e023d */
[C---:B------:R-:W-:Y:S01]  /*4960*/  ISETP.GT.U32.AND P1, PT, R0.reuse, R248, PT ;  /* 0x000000f80000720c */ /* 0x040fe20003f24070 */
[----:B------:R-:W-:Y:S01]  /*4970*/  IMAD R252, R0, R9, R252 ;  /* 0x0000000900fc7224 */ /* 0x000fe200078e02fc */
[----:B------:R-:W-:Y:S01]  /*4980*/  LOP3.LUT R17, R2, 0xc0, RZ, 0xfc, !PT ;  /* 0x000000c002117812 */ /* 0x000fe200078efcff */
[----:B------:R-:W-:Y:S01]  /*4990*/  IMAD.HI.U32 R4, R3, R131, RZ ;  /* 0x0000008303047227 */ /* 0x000fe200078e00ff */
[----:B------:R-:W-:-:S02]  /*49a0*/  IABS R15, R18 ;  /* 0x00000012000f7213 */ /* 0x000fc40000000000 */
[----:B------:R-:W-:Y:S01]  /*49b0*/  IABS R73, R17 ;  /* 0x0000001100497213 */ /* 0x000fe20000000000 */
[----:B------:R-:W-:Y:S01]  /*49c0*/  IMAD R9, R0, R5, R10 ;  /* 0x0000000500097224 */ /* 0x000fe200078e020a */
[----:B------:R-:W-:Y:S01]  /*49d0*/  LOP3.LUT R10, R2, 0xbe, RZ, 0xfc, !PT ;  /* 0x000000be020a7812 */ /* 0x000fe200078efcff */
[----:B------:R-:W-:Y:S01]  /*49e0*/  IMAD.MOV R4, RZ, RZ, -R4 ;  /* 0x000000ffff047224 */ /* 0x000fe200078e0a04 */
[----:B------:R-:W-:Y:S01]  /*49f0*/  ISETP.GT.U32.AND P3, PT, R0, R252, PT ;  /* 0x000000fc0000720c */ /* 0x000fe20003f64070 */
[--C-:B------:R-:W-:Y:S01]  /*4a00*/  @!P2 IMAD.IADD R250, R250, 0x1, -R0.reuse ;  /* 0x00000001fafaa824 */ /* 0x100fe200078e0a00 */
[----:B------:R-:W-:Y:S01]  /*4a10*/  IABS R13, R10 ;  /* 0x0000000a000d7213 */ /* 0x000fe20000000000 */
[----:B------:R-:W-:Y:S01]  /*4a20*/  IMAD R131, R0, R4, R131 ;  /* 0x0000000400837224 */ /* 0x000fe200078e0283 */
[----:B------:R-:W-:Y:S01]  /*4a30*/  IABS R27, R29 ;  /* 0x0000001d001b7213 */ /* 0x000fe20000000000 */
[----:B------:R-:W-:Y:S01]  /*4a40*/  @!P1 IMAD.IADD R248, R248, 0x1, -R0 ;  /* 0x00000001f8f89824 */ /* 0x000fe200078e0a00 */
[C---:B------:R-:W-:Y:S01]  /*4a50*/  ISETP.GT.U32.AND P1, PT, R0.reuse, R61, PT ;  /* 0x0000003d0000720c */ /* 0x040fe20003f24070 */
[----:B------:R-:W-:Y:S01]  /*4a60*/  IMAD.HI.U32 R4, R3, R13, RZ ;  /* 0x0000000d03047227 */ /* 0x000fe200078e00ff */
[----:B------:R-:W-:-:S02]  /*4a70*/  ISETP.GT.U32.AND P2, PT, R0, R131, PT ;  /* 0x000000830000720c */ /* 0x000fc40003f44070 */
[----:B------:R-:W-:Y:S02]  /*4a80*/  ISETP.GT.U32.AND P5, PT, R0, R248, PT ;  /* 0x000000f80000720c */ /* 0x000fe40003fa4070 */
[----:B------:R-:W-:Y:S01]  /*4a90*/  IADD3 R4, -R4, RZ, RZ ;  /* 0x000000ff04047210 */ /* 0x000fe20007ffe1ff */
[----:B------:R-:W-:Y:S01]  /*4aa0*/  @!P3 IMAD.IADD R252, R252, 0x1, -R0 ;  /* 0x00000001fcfcb824 */ /* 0x000fe200078e0a00 */
[----:B------:R-:W-:-:S03]  /*4ab0*/  @!P4 IADD3 R250, -R250, RZ, RZ ;  /* 0x000000fffafac210 */ /* 0x000fc60007ffe1ff */
[C---:B------:R-:W-:Y:S01]  /*4ac0*/  IMAD R13, R0.reuse, R4, R13 ;  /* 0x00000004000d7224 */ /* 0x040fe200078e020d */
[----:B------:R-:W-:Y:S01]  /*4ad0*/  ISETP.GT.U32.AND P3, PT, R0, R252, PT ;  /* 0x000000fc0000720c */ /* 0x000fe20003f64070 */
[----:B------:R-:W-:Y:S02]  /*4ae0*/  IMAD.HI.U32 R4, R3, R73, RZ ;  /* 0x0000004903047227 */ /* 0x000fe400078e00ff */
[----:B------:R-:W-:Y:S02]  /*4af0*/  @!P2 IADD3 R131, R131, -R0, RZ ;  /* 0x800000008383a210 */ /* 0x000fe40007ffe0ff */
[----:B------:R-:W-:Y:S01]  /*4b00*/  IMAD.MOV R4, RZ, RZ, -R4 ;  /* 0x000000ffff047224 */ /* 0x000fe200078e0a04 */
[----:B------:R-:W-:Y:S01]  /*4b10*/  ISETP.GE.AND P2, PT, R16, RZ, PT ;  /* 0x000000ff1000720c */ /* 0x000fe20003f46270 */
[----:B------:R-:W-:Y:S01]  /*4b20*/  @!P1 IMAD.IADD R61, R61, 0x1, -R0 ;  /* 0x000000013d3d9824 */ /* 0x000fe200078e0a00 */
[C---:B------:R-:W-:Y:S01]  /*4b30*/  ISETP.GT.U32.AND P4, PT, R0.reuse, R131, PT ;  /* 0x000000830000720c */ /* 0x040fe20003f84070 */
[----:B------:R-:W-:Y:S01]  /*4b40*/  IMAD R73, R0, R4, R73 ;  /* 0x0000000400497224 */ /* 0x000fe200078e0249 */
[----:B------:R-:W-:Y:S01]  /*4b50*/  LOP3.LUT R16, R2, 0xd2, RZ, 0xfc, !PT ;  /* 0x000000d202107812 */ /* 0x000fe200078efcff */
[----:B------:R-:W-:Y:S01]  /*4b60*/  IMAD.HI.U32 R4, R3, R15, RZ ;  /* 0x0000000f03047227 */ /* 0x000fe200078e00ff */
[----:B------:R-:W-:-:S02]  /*4b70*/  ISETP.GT.U32.AND P1, PT, R0, R61, PT ;  /* 0x0000003d0000720c */ /* 0x000fc40003f24070 */
[----:B------:R-:W-:Y:S01]  /*4b80*/  IABS R76, R16 ;  /* 0x00000010004c7213 */ /* 0x000fe20000000000 */
[----:B------:R-:W-:Y:S02]  /*4b90*/  IMAD.MOV R5, RZ, RZ, -R4 ;  /* 0x000000ffff057224 */ /* 0x000fe400078e0a04 */
[--C-:B------:R-:W-:Y:S01]  /*4ba0*/  @!P5 IMAD.IADD R248, R248, 0x1, -R0.reuse ;  /* 0x00000001f8f8d824 */ /* 0x100fe200078e0a00 */
[C---:B------:R-:W-:Y:S01]  /*4bb0*/  ISETP.GT.U32.AND P5, PT, R0.reuse, R9, PT ;  /* 0x000000090000720c */ /* 0x040fe20003fa4070 */
[----:B------:R-:W-:Y:S01]  /*4bc0*/  IMAD R15, R0, R5, R15 ;  /* 0x00000005000f7224 */ /* 0x000fe200078e020f */
[----:B------:R-:W-:Y:S01]  /*4bd0*/  LOP3.LUT R5, R2, 0xc8, RZ, 0xfc, !PT ;  /* 0x000000c802057812 */ /* 0x000fe200078efcff */
[----:B------:R-:W-:Y:S01]  /*4be0*/  @!P3 IMAD.IADD R252, R252, 0x1, -R0 ;  /* 0x00000001fcfcb824 */ /* 0x000fe200078e0a00 */
[-C--:B------:R-:W-:Y:S01]  /*4bf0*/  @!P4 IADD3 R131, R131, -R0.reuse, RZ ;  /* 0x800000008383c210 */ /* 0x080fe20007ffe0ff */
[----:B------:R-:W-:Y:S01]  /*4c00*/  @!P6 IMAD.MOV R248, RZ, RZ, -R248 ;  /* 0x000000fffff8e224 */ /* 0x000fe200078e0af8 */
[C---:B------:R-:W-:Y:S01]  /*4c10*/  ISETP.GT.U32.AND P4, PT, R0.reuse, R15, PT ;  /* 0x0000000f0000720c */ /* 0x040fe20003f84070 */
[----:B------:R-:W-:Y:S01]  /*4c20*/  @!P0 IMAD.MOV R252, RZ, RZ, -R252 ;  /* 0x000000fffffc8224 */ /* 0x000fe200078e0afc */
[----:B------:R-:W-:Y:S01]  /*4c30*/  @!P1 IADD3 R61, R61, -R0, RZ ;  /* 0x800000003d3d9210 */ /* 0x000fe20007ffe0ff */
[----:B------:R-:W-:Y:S01]  /*4c40*/  @!P2 IMAD.MOV R131, RZ, RZ, -R131 ;  /* 0x000000ffff83a224 */ /* 0x000fe200078e0a83 */
[----:B------:R-:W-:-:S02]  /*4c50*/  ISETP.GT.U32.AND P1, PT, R0, R13, PT ;  /* 0x0000000d0000720c */ /* 0x000fc40003f24070 */
[----:B------:R-:W-:Y:S01]  /*4c60*/  ISETP.GE.AND P3, PT, R12, RZ, PT ;  /* 0x000000ff0c00720c */ /* 0x000fe20003f66270 */
[--C-:B------:R-:W-:Y:S01]  /*4c70*/  @!P5 IMAD.IADD R9, R9, 0x1, -R0.reuse ;  /* 0x000000010909d824 */ /* 0x100fe200078e0a00 */
[----:B------:R-:W-:Y:S02]  /*4c80*/  LOP3.LUT R12, R2, 0xc4, RZ, 0xfc, !PT ;  /* 0x000000c4020c7812 */ /* 0x000fe400078efcff */
[----:B------:R-:W-:Y:S02]  /*4c90*/  ISETP.GT.U32.AND P0, PT, R0, R73, PT ;  /* 0x000000490000720c */ /* 0x000fe40003f04070 */
[----:B------:R-:W-:Y:S01]  /*4ca0*/  IABS R81, R12 ;  /* 0x0000000c00517213 */ /* 0x000fe20000000000 */
[--C-:B------:R-:W-:Y:S01]  /*4cb0*/  @!P4 IMAD.IADD R15, R15, 0x1, -R0.reuse ;  /* 0x000000010f0fc824 */ /* 0x100fe200078e0a00 */
[----:B------:R-:W-:Y:S02]  /*4cc0*/  ISETP.GE.AND P5, PT, R14, RZ, PT ;  /* 0x000000ff0e00720c */ /* 0x000fe40003fa6270 */
[----:B------:R-:W-:Y:S01]  /*4cd0*/  IABS R48, R5 ;  /* 0x0000000500307213 */ /* 0x000fe20000000000 */
[----:B------:R-:W-:Y:S01]  /*4ce0*/  @!P1 IMAD.IADD R13, R13, 0x1, -R0 ;  /* 0x000000010d0d9824 */ /* 0x000fe200078e0a00 */
[C---:B------:R-:W-:Y:S01]  /*4cf0*/  ISETP.GT.U32.AND P1, PT, R0.reuse, R9, PT ;  /* 0x000000090000720c */ /* 0x040fe20003f24070 */
[----:B------:R-:W-:Y:S01]  /*4d00*/  IMAD.HI.U32 R4, R3, R81, RZ ;  /* 0x0000005103047227 */ /* 0x000fe200078e00ff */
[----:B------:R-:W-:-:S02]  /*4d10*/  ISETP.GT.U32.AND P2, PT, R0, R15, PT ;  /* 0x0000000f0000720c */ /* 0x000fc40003f44070 */
[----:B------:R-:W-:Y:S01]  /*4d20*/  ISETP.GT.U32.AND P6, PT, R0, R13, PT ;  /* 0x0000000d0000720c */ /* 0x000fe20003fc4070 */
[----:B------:R-:W-:Y:S01]  /*4d30*/  IMAD.MOV R4, RZ, RZ, -R4 ;  /* 0x000000ffff047224 */ /* 0x000fe200078e0a04 */
[----:B------:R-:W-:Y:S01]  /*4d40*/  @!P3 IADD3 R61, -R61, RZ, RZ ;  /* 0x000000ff3d3db210 */ /* 0x000fe20007ffe1ff */
[--C-:B------:R-:W-:Y:S01]  /*4d50*/  @!P0 IMAD.IADD R73, R73, 0x1, -R0.reuse ;  /* 0x0000000149498824 */ /* 0x100fe200078e0a00 */
[----:B------:R-:W-:Y:S01]  /*4d60*/  ISETP.GE.AND P3, PT, R10, RZ, PT ;  /* 0x000000ff0a00720c */ /* 0x000fe20003f66270 */
[----:B------:R-:W-:Y:S01]  /*4d70*/  IMAD R81, R0, R4, R81 ;  /* 0x0000000400517224 */ /* 0x000fe200078e0251 */
[C---:B------:R-:W-:Y:S02]  /*4d80*/  LOP3.LUT R4, R2.reuse, 0xc6, RZ, 0xfc, !PT ;  /* 0x000000c602047812 */ /* 0x040fe400078efcff */
[----:B------:R-:W-:Y:S01]  /*4d90*/  LOP3.LUT R10, R2, 0xca, RZ, 0xfc, !PT ;  /* 0x000000ca020a7812 */ /* 0x000fe200078efcff */
[--C-:B------:R-:W-:Y:S01]  /*4da0*/  @!P1 IMAD.IADD R9, R9, 0x1, -R0.reuse ;  /* 0x0000000109099824 */ /* 0x100fe200078e0a00 */
[----:B------:R-:W-:Y:S01]  /*4db0*/  ISETP.GE.AND P1, PT, R17, RZ, PT ;  /* 0x000000ff1100720c */ /* 0x000fe20003f26270 */
[--C-:B------:R-:W-:Y:S01]  /*4dc0*/  @!P2 IMAD.IADD R15, R15, 0x1, -R0.reuse ;  /* 0x000000010f0fa824 */ /* 0x100fe200078e0a00 */
[----:B------:R-:W-:Y:S01]  /*4dd0*/  ISETP.GT.U32.AND P2, PT, R0, R81, PT ;  /* 0x000000510000720c */ /* 0x000fe20003f44070 */
[----:B------:R-:W-:Y:S01]  /*4de0*/  @!P6 IMAD.IADD R13, R13, 0x1, -R0 ;  /* 0x000000010d0de824 */ /* 0x000fe200078e0a00 */
[----:B------:R-:W-:-:S02]  /*4df0*/  @!P5 IADD3 R9, -R9, RZ, RZ ;  /* 0x000000ff0909d210 */ /* 0x000fc40007ffe1ff */
[----:B------:R-:W-:Y:S02]  /*4e00*/  ISETP.GT.U32.AND P5, PT, R0, R73, PT ;  /* 0x000000490000720c */ /* 0x000fe40003fa4070 */
[----:B------:R-:W-:Y:S02]  /*4e10*/  IABS R17, R4 ;  /* 0x0000000400117213 */ /* 0x000fe40000000000 */
[----:B------:R-:W-:Y:S02]  /*4e20*/  @!P3 IADD3 R13, -R13, RZ, RZ ;  /* 0x000000ff0d0db210 */ /* 0x000fe40007ffe1ff */
[----:B------:R-:W-:Y:S02]  /*4e30*/  ISETP.GE.AND P6, PT, R18, RZ, PT ;  /* 0x000000ff1200720c */ /* 0x000fe40003fc6270 */
[----:B------:R-:W-:Y:S01]  /*4e40*/  ISETP.GE.AND P4, PT, R4, RZ, PT ;  /* 0x000000ff0400720c */ /* 0x000fe20003f86270 */
[----:B------:R-:W-:Y:S01]  /*4e50*/  IMAD.HI.U32 R4, R3, R17, RZ ;  /* 0x0000001103047227 */ /* 0x000fe200078e00ff */
[----:B------:R-:W-:-:S02]  /*4e60*/  ISETP.GE.AND P3, PT, R5, RZ, PT ;  /* 0x000000ff0500720c */ /* 0x000fc40003f66270 */
[----:B------:R-:W-:Y:S01]  /*4e70*/  ISETP.GE.AND P0, PT, R12, RZ, PT ;  /* 0x000000ff0c00720c */ /* 0x000fe20003f06270 */
[----:B------:R-:W-:Y:S01]  /*4e80*/  IMAD.HI.U32 R5, R3, R48, RZ ;  /* 0x0000003003057227 */ /* 0x000fe200078e00ff */
[----:B------:R-:W-:Y:S02]  /*4e90*/  IABS R68, R10 ;  /* 0x0000000a00447213 */ /* 0x000fe40000000000 */
[----:B------:R-:W-:Y:S01]  /*4ea0*/  @!P2 IADD3 R81, R81, -R0, RZ ;  /* 0x800000005151a210 */ /* 0x000fe20007ffe0ff */
[----:B------:R-:W-:Y:S01]  /*4eb0*/  IMAD.MOV R5, RZ, RZ, -R5 ;  /* 0x000000ffff057224 */ /* 0x000fe200078e0a05 */
[----:B------:R-:W-:Y:S01]  /*4ec0*/  LOP3.LUT R12, R2, 0xcc, RZ, 0xfc, !PT ;  /* 0x000000cc020c7812 */ /* 0x000fe200078efcff */
[----:B------:R-:W-:Y:S01]  /*4ed0*/  @!P5 IMAD.IADD R73, R73, 0x1, -R0 ;  /* 0x000000014949d824 */ /* 0x000fe200078e0a00 */
[----:B------:R-:W-:Y:S01]  /*4ee0*/  IADD3 R4, -R4, RZ, RZ ;  /* 0x000000ff04047210 */ /* 0x000fe20007ffe1ff */
[----:B------:R-:W-:Y:S01]  /*4ef0*/  IMAD R48, R0, R5, R48 ;  /* 0x0000000500307224 */ /* 0x000fe200078e0230 */
[----:B------:R-:W-:Y:S01]  /*4f00*/  ISETP.GE.AND P5, PT, R10, RZ, PT ;  /* 0x000000ff0a00720c */ /* 0x000fe20003fa6270 */
[----:B------:R-:W-:Y:S01]  /*4f10*/  IMAD.HI.U32 R10, R3, R68, RZ ;  /* 0x00000044030a7227 */ /* 0x000fe200078e00ff */
[----:B------:R-:W-:-:S02]  /*4f20*/  ISETP.GT.U32.AND P2, PT, R0, R81, PT ;  /* 0x000000510000720c */ /* 0x000fc40003f44070 */
[----:B------:R-:W-:Y:S01]  /*4f30*/  IABS R46, R12 ;  /* 0x0000000c002e7213 */ /* 0x000fe20000000000 */
[----:B------:R-:W-:Y:S01]  /*4f40*/  IMAD R17, R0, R4, R17 ;  /* 0x0000000400117224 */ /* 0x000fe200078e0211 */
[----:B------:R-:W-:Y:S01]  /*4f50*/  LOP3.LUT R14, R2, 0xce, RZ, 0xfc, !PT ;  /* 0x000000ce020e7812 */ /* 0x000fe200078efcff */
[----:B------:R-:W-:Y:S01]  /*4f60*/  @!P6 IMAD.MOV R15, RZ, RZ, -R15 ;  /* 0x000000ffff0fe224 */ /* 0x000fe200078e0a0f */
[----:B------:R-:W-:Y:S01]  /*4f70*/  ISETP.GT.U32.AND P6, PT, R0, R48, PT ;  /* 0x000000300000720c */ /* 0x000fe20003fc4070 */
[----:B------:R-:W-:Y:S01]  /*4f80*/  IMAD.MOV R19, RZ, RZ, -R10 ;  /* 0x000000ffff137224 */ /* 0x000fe200078e0a0a */
[----:B------:R-:W-:Y:S01]  /*4f90*/  IABS R78, R14 ;  /* 0x0000000e004e7213 */ /* 0x000fe20000000000 */
[----:B------:R-:W-:Y:S01]  /*4fa0*/  IMAD.HI.U32 R4, R3, R46, RZ ;  /* 0x0000002e03047227 */ /* 0x000fe200078e00ff */
[C---:B------:R-:W-:Y:S02]  /*4fb0*/  LOP3.LUT R10, R2.reuse, 0xd0, RZ, 0xfc, !PT ;  /* 0x000000d0020a7812 */ /* 0x040fe400078efcff */
[----:B------:R-:W-:Y:S01]  /*4fc0*/  LOP3.LUT R18, R2, 0xd4, RZ, 0xfc, !PT ;  /* 0x000000d402127812 */ /* 0x000fe200078efcff */
[----:B------:R-:W-:Y:S01]  /*4fd0*/  @!P1 IMAD.MOV R73, RZ, RZ, -R73 ;  /* 0x000000ffff499224 */ /* 0x000fe200078e0a49 */
[C---:B------:R-:W-:Y:S01]  /*4fe0*/  ISETP.GT.U32.AND P1, PT, R0.reuse, R17, PT ;  /* 0x000000110000720c */ /* 0x040fe20003f24070 */
[C---:B------:R-:W-:Y:S01]  /*4ff0*/  IMAD R68, R0.reuse, R19, R68 ;  /* 0x0000001300447224 */ /* 0x040fe200078e0244 */
[----:B------:R-:W-:Y:S01]  /*5000*/  IABS R44, R10 ;  /* 0x0000000a002c7213 */ /* 0x000fe20000000000 */
[----:B------:R-:W-:Y:S01]  /*5010*/  IMAD.MOV R19, RZ, RZ, -R4 ;  /* 0x000000ffff137224 */ /* 0x000fe200078e0a04 */
[----:B------:R-:W-:Y:S01]  /*5020*/  IABS R74, R18 ;  /* 0x00000012004a7213 */ /* 0x000fe20000000000 */
[----:B------:R-:W-:Y:S01]  /*5030*/  @!P2 IMAD.IADD R81, R81, 0x1, -R0 ;  /* 0x000000015151a824 */ /* 0x000fe200078e0a00 */
[C---:B------:R-:W-:Y:S01]  /*5040*/  ISETP.GT.U32.AND P2, PT, R0.reuse, R68, PT ;  /* 0x000000440000720c */ /* 0x040fe20003f44070 */
[----:B------:R-:W-:-:S02]  /*5050*/  IMAD R46, R0, R19, R46 ;  /* 0x00000013002e7224 */ /* 0x000fc400078e022e */
[----:B------:R-:W-:Y:S01]  /*5060*/  IMAD.HI.U32 R5, R3, R78, RZ ;  /* 0x0000004e03057227 */ /* 0x000fe200078e00ff */
[----:B------:R-:W-:Y:S02]  /*5070*/  @!P0 IADD3 R81, -R81, RZ, RZ ;  /* 0x000000ff51518210 */ /* 0x000fe40007ffe1ff */
[----:B------:R-:W-:Y:S01]  /*5080*/  ISETP.GT.U32.AND P0, PT, R0, R46, PT ;  /* 0x0000002e0000720c */ /* 0x000fe20003f04070 */
[--C-:B------:R-:W-:Y:S01]  /*5090*/  @!P6 IMAD.IADD R48, R48, 0x1, -R0.reuse ;  /* 0x000000013030e824 */ /* 0x100fe200078e0a00 */
[----:B------:R-:W-:Y:S01]  /*50a0*/  @!P1 IADD3 R17, R17, -R0, RZ ;  /* 0x8000000011119210 */ /* 0x000fe20007ffe0ff */
[----:B------:R-:W-:Y:S01]  /*50b0*/  IMAD.HI.U32 R4, R3, R44, RZ ;  /* 0x0000002c03047227 */ /* 0x000fe200078e00ff */
[----:B------:R-:W-:Y:S02]  /*50c0*/  IADD3 R5, -R5, RZ, RZ ;  /* 0x000000ff05057210 */ /* 0x000fe40007ffe1ff */
[----:B------:R-:W-:Y:S01]  /*50d0*/  ISETP.GT.U32.AND P6, PT, R0, R48, PT ;  /* 0x000000300000720c */ /* 0x000fe20003fc4070 */
[----:B------:R-:W-:Y:S01]  /*50e0*/  @!P2 IMAD.IADD R68, R68, 0x1, -R0 ;  /* 0x000000014444a824 */ /* 0x000fe200078e0a00 */
[C---:B------:R-:W-:Y:S01]  /*50f0*/  ISETP.GT.U32.AND P1, PT, R0.reuse, R17, PT ;  /* 0x000000110000720c */ /* 0x040fe20003f24070 */
[----:B------:R-:W-:-:S02]  /*5100*/  IMAD R78, R0, R5, R78 ;  /* 0x00000005004e7224 */ /* 0x000fc400078e024e */
[----:B------:R-:W-:Y:S01]  /*5110*/  IMAD.MOV R5, RZ, RZ, -R4 ;  /* 0x000000ffff057224 */ /* 0x000fe200078e0a04 */
[----:B------:R-:W-:Y:S01]  /*5120*/  ISETP.GT.U32.AND P2, PT, R0, R68, PT ;  /* 0x000000440000720c */ /* 0x000fe20003f44070 */
[----:B------:R-:W-:Y:S02]  /*5130*/  @!P0 IMAD.IADD R46, R46, 0x1, -R0 ;  /* 0x000000012e2e8824 */ /* 0x000fe400078e0a00 */
[C---:B------:R-:W-:Y:S02]  /*5140*/  IMAD R44, R0.reuse, R5, R44 ;  /* 0x00000005002c7224 */ /* 0x040fe400078e022c */
[----:B------:R-:W-:Y:S01]  /*5150*/  IMAD.HI.U32 R4, R3, R76, RZ ;  /* 0x0000004c03047227 */ /* 0x000fe200078e00ff */
[----:B------:R-:W-:Y:S02]  /*5160*/  ISETP.GT.U32.AND P0, PT, R0, R46, PT ;  /* 0x0000002e0000720c */ /* 0x000fe40003f04070 */
[----:B------:R-:W-:Y:S01]  /*5170*/  @!P6 IADD3 R48, R48, -R0, RZ ;  /* 0x800000003030e210 */ /* 0x000fe20007ffe0ff */
[----:B------:R-:W-:Y:S01]  /*5180*/  @!P1 IMAD.IADD R17, R17, 0x1, -R0 ;  /* 0x0000000111119824 */ /* 0x000fe200078e0a00 */
[C---:B------:R-:W-:Y:S01]  /*5190*/  ISETP.GT.U32.AND P6, PT, R0.reuse, R44, PT ;  /* 0x0000002c0000720c */ /* 0x040fe20003fc4070 */
[----:B------:R-:W-:Y:S01]  /*51a0*/  IMAD.HI.U32 R5, R3, R74, RZ ;  /* 0x0000004a03057227 */ /* 0x000fe200078e00ff */
[----:B------:R-:W-:-:S02]  /*51b0*/  ISETP.GT.U32.AND P1, PT, R0, R78, PT ;  /* 0x0000004e0000720c */ /* 0x000fc40003f24070 */
[----:B------:R-:W-:Y:S01]  /*51c0*/  IADD3 R19, -R4, RZ, RZ ;  /* 0x000000ff04137210 */ /* 0x000fe20007ffe1ff */
[----:B------:R-:W-:Y:S01]  /*51d0*/  @!P4 IMAD.MOV R17, RZ, RZ, -R17 ;  /* 0x000000ffff11c224 */ /* 0x000fe200078e0a11 */
[----:B------:R-:W-:Y:S01]  /*51e0*/  ISETP.GE.AND P4, PT, R12, RZ, PT ;  /* 0x000000ff0c00720c */ /* 0x000fe20003f86270 */
[----:B------:R-:W-:Y:S01]  /*51f0*/  IMAD.MOV R5, RZ, RZ, -R5 ;  /* 0x000000ffff057224 */ /* 0x000fe200078e0a05 */
[----:B------:R-:W-:Y:S01]  /*5200*/  LOP3.LUT R4, R2, 0xd6, RZ, 0xfc, !PT ;  /* 0x000000d602047812 */ /* 0x000fe200078efcff */
[----:B------:R-:W-:Y:S01]  /*5210*/  IMAD R76, R0, R19, R76 ;  /* 0x00000013004c7224 */ /* 0x000fe200078e024c */
[----:B------:R-:W-:Y:S01]  /*5220*/  @!P0 IADD3 R46, R46, -R0, RZ ;  /* 0x800000002e2e8210 */ /* 0x000fe20007ffe0ff */
[----:B------:R-:W-:Y:S01]  /*5230*/  IMAD R74, R0, R5, R74 ;  /* 0x00000005004a7224 */ /* 0x000fe200078e024a */
[----:B------:R-:W-:Y:S01]  /*5240*/  IABS R40, R4 ;  /* 0x0000000400287213 */ /* 0x000fe20000000000 */
[----:B------:R-:W-:Y:S01]  /*5250*/  @!P6 IMAD.IADD R44, R44, 0x1, -R0 ;  /* 0x000000012c2ce824 */ /* 0x000fe200078e0a00 */
[----:B------:R-:W-:Y:S01]  /*5260*/  ISETP.GT.U32.AND P0, PT, R0, R76, PT ;  /* 0x0000004c0000720c */ /* 0x000fe20003f04070 */
[----:B------:R-:W-:Y:S01]  /*5270*/  @!P3 IMAD.MOV R48, RZ, RZ, -R48 ;  /* 0x000000ffff30b224 */ /* 0x000fe200078e0a30 */
[----:B------:R-:W-:Y:S01]  /*5280*/  @!P1 IADD3 R78, R78, -R0, RZ ;  /* 0x800000004e4e9210 */ /* 0x000fe20007ffe0ff */
[----:B------:R-:W-:Y:S01]  /*5290*/  @!P2 IMAD.IADD R68, R68, 0x1, -R0 ;  /* 0x000000014444a824 */ /* 0x000fe200078e0a00 */
[C---:B------:R-:W-:Y:S01]  /*52a0*/  ISETP.GT.U32.AND P6, PT, R0.reuse, R44, PT ;  /* 0x0000002c0000720c */ /* 0x040fe20003fc4070 */
[----:B------:R-:W-:Y:S01]  /*52b0*/  @!P4 IMAD.MOV R46, RZ, RZ, -R46 ;  /* 0x000000ffff2ec224 */ /* 0x000fe200078e0a2e */
[C---:B------:R-:W-:Y:S01]  /*52c0*/  ISETP.GT.U32.AND P3, PT, R0.reuse, R78, PT ;  /* 0x0000004e0000720c */ /* 0x040fe20003f64070 */
[----:B------:R-:W-:Y:S01]  /*52d0*/  @!P5 IMAD.MOV R68, RZ, RZ, -R68 ;  /* 0x000000ffff44d224 */ /* 0x000fe200078e0a44 */
[----:B------:R-:W-:-:S02]  /*52e0*/  ISETP.GT.U32.AND P4, PT, R0, R74, PT ;  /* 0x0000004a0000720c */ /* 0x000fc40003f84070 */
[----:B------:R-:W-:Y:S01]  /*52f0*/  ISETP.GE.AND P2, PT, R14, RZ, PT ;  /* 0x000000ff0e00720c */ /* 0x000fe20003f46270 */
[C---:B------:R-:W-:Y:S01]  /*5300*/  IMAD.HI.U32 R14, R3.reuse, R30, RZ ;  /* 0x0000001e030e7227 */ /* 0x040fe200078e00ff */
[----:B------:R-:W-:Y:S02]  /*5310*/  ISETP.GE.AND P1, PT, R10, RZ, PT ;  /* 0x000000ff0a00720c */ /* 0x000fe40003f26270 */
[----:B------:R-:W-:Y:S01]  /*5320*/  LOP3.LUT R10, R2, 0xd8, RZ, 0xfc, !PT ;  /* 0x000000d8020a7812 */ /* 0x000fe200078efcff */
[--C-:B------:R-:W-:Y:S01]  /*5330*/  @!P0 IMAD.IADD R76, R76, 0x1, -R0.reuse ;  /* 0x000000014c4c8824 */ /* 0x100fe200078e0a00 */
[----:B------:R-:W-:Y:S01]  /*5340*/  ISETP.GE.AND P5, PT, R16, RZ, PT ;  /* 0x000000ff1000720c */ /* 0x000fe20003fa6270 */
[----:B------:R-:W-:Y:S01]  /*5350*/  @!P6 IMAD.IADD R44, R44, 0x1, -R0 ;  /* 0x000000012c2ce824 */ /* 0x000fe200078e0a00 */
[----:B------:R-:W-:Y:S01]  /*5360*/  ISETP.GE.AND P6, PT, R4, RZ, PT ;  /* 0x000000ff0400720c */ /* 0x000fe20003fc6270 */
[----:B------:R-:W-:Y:S01]  /*5370*/  IMAD.HI.U32 R4, R3, R40, RZ ;  /* 0x0000002803047227 */ /* 0x000fe200078e00ff */
[----:B------:R-:W-:-:S02]  /*5380*/  @!P3 IADD3 R78, R78, -R0, RZ ;  /* 0x800000004e4eb210 */ /* 0x000fc40007ffe0ff */
[----:B------:R-:W-:Y:S01]  /*5390*/  IABS R36, R10 ;  /* 0x0000000a00247213 */ /* 0x000fe20000000000 */
[----:B------:R-:W-:Y:S01]  /*53a0*/  @!P4 IMAD.IADD R74, R74, 0x1, -R0 ;  /* 0x000000014a4ac824 */ /* 0x000fe200078e0a00 */
[----:B------:R-:W-:Y:S01]  /*53b0*/  ISETP.GT.U32.AND P4, PT, R0, R76, PT ;  /* 0x0000004c0000720c */ /* 0x000fe20003f84070 */
[----:B------:R-:W-:Y:S01]  /*53c0*/  @!P1 IMAD.MOV R44, RZ, RZ, -R44 ;  /* 0x000000ffff2c9224 */ /* 0x000fe200078e0a2c */
[----:B------:R-:W-:Y:S01]  /*53d0*/  @!P2 IADD3 R78, -R78, RZ, RZ ;  /* 0x000000ff4e4ea210 */ /* 0x000fe20007ffe1ff */
[C---:B------:R-:W-:Y:S01]  /*53e0*/  IMAD.HI.U32 R5, R3.reuse, R36, RZ ;  /* 0x0000002403057227 */ /* 0x040fe200078e00ff */
[----:B------:R-:W-:Y:S02]  /*53f0*/  ISETP.GT.U32.AND P2, PT, R0, R74, PT ;  /* 0x0000004a0000720c */ /* 0x000fe40003f44070 */
[----:B------:R-:W-:Y:S01]  /*5400*/  IADD3 R19, -R4, RZ, RZ ;  /* 0x000000ff04137210 */ /* 0x000fe20007ffe1ff */
[----:B------:R-:W-:Y:S01]  /*5410*/  IMAD.MOV R5, RZ, RZ, -R5 ;  /* 0x000000ffff057224 */ /* 0x000fe200078e0a05 */
[----:B------:R-:W-:Y:S01]  /*5420*/  ISETP.GE.AND P3, PT, R18, RZ, PT ;  /* 0x000000ff1200720c */ /* 0x000fe20003f66270 */
[----:B------:R-:W-:Y:S01]  /*5430*/  IMAD.MOV R23, RZ, RZ, -R14 ;  /* 0x000000ffff177224 */ /* 0x000fe200078e0a0e */
[----:B------:R-:W-:Y:S01]  /*5440*/  LOP3.LUT R4, R2, 0xda, RZ, 0xfc, !PT ;  /* 0x000000da02047812 */ /* 0x000fe200078efcff */
[----:B------:R-:W-:Y:S01]  /*5450*/  IMAD R40, R0, R19, R40 ;  /* 0x0000001300287224 */ /* 0x000fe200078e0228 */
[----:B------:R-:W-:Y:S01]  /*5460*/  ISETP.GE.AND P0, PT, R10, RZ, PT ;  /* 0x000000ff0a00720c */ /* 0x000fe20003f06270 */
[----:B------:R-:W-:Y:S01]  /*5470*/  @!P4 IMAD.IADD R76, R76, 0x1, -R0 ;  /* 0x000000014c4cc824 */ /* 0x000fe200078e0a00 */
[----:B------:R-:W-:Y:S01]  /*5480*/  LOP3.LUT R10, R2, 0xde, RZ, 0xfc, !PT ;  /* 0x000000de020a7812 */ /* 0x000fe200078efcff */
[C---:B------:R-:W-:Y:S01]  /*5490*/  IMAD R36, R0.reuse, R5, R36 ;  /* 0x0000000500247224 */ /* 0x040fe200078e0224 */
[----:B------:R-:W-:Y:S01]  /*54a0*/  ISETP.GT.U32.AND P4, PT, R0, R40, PT ;  /* 0x000000280000720c */ /* 0x000fe20003f84070 */
[----:B------:R-:W-:Y:S01]  /*54b0*/  @!P5 IMAD.MOV R76, RZ, RZ, -R76 ;  /* 0x000000ffff4cd224 */ /* 0x000fe200078e0a4c */
[----:B------:R-:W-:Y:S01]  /*54c0*/  @!P2 IADD3 R74, R74, -R0, RZ ;  /* 0x800000004a4aa210 */ /* 0x000fe20007ffe0ff */
[----:B------:R-:W-:Y:S01]  /*54d0*/  IMAD R30, R0, R23, R30 ;  /* 0x00000017001e7224 */ /* 0x000fe200078e021e */
[----:B------:R-:W-:Y:S01]  /*54e0*/  LOP3.LUT R5, R2, 0xdc, RZ, 0xfc, !PT ;  /* 0x000000dc02057812 */ /* 0x000fe200078efcff */
[----:B------:R-:W-:Y:S01]  /*54f0*/  IMAD.HI.U32 R14, R3, R222, RZ ;  /* 0x000000de030e7227 */ /* 0x000fe200078e00ff */
[----:B------:R-:W-:-:S02]  /*5500*/  IABS R42, R4 ;  /* 0x00000004002a7213 */ /* 0x000fc40000000000 */
[----:B------:R-:W-:Y:S01]  /*5510*/  IABS R38, R5 ;  /* 0x0000000500267213 */ /* 0x000fe20000000000 */
[----:B------:R-:W-:Y:S01]  /*5520*/  @!P3 IMAD.MOV R74, RZ, RZ, -R74 ;  /* 0x000000ffff4ab224 */ /* 0x000fe200078e0a4a */
[----:B------:R-:W-:Y:S02]  /*5530*/  ISETP.GT.U32.AND P3, PT, R0, R36, PT ;  /* 0x000000240000720c */ /* 0x000fe40003f64070 */
[----:B------:R-:W-:Y:S01]  /*5540*/  ISETP.GE.AND P1, PT, R4, RZ, PT ;  /* 0x000000ff0400720c */ /* 0x000fe20003f26270 */
[----:B------:R-:W-:Y:S01]  /*5550*/  IMAD.HI.U32 R4, R3, R42, RZ ;  /* 0x0000002a03047227 */ /* 0x000fe200078e00ff */
[----:B------:R-:W-:Y:S02]  /*5560*/  @!P4 IADD3 R40, R40, -R0, RZ ;  /* 0x800000002828c210 */ /* 0x000fe40007ffe0ff */
[----:B------:R-:W-:Y:S01]  /*5570*/  ISETP.GE.AND P5, PT, R10, RZ, PT ;  /* 0x000000ff0a00720c */ /* 0x000fe20003fa6270 */
[----:B------:R-:W-:Y:S01]  /*5580*/  IMAD.MOV R19, RZ, RZ, -R4 ;  /* 0x000000ffff137224 */ /* 0x000fe200078e0a04 */
[----:B------:R-:W-:-:S02]  /*5590*/  ISETP.GT.U32.AND P4, PT, R0, R40, PT ;  /* 0x000000280000720c */ /* 0x000fc40003f84070 */
[----:B------:R-:W-:Y:S01]  /*55a0*/  ISETP.GE.AND P2, PT, R5, RZ, PT ;  /* 0x000000ff0500720c */ /* 0x000fe20003f46270 */
[C---:B------:R-:W-:Y:S01]  /*55b0*/  IMAD.HI.U32 R5, R3.reuse, R38, RZ ;  /* 0x0000002603057227 */ /* 0x040fe200078e00ff */
[----:B------:R-:W-:Y:S02]  /*55c0*/  IABS R10, R10 ;  /* 0x0000000a000a7213 */ /* 0x000fe40000000000 */
[----:B------:R-:W-:Y:S01]  /*55d0*/  @!P3 IADD3 R36, R36, -R0, RZ ;  /* 0x800000002424b210 */ /* 0x000fe20007ffe0ff */
[----:B------:R-:W-:Y:S01]  /*55e0*/  IMAD.MOV R5, RZ, RZ, -R5 ;  /* 0x000000ffff057224 */ /* 0x000fe200078e0a05 */
[----:B------:R-:W-:Y:S01]  /*55f0*/  IABS R12, R22 ;  /* 0x00000016000c7213 */ /* 0x000fe20000000000 */
[----:B------:R-:W-:Y:S01]  /*5600*/  IMAD.HI.U32 R4, R3, R10, RZ ;  /* 0x0000000a03047227 */ /* 0x000fe200078e00ff */
[C---:B------:R-:W-:Y:S02]  /*5610*/  ISETP.GT.U32.AND P3, PT, R0.reuse, R36, PT ;  /* 0x000000240000720c */ /* 0x040fe40003f64070 */
[----:B------:R-:W-:Y:S01]  /*5620*/  IABS R16, R31 ;  /* 0x0000001f00107213 */ /* 0x000fe20000000000 */
[C---:B------:R-:W-:Y:S01]  /*5630*/  IMAD R42, R0.reuse, R19, R42 ;  /* 0x00000013002a7224 */ /* 0x040fe200078e022a */
[----:B------:R-:W-:Y:S01]  /*5640*/  IABS R18, R33 ;  /* 0x0000002100127213 */ /* 0x000fe20000000000 */
[----:B------:R-:W-:-:S02]  /*5650*/  IMAD R38, R0, R5, R38 ;  /* 0x0000000500267224 */ /* 0x000fc400078e0226 */
[----:B------:R-:W-:Y:S01]  /*5660*/  @!P4 IMAD.IADD R40, R40, 0x1, -R0 ;  /* 0x000000012828c824 */ /* 0x000fe200078e0a00 */
[C---:B------:R-:W-:Y:S01]  /*5670*/  ISETP.GT.U32.AND P4, PT, R0.reuse, R42, PT ;  /* 0x0000002a0000720c */ /* 0x040fe20003f84070 */
[----:B------:R-:W-:Y:S02]  /*5680*/  IMAD.MOV R19, RZ, RZ, -R4 ;  /* 0x000000ffff137224 */ /* 0x000fe400078e0a04 */
[----:B------:R-:W-:Y:S01]  /*5690*/  @!P6 IMAD.MOV R40, RZ, RZ, -R40 ;  /* 0x000000ffff28e224 */ /* 0x000fe200078e0a28 */
[C---:B------:R-:W-:Y:S01]  /*56a0*/  ISETP.GT.U32.AND P6, PT, R0.reuse, R38, PT ;  /* 0x000000260000720c */ /* 0x040fe20003fc4070 */
[----:B------:R-:W-:Y:S01]  /*56b0*/  IMAD R10, R0, R19, R10 ;  /* 0x00000013000a7224 */ /* 0x000fe200078e020a */
[----:B------:R-:W-:Y:S01]  /*56c0*/  @!P3 IADD3 R36, R36, -R0, RZ ;  /* 0x800000002424b210 */ /* 0x000fe20007ffe0ff */
[----:B------:R-:W-:-:S03]  /*56d0*/  IMAD.HI.U32 R5, R3, R34, RZ ;  /* 0x0000002203057227 */ /* 0x000fc600078e00ff */
[----:B------:R-:W-:Y:S01]  /*56e0*/  ISETP.GT.U32.AND P3, PT, R0, R10, PT ;  /* 0x0000000a0000720c */ /* 0x000fe20003f64070 */
[----:B------:R-:W-:Y:S01]  /*56f0*/  IMAD.HI.U32 R4, R3, R12, RZ ;  /* 0x0000000c03047227 */ /* 0x000fe200078e00ff */
[----:B------:R-:W-:-:S03]  /*5700*/  IADD3 R5, -R5, RZ, RZ ;  /* 0x000000ff05057210 */ /* 0x000fc60007ffe1ff */
[----:B------:R-:W-:Y:S02]  /*5710*/  IMAD.MOV R19, RZ, RZ, -R4 ;  /* 0x000000ffff137224 */ /* 0x000fe400078e0a04 */
[----:B------:R-:W-:Y:S02]  /*5720*/  @!P6 IMAD.IADD R38, R38, 0x1, -R0 ;  /* 0x000000012626e824 */ /* 0x000fe400078e0a00 */
[----:B------:R-:W-:-:S03]  /*5730*/  IMAD.HI.U32 R4, R3, R32, RZ ;  /* 0x0000002003047227 */ /* 0x000fc600078e00ff */
[C---:B------:R-:W-:Y:S01]  /*5740*/  ISETP.GT.U32.AND P6, PT, R0.reuse, R38, PT ;  /* 0x000000260000720c */ /* 0x040fe20003fc4070 */
[----:B------:R-:W-:Y:S01]  /*5750*/  IMAD R34, R0, R5, R34 ;  /* 0x0000000500227224 */ /* 0x000fe200078e0222 */
[----:B------:R-:W-:Y:S01]  /*5760*/  @!P3 IADD3 R10, R10, -R0, RZ ;  /* 0x800000000a0ab210 */ /* 0x000fe20007ffe0ff */
[C---:B------:R-:W-:Y:S02]  /*5770*/  IMAD R5, R0.reuse, R19, R12 ;  /* 0x0000001300057224 */ /* 0x040fe400078e020c */
[----:B------:R-:W-:Y:S01]  /*5780*/  IMAD.MOV R19, RZ, RZ, -R4 ;  /* 0x000000ffff137224 */ /* 0x000fe200078e0a04 */
[----:B------:R-:W-:Y:S01]  /*5790*/  ISETP.GT.U32.AND P3, PT, R0, R10, PT ;  /* 0x0000000a0000720c */ /* 0x000fe20003f64070 */
[----:B------:R-:W-:Y:S02]  /*57a0*/  @!P4 IMAD.IADD R42, R42, 0x1, -R0 ;  /* 0x000000012a2ac824 */ /* 0x000fe400078e0a00 */
[C---:B------:R-:W-:Y:S02]  /*57b0*/  IMAD R32, R0.reuse, R19, R32 ;  /* 0x0000001300207224 */ /* 0x040fe400078e0220 */
[----:B------:R-:W-:Y:S01]  /*57c0*/  IMAD.HI.U32 R4, R3, R16, RZ ;  /* 0x0000001003047227 */ /* 0x000fe200078e00ff */
[----:B------:R-:W-:-:S02]  /*57d0*/  ISETP.GT.U32.AND P4, PT, R0, R42, PT ;  /* 0x0000002a0000720c */ /* 0x000fc40003f84070 */
[----:B------:R-:W-:Y:S01]  /*57e0*/  @!P6 IADD3 R38, R38, -R0, RZ ;  /* 0x800000002626e210 */ /* 0x000fe20007ffe0ff */
[----:B------:R-:W-:Y:S01]  /*57f0*/  IMAD.HI.U32 R12, R3, R18, RZ ;  /* 0x00000012030c7227 */ /* 0x000fe200078e00ff */
[----:B------:R-:W-:-:S03]  /*5800*/  ISETP.GT.U32.AND P6, PT, R0, R5, PT ;  /* 0x000000050000720c */ /* 0x000fc60003fc4070 */
[----:B------:R-:W-:Y:S01]  /*5810*/  @!P3 IADD3 R10, R10, -R0, RZ ;  /* 0x800000000a0ab210 */ /* 0x000fe20007ffe0ff */
[----:B------:R-:W-:Y:S01]  /*5820*/  IMAD.MOV R19, RZ, RZ, -R4 ;  /* 0x000000ffff137224 */ /* 0x000fe200078e0a04 */
[C---:B------:R-:W-:Y:S01]  /*5830*/  ISETP.GT.U32.AND P3, PT, R0.reuse, R32, PT ;  /* 0x000000200000720c */ /* 0x040fe20003f64070 */
[----:B------:R-:W-:Y:S02]  /*5840*/  IMAD.MOV R21, RZ, RZ, -R12 ;  /* 0x000000ffff157224 */ /* 0x000fe400078e0a0c */
[----:B------:R-:W-:Y:S02]  /*5850*/  IMAD R12, R0, R19, R16 ;  /* 0x00000013000c7224 */ /* 0x000fe400078e0210 */
[----:B------:R-:W-:Y:S01]  /*5860*/  @!P4 IMAD.IADD R42, R42, 0x1, -R0 ;  /* 0x000000012a2ac824 */ /* 0x000fe200078e0a00 */
[C---:B------:R-:W-:Y:S01]  /*5870*/  ISETP.GT.U32.AND P4, PT, R0.reuse, R34, PT ;  /* 0x000000220000720c */ /* 0x040fe20003f84070 */
[----:B------:R-:W-:Y:S01]  /*5880*/  IMAD R16, R0, R21, R18 ;  /* 0x0000001500107224 */ /* 0x000fe200078e0212 */
[----:B------:R-:W-:Y:S01]  /*5890*/  @!P6 IADD3 R5, R5, -R0, RZ ;  /* 0x800000000505e210 */ /* 0x000fe20007ffe0ff */
[----:B------:R-:W-:Y:S01]  /*58a0*/  IMAD.HI.U32 R4, R3, R28, RZ ;  /* 0x0000001c03047227 */ /* 0x000fe200078e00ff */
[----:B------:R-:W-:-:S02]  /*58b0*/  IADD3 R21, -R14, RZ, RZ ;  /* 0x000000ff0e157210 */ /* 0x000fc40007ffe1ff */
[----:B------:R-:W-:Y:S01]  /*58c0*/  @!P1 IADD3 R42, -R42, RZ, RZ ;  /* 0x000000ff2a2a9210 */ /* 0x000fe20007ffe1ff */
[----:B------:R-:W-:Y:S01]  /*58d0*/  @!P3 IMAD.IADD R32, R32, 0x1, -R0 ;  /* 0x000000012020b824 */ /* 0x000fe200078e0a00 */
[----:B------:R-:W-:Y:S01]  /*58e0*/  ISETP.GT.U32.AND P3, PT, R0, R5, PT ;  /* 0x000000050000720c */ /* 0x000fe20003f64070 */
[----:B------:R-:W-:Y:S01]  /*58f0*/  @!P0 IMAD.MOV R36, RZ, RZ, -R36 ;  /* 0x000000ffff248224 */ /* 0x000fe200078e0a24 */
[----:B------:R-:W-:Y:S01]  /*5900*/  IADD3 R19, -R4, RZ, RZ ;  /* 0x000000ff04137210 */ /* 0x000fe20007ffe1ff */
[----:B------:R-:W-:Y:S01]  /*5910*/  IMAD.HI.U32 R4, R3, R26, RZ ;  /* 0x0000001a03047227 */ /* 0x000fe200078e00ff */
[----:B------:R-:W-:-:S03]  /*5920*/  ISETP.GT.U32.AND P0, PT, R0, R32, PT ;  /* 0x000000200000720c */ /* 0x000fc60003f04070 */
[----:B------:R-:W-:Y:S01]  /*5930*/  @!P4 IMAD.IADD R34, R34, 0x1, -R0 ;  /* 0x000000012222c824 */ /* 0x000fe200078e0a00 */
[----:B------:R-:W-:Y:S01]  /*5940*/  ISETP.GE.AND P4, PT, R20, RZ, PT ;  /* 0x000000ff1400720c */ /* 0x000fe20003f86270 */
[C---:B------:R-:W-:Y:S01]  /*5950*/  IMAD R28, R0.reuse, R19, R28 ;  /* 0x00000013001c7224 */ /* 0x040fe200078e021c */
[----:B------:R-:W-:Y:S01]  /*5960*/  IABS R20, R43 ;  /* 0x0000002b00147213 */ /* 0x000fe20000000000 */
[----:B------:R-:W-:Y:S01]  /*5970*/  IMAD.MOV R19, RZ, RZ, -R4 ;  /* 0x000000ffff137224 */ /* 0x000fe200078e0a04 */
[C---:B------:R-:W-:Y:S01]  /*5980*/  ISETP.GT.U32.AND P6, PT, R0.reuse, R34, PT ;  /* 0x000000220000720c */ /* 0x040fe20003fc4070 */
[----:B------:R-:W-:Y:S01]  /*5990*/  @!P3 IMAD.IADD R5, R5, 0x1, -R0 ;  /* 0x000000010505b824 */ /* 0x000fe200078e0a00 */
[C---:B------:R-:W-:Y:S01]  /*59a0*/  ISETP.GT.U32.AND P3, PT, R0.reuse, R16, PT ;  /* 0x000000100000720c */ /* 0x040fe20003f64070 */
[----:B------:R-:W-:Y:S02]  /*59b0*/  IMAD R26, R0, R19, R26 ;  /* 0x00000013001a7224 */ /* 0x000fe400078e021a */
[----:B------:R-:W-:Y:S01]  /*59c0*/  @!P0 IMAD.IADD R32, R32, 0x1, -R0 ;  /* 0x0000000120208824 */ /* 0x000fe200078e0a00 */
[C---:B------:R-:W-:Y:S01]  /*59d0*/  ISETP.GT.U32.AND P0, PT, R0.reuse, R30, PT ;  /* 0x0000001e0000720c */ /* 0x040fe20003f04070 */
[----:B------:R-:W-:-:S02]  /*59e0*/  IMAD R222, R0, R21, R222 ;  /* 0x0000001500de7224 */ /* 0x000fc400078e02de */
[----:B------:R-:W-:-:S04]  /*59f0*/  IMAD.HI.U32 R18, R3, R20, RZ ;  /* 0x0000001403127227 */ /* 0x000fc800078e00ff */
[----:B------:R-:W-:Y:S01]  /*5a00*/  @!P6 IADD3 R34, R34, -R0, RZ ;  /* 0x800000002222e210 */ /* 0x000fe20007ffe0ff */
[----:B------:R-:W-:Y:S01]  /*5a10*/  IMAD.MOV R23, RZ, RZ, -R18 ;  /* 0x000000ffff177224 */ /* 0x000fe200078e0a12 */
[----:B------:R-:W-:Y:S01]  /*5a20*/  ISETP.GT.U32.AND P6, PT, R0, R12, PT ;  /* 0x0000000c0000720c */ /* 0x000fe20003fc4070 */
[----:B------:R-:W-:Y:S01]  /*5a30*/  @!P3 IMAD.IADD R16, R16, 0x1, -R0 ;  /* 0x000000011010b824 */ /* 0x000fe200078e0a00 */
[----:B------:R-:W-:Y:S01]  /*5a40*/  ISETP.GT.U32.AND P3, PT, R0, R28, PT ;  /* 0x0000001c0000720c */ /* 0x000fe20003f64070 */
[----:B------:R-:W-:Y:S01]  /*5a50*/  @!P2 IMAD.MOV R38, RZ, RZ, -R38 ;  /* 0x000000ffff26a224 */ /* 0x000fe200078e0a26 */
[----:B------:R-:W-:Y:S01]  /*5a60*/  @!P0 IADD3 R30, R30, -R0, RZ ;  /* 0x800000001e1e8210 */ /* 0x000fe20007ffe0ff */
[----:B------:R-:W-:Y:S01]  /*5a70*/  IMAD R20, R0, R23, R20 ;  /* 0x0000001700147224 */ /* 0x000fe200078e0214 */
[----:B------:R-:W-:Y:S01]  /*5a80*/  ISETP.GE.AND P0, PT, R24, RZ, PT ;  /* 0x000000ff1800720c */ /* 0x000fe20003f06270 */
[----:B------:R-:W-:Y:S01]  /*5a90*/  IMAD.HI.U32 R4, R3, R218, RZ ;  /* 0x000000da03047227 */ /* 0x000fe200078e00ff */
[----:B------:R-:W-:-:S02]  /*5aa0*/  IABS R24, R49 ;  /* 0x0000003100187213 */ /* 0x000fc40000000000 */
[----:B------:R-:W-:Y:S01]  /*5ab0*/  ISETP.GT.U32.AND P2, PT, R0, R16, PT ;  /* 0x000000100000720c */ /* 0x000fe20003f44070 */
[----:B------:R-:W-:-:S04]  /*5ac0*/  IMAD.HI.U32 R18, R3, R25, RZ ;  /* 0x0000001903127227 */ /* 0x000fc800078e00ff */
[--C-:B------:R-:W-:Y:S01]  /*5ad0*/  @!P3 IMAD.IADD R28, R28, 0x1, -R0.reuse ;  /* 0x000000011c1cb824 */ /* 0x100fe200078e0a00 */
[----:B------:R-:W-:Y:S01]  /*5ae0*/  ISETP.GT.U32.AND P3, PT, R0, R26, PT ;  /* 0x0000001a0000720c */ /* 0x000fe20003f64070 */
[----:B------:R-:W-:Y:S01]  /*5af0*/  @!P6 IMAD.IADD R12, R12, 0x1, -R0 ;  /* 0x000000010c0ce824 */ /* 0x000fe200078e0a00 */
[----:B------:R-:W-:Y:S01]  /*5b00*/  ISETP.GE.AND P6, PT, R22, RZ, PT ;  /* 0x000000ff1600720c */ /* 0x000fe20003fc6270 */
[C---:B------:R-:W-:Y:S01]  /*5b10*/  IMAD.HI.U32 R14, R3.reuse, R24, RZ ;  /* 0x00000018030e7227 */ /* 0x040fe200078e00ff */
[----:B------:R-:W-:Y:S02]  /*5b20*/  IABS R22, R45 ;  /* 0x0000002d00167213 */ /* 0x000fe40000000000 */
[----:B------:R-:W-:Y:S01]  /*5b30*/  ISETP.GT.U32.AND P1, PT, R0, R12, PT ;  /* 0x0000000c0000720c */ /* 0x000fe20003f24070 */
[----:B------:R-:W-:Y:S01]  /*5b40*/  IMAD.MOV R21, RZ, RZ, -R4 ;  /* 0x000000ffff157224 */ /* 0x000fe200078e0a04 */
[----:B------:R-:W-:Y:S01]  /*5b50*/  @!P0 IADD3 R32, -R32, RZ, RZ ;  /* 0x000000ff20208210 */ /* 0x000fe20007ffe1ff */
[----:B------:R-:W-:Y:S01]  /*5b60*/  IMAD.HI.U32 R2, R3, R22, RZ ;  /* 0x0000001603027227 */ /* 0x000fe200078e00ff */
[----:B------:R-:W-:-:S02]  /*5b70*/  ISETP.GT.U32.AND P0, PT, R0, R20, PT ;  /* 0x000000140000720c */ /* 0x000fc40003f04070 */
[----:B------:R-:W-:Y:S01]  /*5b80*/  IADD3 R18, -R18, RZ, RZ ;  /* 0x000000ff12127210 */ /* 0x000fe20007ffe1ff */
[----:B------:R-:W-:Y:S01]  /*5b90*/  @!P3 IMAD.IADD R26, R26, 0x1, -R0 ;  /* 0x000000011a1ab824 */ /* 0x000fe200078e0a00 */
[----:B------:R-:W-:Y:S01]  /*5ba0*/  ISETP.GT.U32.AND P3, PT, R0, R222, PT ;  /* 0x000000de0000720c */ /* 0x000fe20003f64070 */
[----:B------:R-:W-:Y:S01]  /*5bb0*/  @!P4 IMAD.MOV R34, RZ, RZ, -R34 ;  /* 0x000000ffff22c224 */ /* 0x000fe200078e0a22 */
[----:B------:R-:W-:Y:S01]  /*5bc0*/  IADD3 R19, -R2, RZ, RZ ;  /* 0x000000ff02137210 */ /* 0x000fe20007ffe1ff */
[----:B------:R-:W-:Y:S01]  /*5bd0*/  @!P5 IMAD.MOV R10, RZ, RZ, -R10 ;  /* 0x000000ffff0ad224 */ /* 0x000fe200078e0a0a */
[C---:B------:R-:W-:Y:S01]  /*5be0*/  ISETP.GT.U32.AND P4, PT, R0.reuse, R28, PT ;  /* 0x0000001c0000720c */ /* 0x040fe20003f84070 */
[----:B------:R-:W-:Y:S01]  /*5bf0*/  IMAD.MOV R23, RZ, RZ, -R14 ;  /* 0x000000ffff177224 */ /* 0x000fe200078e0a0e */
[----:B------:R-:W-:Y:S01]  /*5c00*/  MOV R2, R5 ;  /* 0x0000000500027202 */ /* 0x000fe20000000f00 */
[----:B------:R-:W-:Y:S01]  /*5c10*/  IMAD R22, R0, R19, R22 ;  /* 0x0000001300167224 */ /* 0x000fe200078e0216 */
[----:B------:R-:W2:Y:S01]  /*5c20*/  LDC.64 R4, c[0x0][0x230] ;  /* 0x00008c00ff047b82 */ /* 0x000ea20000000a00 */
[----:B------:R-:W-:-:S02]  /*5c30*/  @!P1 IMAD.IADD R12, R12, 0x1, -R0 ;  /* 0x000000010c0c9824 */ /* 0x000fc400078e0a00 */
[C---:B------:R-:W-:Y:S01]  /*5c40*/  IMAD R218, R0.reuse, R21, R218 ;  /* 0x0000001500da7224 */ /* 0x040fe200078e02da */
[----:B------:R-:W-:Y:S01]  /*5c50*/  ISETP.GT.U32.AND P1, PT, R0, R22, PT ;  /* 0x000000160000720c */ /* 0x000fe20003f24070 */
[----:B------:R-:W-:Y:S01]  /*5c60*/  @!P3 IMAD.IADD R222, R222, 0x1, -R0 ;  /* 0x00000001dedeb824 */ /* 0x000fe200078e0a00 */
[C---:B------:R-:W-:Y:S01]  /*5c70*/  ISETP.GT.U32.AND P3, PT, R0.reuse, R30, PT ;  /* 0x0000001e0000720c */ /* 0x040fe20003f64070 */
[C---:B------:R-:W-:Y:S02]  /*5c80*/  IMAD R24, R0.reuse, R23, R24 ;  /* 0x0000001700187224 */ /* 0x040fe400078e0218 */
[----:B------:R-:W-:Y:S01]  /*5c90*/  @!P6 IMAD.MOV R2, RZ, RZ, -R2 ;  /* 0x000000ffff02e224 */ /* 0x000fe200078e0a02 */
[----:B------:R-:W-:Y:S01]  /*5ca0*/  ISETP.GT.U32.AND P5, PT, R0, R222, PT ;  /* 0x000000de0000720c */ /* 0x000fe20003fa4070 */
[----:B------:R-:W-:Y:S01]  /*5cb0*/  @!P2 IMAD.IADD R16, R16, 0x1, -R0 ;  /* 0x000000011010a824 */ /* 0x000fe200078e0a00 */
[C---:B------:R-:W-:Y:S01]  /*5cc0*/  ISETP.GT.U32.AND P6, PT, R0.reuse, R26, PT ;  /* 0x0000001a0000720c */ /* 0x040fe20003fc4070 */
[----:B------:R-:W-:Y:S01]  /*5cd0*/  IMAD.HI.U32 R3, R3, R27, RZ ;  /* 0x0000001b03037227 */ /* 0x000fe200078e00ff */
[----:B------:R-:W-:-:S03]  /*5ce0*/  ISETP.GT.U32.AND P2, PT, R0, R218, PT ;  /* 0x000000da0000720c */ /* 0x000fc60003f44070 */
[----:B------:R-:W-:Y:S02]  /*5cf0*/  IMAD R18, R0, R18, R25 ;  /* 0x0000001200127224 */ /* 0x000fe400078e0219 */
[----:B------:R-:W-:Y:S01]  /*5d00*/  @!P3 IADD3 R30, R30, -R0, RZ ;  /* 0x800000001e1eb210 */ /* 0x000fe20007ffe0ff */
[----:B------:R-:W-:Y:S01]  /*5d10*/  IMAD.MOV R3, RZ, RZ, -R3 ;  /* 0x000000ffff037224 */ /* 0x000fe200078e0a03 */
[----:B------:R-:W-:Y:S01]  /*5d20*/  ISETP.GT.U32.AND P3, PT, R0, R24, PT ;  /* 0x000000180000720c */ /* 0x000fe20003f64070 */
[--C-:B------:R-:W-:Y:S01]  /*5d30*/  @!P0 IMAD.IADD R20, R20, 0x1, -R0.reuse ;  /* 0x0000000114148824 */ /* 0x100fe200078e0a00 */
[----:B------:R-:W-:Y:S01]  /*5d40*/  ISETP.GE.AND P0, PT, R33, RZ, PT ;  /* 0x000000ff2100720c */ /* 0x000fe20003f06270 */
[--C-:B------:R-:W-:Y:S01]  /*5d50*/  @!P4 IMAD.IADD R28, R28, 0x1, -R0.reuse ;  /* 0x000000011c1cc824 */ /* 0x100fe200078e0a00 */
[C---:B------:R-:W-:Y:S01]  /*5d60*/  ISETP.GT.U32.AND P4, PT, R0.reuse, R18, PT ;  /* 0x000000120000720c */ /* 0x040fe20003f84070 */
[----:B------:R-:W-:Y:S01]  /*5d70*/  IMAD R14, R0, R3, R27 ;  /* 0x00000003000e7224 */ /* 0x000fe200078e021b */
[----:B------:R-:W-:Y:S01]  /*5d80*/  @!P5 IADD3 R222, R222, -R0, RZ ;  /* 0x80000000deded210 */ /* 0x000fe20007ffe0ff */
[--C-:B------:R-:W-:Y:S01]  /*5d90*/  @!P1 IMAD.IADD R22, R22, 0x1, -R0.reuse ;  /* 0x0000000116169824 */ /* 0x100fe200078e0a00 */
[----:B------:R-:W-:Y:S01]  /*5da0*/  ISETP.GE.AND P5, PT, R31, RZ, PT ;  /* 0x000000ff1f00720c */ /* 0x000fe20003fa6270 */
[----:B------:R-:W-:Y:S01]  /*5db0*/  @!P6 IMAD.IADD R26, R26, 0x1, -R0 ;  /* 0x000000011a1ae824 */ /* 0x000fe200078e0a00 */
[----:B------:R-:W-:-:S02]  /*5dc0*/  ISETP.GE.AND P1, PT, R35, RZ, PT ;  /* 0x000000ff2300720c */ /* 0x000fc40003f26270 */
[----:B------:R-:W-:Y:S01]  /*5dd0*/  ISETP.GT.U32.AND P6, PT, R0, R14, PT ;  /* 0x0000000e0000720c */ /* 0x000fe20003fc4070 */
[----:B------:R-:W-:Y:S01]  /*5de0*/  @!P3 IMAD.IADD R24, R24, 0x1, -R0 ;  /* 0x000000011818b824 */ /* 0x000fe200078e0a00 */
[----:B------:R-:W-:Y:S01]  /*5df0*/  @!P2 IADD3 R218, R218, -R0, RZ ;  /* 0x80000000dadaa210 */ /* 0x000fe20007ffe0ff */
[----:B------:R-:W-:Y:S01]  /*5e00*/  @!P0 IMAD.MOV R16, RZ, RZ, -R16 ;  /* 0x000000ffff108224 */ /* 0x000fe200078e0a10 */
[----:B------:R-:W-:Y:S01]  /*5e10*/  ISETP.GE.AND P2, PT, R37, RZ, PT ;  /* 0x000000ff2500720c */ /* 0x000fe20003f46270 */
[----:B------:R-:W-:Y:S01]  /*5e20*/  @!P4 IMAD.IADD R18, R18, 0x1, -R0 ;  /* 0x000000011212c824 */ /* 0x000fe200078e0a00 */
[----:B------:R-:W-:Y:S02]  /*5e30*/  ISETP.GE.AND P3, PT, R39, RZ, PT ;  /* 0x000000ff2700720c */ /* 0x000fe40003f66270 */
[----:B------:R-:W-:Y:S01]  /*5e40*/  ISETP.GT.U32.AND P0, PT, R0, R22, PT ;  /* 0x000000160000720c */ /* 0x000fe20003f04070 */
[----:B------:R-:W-:Y:S01]  /*5e50*/  @!P5 IMAD.MOV R12, RZ, RZ, -R12 ;  /* 0x000000ffff0cd224 */ /* 0x000fe200078e0a0c */
[----:B------:R-:W-:-:S02]  /*5e60*/  ISETP.GE.AND P4, PT, R41, RZ, PT ;  /* 0x000000ff2900720c */ /* 0x000fc40003f86270 */
[----:B------:R-:W-:Y:S02]  /*5e70*/  ISETP.GT.U32.AND P5, PT, R0, R20, PT ;  /* 0x000000140000720c */ /* 0x000fe40003fa4070 */
[----:B------:R-:W-:Y:S02]  /*5e80*/  @!P1 IADD3 R30, -R30, RZ, RZ ;  /* 0x000000ff1e1e9210 */ /* 0x000fe40007ffe1ff */
[----:B------:R-:W-:Y:S01]  /*5e90*/  ISETP.GT.U32.AND P1, PT, R0, R218, PT ;  /* 0x000000da0000720c */ /* 0x000fe20003f24070 */
[----:B------:R-:W-:Y:S01]  /*5ea0*/  @!P2 IMAD.MOV R28, RZ, RZ, -R28 ;  /* 0x000000ffff1ca224 */ /* 0x000fe200078e0a1c */
[----:B------:R-:W-:Y:S01]  /*5eb0*/  @!P6 IADD3 R14, R14, -R0, RZ ;  /* 0x800000000e0ee210 */ /* 0x000fe20007ffe0ff */
[----:B------:R-:W-:Y:S01]  /*5ec0*/  @!P3 IMAD.MOV R26, RZ, RZ, -R26 ;  /* 0x000000ffff1ab224 */ /* 0x000fe200078e0a1a */
[----:B------:R-:W-:Y:S01]  /*5ed0*/  ISETP.GT.U32.AND P2, PT, R0, R24, PT ;  /* 0x000000180000720c */ /* 0x000fe20003f44070 */
[----:B------:R-:W-:Y:S01]  /*5ee0*/  @!P0 IMAD.IADD R22, R22, 0x1, -R0 ;  /* 0x0000000116168824 */ /* 0x000fe200078e0a00 */
[----:B------:R-:W-:-:S02]  /*5ef0*/  ISETP.GT.U32.AND P6, PT, R0, R18, PT ;  /* 0x000000120000720c */ /* 0x000fc40003fc4070 */
[----:B------:R-:W-:Y:S01]  /*5f00*/  ISETP.GT.U32.AND P3, PT, R0, R14, PT ;  /* 0x0000000e0000720c */ /* 0x000fe20003f64070 */
[--C-:B------:R-:W-:Y:S01]  /*5f10*/  @!P5 IMAD.IADD R20, R20, 0x1, -R0.reuse ;  /* 0x000000011414d824 */ /* 0x100fe200078e0a00 */
[----:B------:R-:W-:Y:S02]  /*5f20*/  @!P4 IADD3 R222, -R222, RZ, RZ ;  /* 0x000000ffdedec210 */ /* 0x000fe40007ffe1ff */
[----:B------:R-:W-:Y:S02]  /*5f30*/  ISETP.GE.AND P0, PT, R47, RZ, PT ;  /* 0x000000ff2f00720c */ /* 0x000fe40003f06270 */
[----:B------:R-:W-:Y:S02]  /*5f40*/  ISETP.GE.AND P4, PT, R43, RZ, PT ;  /* 0x000000ff2b00720c */ /* 0x000fe40003f86270 */
[----:B------:R-:W-:Y:S01]  /*5f50*/  ISETP.GE.AND P5, PT, R45, RZ, PT ;  /* 0x000000ff2d00720c */ /* 0x000fe20003fa6270 */
[--C-:B------:R-:W-:Y:S01]  /*5f60*/  @!P2 IMAD.IADD R24, R24, 0x1, -R0.reuse ;  /* 0x000000011818a824 */ /* 0x100fe200078e0a00 */
[----:B------:R-:W-:Y:S01]  /*5f70*/  @!P1 IADD3 R218, R218, -R0, RZ ;  /* 0x80000000dada9210 */ /* 0x000fe20007ffe0ff */
[----:B------:R-:W-:Y:S01]  /*5f80*/  @!P6 IMAD.IADD R18, R18, 0x1, -R0 ;  /* 0x000000011212e824 */ /* 0x000fe200078e0a00 */
[----:B------:R-:W-:-:S02]  /*5f90*/  ISETP.GE.AND P1, PT, R49, RZ, PT ;  /* 0x000000ff3100720c */ /* 0x000fc40003f26270 */
[----:B------:R-:W-:Y:S02]  /*5fa0*/  ISETP.GE.AND P2, PT, R51, RZ, PT ;  /* 0x000000ff3300720c */ /* 0x000fe40003f46270 */
[----:B------:R-:W-:Y:S01]  /*5fb0*/  @!P3 IADD3 R14, R14, -R0, RZ ;  /* 0x800000000e0eb210 */ /* 0x000fe20007ffe0ff */
[----:B----4-:R-:W-:Y:S01]  /*5fc0*/  IMAD R0, R53, R221, RZ ;  /* 0x000000dd35007224 */ /* 0x010fe200078e02ff */
[----:B------:R-:W-:Y:S01]  /*5fd0*/  ISETP.GE.AND P6, PT, R29, RZ, PT ;  /* 0x000000ff1d00720c */ /* 0x000fe20003fc6270 */
[----:B------:R-:W-:Y:S01]  /*5fe0*/  @!P4 IMAD.MOV R20, RZ, RZ, -R20 ;  /* 0x000000ffff14c224 */ /* 0x000fe200078e0a14 */
[----:B------:R-:W-:Y:S01]  /*5ff0*/  ISETP.NE.AND P3, PT, R205, RZ, PT ;  /* 0x000000ffcd00720c */ /* 0x000fe20003f65270 */
[----:B------:R-:W-:Y:S01]  /*6000*/  @!P5 IMAD.MOV R22, RZ, RZ, -R22 ;  /* 0x000000ffff16d224 */ /* 0x000fe200078e0a16 */
[----:B------:R-:W-:Y:S02]  /*6010*/  @!P0 IADD3 R218, -R218, RZ, RZ ;  /* 0x000000ffdada8210 */ /* 0x000fe40007ffe1ff */
[----:B------:R-:W-:Y:S01]  /*6020*/  LOP3.LUT R205, RZ, R205, RZ, 0x33, !PT ;  /* 0x000000cdffcd7212 */ /* 0x000fe200078e33ff */
[----:B------:R-:W-:Y:S01]  /*6030*/  @!P1 IMAD.MOV R24, RZ, RZ, -R24 ;  /* 0x000000ffff189224 */ /* 0x000fe200078e0a18 */
[----:B------:R-:W-:Y:S01]  /*6040*/  ISETP.GE.AND P0, PT, R7, RZ, PT ;  /* 0x000000ff0700720c */ /* 0x000fe20003f06270 */
[----:B------:R-:W-:Y:S01]  /*6050*/  @!P2 IMAD.MOV R18, RZ, RZ, -R18 ;  /* 0x000000ffff12a224 */ /* 0x000fe200078e0a12 */
[----:B------:R-:W-:-:S02]  /*6060*/  ISETP.NE.AND P4, PT, R204, RZ, PT ;  /* 0x000000ffcc00720c */ /* 0x000fc40003f85270 */
[----:B------:R-:W-:Y:S01]  /*6070*/  LEA R204, P5, R0, UR4, 0x2 ;  /* 0x0000000400cc7c11 */ /* 0x000fe2000f8a10ff */
[----:B------:R-:W3:Y:S01]  /*6080*/  S2UR UR4, SR_CgaCtaId ;  /* 0x00000000000479c3 */ /* 0x000ee20000008800 */
[----:B------:R-:W-:Y:S02]  /*6090*/  ISETP.GE.AND P1, PT, R8, RZ, PT ;  /* 0x000000ff0800720c */ /* 0x000fe40003f26270 */
[C---:B------:R-:W-:Y:S02]  /*60a0*/  SEL R25, R205.reuse, R52, !P3 ;  /* 0x00000034cd197207 */ /* 0x040fe40005800000 */
[C---:B------:R-:W-:Y:S02]  /*60b0*/  SEL R239, R205.reuse, R50, !P3 ;  /* 0x00000032cdef7207 */ /* 0x040fe40005800000 */
[----:B------:R-:W-:Y:S01]  /*60c0*/  LEA.HI.X.SX32 R0, R0, UR5, 0x2, P5 ;  /* 0x0000000500007c11 */ /* 0x000fe2000a8f16ff */
[----:B------:R-:W-:Y:S01]  /*60d0*/  ULDC UR5, c[0x0][0x240] ;  /* 0x0000900000057ab9 */ /* 0x000fe20000000800 */
[----:B------:R-:W-:Y:S01]  /*60e0*/  SEL R215, R205, R58, !P3 ;  /* 0x0000003acdd77207 */ /* 0x000fe20005800000 */
[----:B------:R-:W-:Y:S01]  /*60f0*/  IMAD R25, R25, UR5, RZ ;  /* 0x0000000519197c24 */ /* 0x000fe2000f8e02ff */
[----:B------:R-:W-:Y:S01]  /*6100*/  @!P6 IADD3 R14, -R14, RZ, RZ ;  /* 0x000000ff0e0ee210 */ /* 0x000fe20007ffe1ff */
[----:B------:R-:W-:Y:S01]  /*6110*/  IMAD R239, R239, UR5, RZ ;  /* 0x00000005efef7c24 */ /* 0x000fe2000f8e02ff */
[C---:B------:R-:W-:Y:S01]  /*6120*/  SEL R89, R205.reuse, R54, !P3 ;  /* 0x00000036cd597207 */ /* 0x040fe20005800000 */
[----:B------:R-:W-:Y:S01]  /*6130*/  @!P0 IMAD.MOV R223, RZ, RZ, -R223 ;  /* 0x000000ffffdf8224 */ /* 0x000fe200078e0adf */
[----:B------:R-:W-:Y:S01]  /*6140*/  SEL R213, R205, R66, !P3 ;  /* 0x00000042cdd57207 */ /* 0x000fe20005800000 */
[----:B------:R-:W-:Y:S01]  /*6150*/  IMAD R215, R215, UR5, RZ ;  /* 0x00000005d7d77c24 */ /* 0x000fe2000f8e02ff */
[----:B------:R-:W-:Y:S01]  /*6160*/  SEL R19, R205, R70, !P3 ;  /* 0x00000046cd137207 */ /* 0x000fe20005800000 */
[----:B------:R-:W-:Y:S01]  /*6170*/  IMAD R89, R89, UR5, RZ ;  /* 0x0000000559597c24 */ /* 0x000fe2000f8e02ff */
[----:B------:R-:W-:Y:S01]  /*6180*/  SEL R147, R205, R80, !P3 ;  /* 0x00000050cd937207 */ /* 0x000fe20005800000 */
        /* <DEDUP_REMOVED lines=9> */
[----:B------:R-:W-:Y:S01]  /*6220*/  SEL R66, R205, R15, !P3 ;  /* 0x0000000fcd427207 */ /* 0x000fe20005800000 */
[----:B------:R-:W-:Y:S01]  /*6230*/  IMAD R227, R227, UR5, RZ ;  /* 0x00000005e3e37c24 */ /* 0x000fe2000f8e02ff */
[C---:B------:R-:W-:Y:S01]  /*6240*/  SEL R80, R205.reuse, R17, !P3 ;  /* 0x00000011cd507207 */ /* 0x040fe20005800000 */
[----:B------:R-:W-:Y:S01]  /*6250*/  IMAD R130, R130, UR5, RZ ;  /* 0x0000000582827c24 */ /* 0x000fe2000f8e02ff */
[C---:B------:R-:W-:Y:S01]  /*6260*/  SEL R23, R205.reuse, R60, !P3 ;  /* 0x0000003ccd177207 */ /* 0x040fe20005800000 */
[----:B------:R-:W-:Y:S01]  /*6270*/  IMAD R70, R70, UR5, RZ ;  /* 0x0000000546467c24 */ /* 0x000fe2000f8e02ff */
[C---:B------:R-:W-:Y:S01]  /*6280*/  SEL R87, R205.reuse, R62, !P3 ;  /* 0x0000003ecd577207 */ /* 0x040fe20005800000 */
[----:B------:R-:W-:Y:S01]  /*6290*/  IMAD R80, R80, UR5, RZ ;  /* 0x0000000550507c24 */ /* 0x000fe2000f8e02ff */
        /* <DEDUP_REMOVED lines=226> */
[-C--:B------:R-:W-:Y:S01]  /*70c0*/  LEA R24, P0, R25, R204.reuse, 0x2 ;  /* 0x000000cc19187211 */ /* 0x080fe200078010ff */
[----:B------:R-:W-:Y:S01]  /*70d0*/  IMAD R217, R217, UR5, RZ ;  /* 0x00000005d9d97c24 */ /* 0x000fe2000f8e02ff */
[----:B-1----:R-:W-:Y:S01]  /*70e0*/  LEA R6, P3, R239, R204, 0x2 ;  /* 0x000000ccef067211 */ /* 0x002fe200078610ff */
[----:B------:R-:W-:Y:S01]  /*70f0*/  IMAD R141, R141, UR5, RZ ;  /* 0x000000058d8d7c24 */ /* 0x000fe2000f8e02ff */
[----:B------:R-:W-:Y:S01]  /*7100*/  LEA.HI.X.SX32 R25, R25, R0, 0x2, P0 ;  /* 0x0000000019197211 */ /* 0x000fe200000f16ff */
[----:B------:R-:W-:Y:S01]  /*7110*/  IMAD R205, R205, UR5, RZ ;  /* 0x00000005cdcd7c24 */ /* 0x000fe2000f8e02ff */
[----:B------:R-:W-:Y:S01]  /*7120*/  LEA R214, P0, R215, R204, 0x2 ;  /* 0x000000ccd7d67211 */ /* 0x000fe200078010ff */
[----:B---3--:R-:W-:Y:S01]  /*7130*/  ULEA UR12, UR4, UR12, 0x18 ;  /* 0x0000000c040c7291 */ /* 0x008fe2000f8ec03f */
[----:B------:R-:W-:Y:S01]  /*7140*/  LEA.HI.X.SX32 R7, R239, R0, 0x2, P3 ;  /* 0x00000000ef077211 */ /* 0x000fe200018f16ff */
[----:B------:R-:W-:Y:S01]  /*7150*/  IMAD R248, R220, 0x35, RZ ;  /* 0x00000035dcf87824 */ /* 0x000fe200078e02ff */
[-C--:B------:R-:W-:Y:S01]  /*7160*/  LEA R88, P2, R89, R204.reuse, 0x2 ;  /* 0x000000cc59587211 */ /* 0x080fe200078410ff */
[----:B------:R-:W-:Y:S01]  /*7170*/  ULDC UR4, c[0x0][0x230] ;  /* 0x00008c0000047ab9 */ /* 0x000fe20000000800 */
[-C--:B------:R-:W-:Y:S01]  /*7180*/  LEA R212, P3, R213, R204.reuse, 0x2 ;  /* 0x000000ccd5d47211 */ /* 0x080fe200078610ff */
[----:B------:R1:W-:Y:S01]  /*7190*/  STL.64 [R1+0xe80], R6 ;  /* 0x000e800601007387 */ /* 0x0003e20000100a00 */
[----:B------:R-:W-:Y:S01]  /*71a0*/  SEL R14, R216, R223, !P4 ;  /* 0x000000dfd80e7207 */ /* 0x000fe20006000000 */
[----:B--2---:R-:W-:Y:S01]  /*71b0*/  VIADD R223, R4, 0xfffffffe ;  /* 0xfffffffe04df7836 */ /* 0x004fe20000000000 */
[----:B------:R-:W-:Y:S01]  /*71c0*/  SEL R216, R216, R241, !P4 ;  /* 0x000000f1d8d87207 */ /* 0x000fe20006000000 */
[----:B------:R-:W-:Y:S01]  /*71d0*/  IMAD R236, R220, 0x38, RZ ;  /* 0x00000038dcec7824 */ /* 0x000fe200078e02ff */
[-C--:B------:R-:W-:Y:S01]  /*71e0*/  LEA R152, P1, R153, R204.reuse, 0x2 ;  /* 0x000000cc99987211 */ /* 0x080fe200078210ff */
[-C--:B------:R-:W-:Y:S01]  /*71f0*/  IMAD R14, R14, R5.reuse, RZ ;  /* 0x000000050e0e7224 */ /* 0x080fe200078e02ff */
[----:B------:R-:W-:Y:S01]  /*7200*/  LEA R150, P4, R151, R204, 0x2 ;  /* 0x000000cc97967211 */ /* 0x000fe200078810ff */
[----:B------:R-:W-:Y:S01]  /*7210*/  IMAD R5, R216, R5, RZ ;  /* 0x00000005d8057224 */ /* 0x000fe200078e02ff */
[----:B------:R-:W-:-:S02]  /*7220*/  LEA.HI.X.SX32 R215, R215, R0, 0x2, P0 ;  /* 0x00000000d7d77211 */ /* 0x000fc400000f16ff */
[----:B------:R-:W-:Y:S02]  /*7230*/  LEA R22, P6, R23, R204, 0x2 ;  /* 0x000000cc17167211 */ /* 0x000fe400078c10ff */
[----:B------:R-:W-:Y:S02]  /*7240*/  LEA.HI.X.SX32 R89, R89, R0, 0x2, P2 ;  /* 0x0000000059597211 */ /* 0x000fe400010f16ff */
[----:B------:R-:W-:Y:S02]  /*7250*/  LEA R146, P0, R147, R204, 0x2 ;  /* 0x000000cc93927211 */ /* 0x000fe400078010ff */
[----:B------:R-:W-:Y:S02]  /*7260*/  LEA.HI.X.SX32 R213, R213, R0, 0x2, P3 ;  /* 0x00000000d5d57211 */ /* 0x000fe400018f16ff */
[-C--:B------:R-:W-:Y:S02]  /*7270*/  LEA R18, P2, R19, R204.reuse, 0x2 ;  /* 0x000000cc13127211 */ /* 0x080fe400078410ff */
[----:B------:R-:W-:-:S02]  /*7280*/  LEA R148, P3, R149, R204, 0x2 ;  /* 0x000000cc95947211 */ /* 0x000fc400078610ff */
[----:B------:R-:W-:Y:S02]  /*7290*/  LEA R86, P5, R87, R204, 0x2 ;  /* 0x000000cc57567211 */ /* 0x000fe400078a10ff */
[----:B------:R-:W-:Y:S02]  /*72a0*/  LEA.HI.X.SX32 R153, R153, R0, 0x2, P1 ;  /* 0x0000000099997211 */ /* 0x000fe400008f16ff */
[----:B------:R-:W-:Y:S02]  /*72b0*/  LEA R82, P1, R83, R204, 0x2 ;  /* 0x000000cc53527211 */ /* 0x000fe400078210ff */
[-C--:B------:R-:W-:Y:S02]  /*72c0*/  LEA.HI.X.SX32 R151, R151, R0.reuse, 0x2, P4 ;  /* 0x0000000097977211 */ /* 0x080fe400020f16ff */
[----:B------:R-:W-:Y:S02]  /*72d0*/  LEA.HI.X.SX32 R23, R23, R0, 0x2, P6 ;  /* 0x0000000017177211 */ /* 0x000fe400030f16ff */
[----:B------:R-:W-:-:S02]  /*72e0*/  LEA R84, P4, R85, R204, 0x2 ;  /* 0x000000cc55547211 */ /* 0x000fc400078810ff */
[----:B------:R-:W-:Y:S02]  /*72f0*/  LEA.HI.X.SX32 R147, R147, R0, 0x2, P0 ;  /* 0x0000000093937211 */ /* 0x000fe400000f16ff */
[----:B------:R-:W-:Y:S02]  /*7300*/  LEA R210, P6, R211, R204, 0x2 ;  /* 0x000000ccd3d27211 */ /* 0x000fe400078c10ff */
[----:B------:R-:W-:Y:S02]  /*7310*/  LEA.HI.X.SX32 R19, R19, R0, 0x2, P2 ;  /* 0x0000000013137211 */ /* 0x000fe400010f16ff */
[----:B------:R-:W-:Y:S02]  /*7320*/  LEA R96, P0, R97, R204, 0x2 ;  /* 0x000000cc61607211 */ /* 0x000fe400078010ff */
[-C--:B------:R-:W-:Y:S02]  /*7330*/  LEA.HI.X.SX32 R149, R149, R0.reuse, 0x2, P3 ;  /* 0x0000000095957211 */ /* 0x080fe400018f16ff */
[----:B------:R-:W-:-:S02]  /*7340*/  LEA.HI.X.SX32 R87, R87, R0, 0x2, P5 ;  /* 0x0000000057577211 */ /* 0x000fc400028f16ff */
[-C--:B------:R-:W-:Y:S02]  /*7350*/  LEA R242, P2, R237, R204.reuse, 0x2 ;  /* 0x000000ccedf27211 */ /* 0x080fe400078410ff */
[-C--:B------:R-:W-:Y:S02]  /*7360*/  LEA R94, P3, R95, R204.reuse, 0x2 ;  /* 0x000000cc5f5e7211 */ /* 0x080fe400078610ff */
[----:B------:R-:W-:Y:S01]  /*7370*/  LEA R20, P5, R21, R204, 0x2 ;  /* 0x000000cc15147211 */ /* 0x000fe200078a10ff */
[----:B------:R-:W-:Y:S01]  /*7380*/  IMAD.MOV.U32 R232, RZ, RZ, R242 ;  /* 0x000000ffffe87224 */ /* 0x000fe200078e00f2 */
[----:B------:R-:W-:Y:S02]  /*7390*/  LEA.HI.X.SX32 R83, R83, R0, 0x2, P1 ;  /* 0x0000000053537211 */ /* 0x000fe400008f16ff */
[----:B------:R-:W-:Y:S02]  /*73a0*/  LEA R32, P1, R33, R204, 0x2 ;  /* 0x000000cc21207211 */ /* 0x000fe400078210ff */
[----:B------:R-:W-:-:S02]  /*73b0*/  LEA.HI.X.SX32 R85, R85, R0, 0x2, P4 ;  /* 0x0000000055557211 */ /* 0x000fc400020f16ff */
[----:B------:R-:W-:Y:S02]  /*73c0*/  LEA.HI.X.SX32 R211, R211, R0, 0x2, P6 ;  /* 0x00000000d3d37211 */ /* 0x000fe400030f16ff */
[----:B------:R-:W-:Y:S02]  /*73d0*/  LEA R30, P4, R31, R204, 0x2 ;  /* 0x000000cc1f1e7211 */ /* 0x000fe400078810ff */
[----:B------:R-:W-:Y:S02]  /*73e0*/  LEA.HI.X.SX32 R97, R97, R0, 0x2, P0 ;  /* 0x0000000061617211 */ /* 0x000fe400000f16ff */
[----:B------:R-:W-:Y:S02]  /*73f0*/  LEA R160, P6, R161, R204, 0x2 ;  /* 0x000000cca1a07211 */ /* 0x000fe400078c10ff */
[----:B------:R-:W-:Y:S02]  /*7400*/  LEA.HI.X.SX32 R243, R237, R0, 0x2, P2 ;  /* 0x00000000edf37211 */ /* 0x000fe400010f16ff */
[----:B------:R-:W-:-:S02]  /*7410*/  LEA R26, P0, R27, R204, 0x2 ;  /* 0x000000cc1b1a7211 */ /* 0x000fc400078010ff */
[-C--:B------:R-:W-:Y:S01]  /*7420*/  LEA.HI.X.SX32 R95, R95, R0.reuse, 0x2, P3 ;  /* 0x000000005f5f7211 */ /* 0x080fe200018f16ff */
[----:B------:R-:W-:Y:S01]  /*7430*/  STL.64 [R1+0x380], R242 ;  /* 0x000380f201007387 */ /* 0x000fe20000100a00 */
[----:B------:R-:W-:Y:S02]  /*7440*/  LEA.HI.X.SX32 R21, R21, R0, 0x2, P5 ;  /* 0x0000000015157211 */ /* 0x000fe400028f16ff */
[-C--:B------:R-:W-:Y:S02]  /*7450*/  LEA R158, P2, R159, R204.reuse, 0x2 ;  /* 0x000000cc9f9e7211 */ /* 0x080fe400078410ff */
[-C--:B------:R-:W-:Y:S02]  /*7460*/  LEA R28, P3, R29, R204.reuse, 0x2 ;  /* 0x000000cc1d1c7211 */ /* 0x080fe400078610ff */
[----:B------:R-:W-:Y:S02]  /*7470*/  LEA R244, P5, R235, R204, 0x2 ;  /* 0x000000ccebf47211 */ /* 0x000fe400078a10ff */
[----:B------:R-:W-:-:S02]  /*7480*/  LEA.HI.X.SX32 R33, R33, R0, 0x2, P1 ;  /* 0x0000000021217211 */ /* 0x000fc400008f16ff */
[----:B------:R-:W-:Y:S02]  /*7490*/  LEA R240, P1, R233, R204, 0x2 ;  /* 0x000000cce9f07211 */ /* 0x000fe400078210ff */
[-C--:B------:R-:W-:Y:S02]  /*74a0*/  LEA.HI.X.SX32 R31, R31, R0.reuse, 0x2, P4 ;  /* 0x000000001f1f7211 */ /* 0x080fe400020f16ff */
[----:B------:R-:W-:Y:S02]  /*74b0*/  LEA.HI.X.SX32 R161, R161, R0, 0x2, P6 ;  /* 0x00000000a1a17211 */ /* 0x000fe400030f16ff */
[----:B------:R-:W-:Y:S02]  /*74c0*/  LEA R250, P4, R231, R204, 0x2 ;  /* 0x000000cce7fa7211 */ /* 0x000fe400078810ff */
[----:B------:R-:W-:Y:S02]  /*74d0*/  LEA.HI.X.SX32 R27, R27, R0, 0x2, P0 ;  /* 0x000000001b1b7211 */ /* 0x000fe400000f16ff */
[----:B------:R-:W-:-:S02]  /*74e0*/  LEA R90, P6, R91, R204, 0x2 ;  /* 0x000000cc5b5a7211 */ /* 0x000fc400078c10ff */
[----:B------:R-:W-:Y:S02]  /*74f0*/  LEA.HI.X.SX32 R159, R159, R0, 0x2, P2 ;  /* 0x000000009f9f7211 */ /* 0x000fe400010f16ff */
[----:B------:R-:W-:Y:S02]  /*7500*/  LEA R234, P0, R229, R204, 0x2 ;  /* 0x000000cce5ea7211 */ /* 0x000fe400078010ff */
[-C--:B------:R-:W-:Y:S02]  /*7510*/  LEA.HI.X.SX32 R29, R29, R0.reuse, 0x2, P3 ;  /* 0x000000001d1d7211 */ /* 0x080fe400018f16ff */
[----:B------:R-:W-:Y:S02]  /*7520*/  LEA.HI.X.SX32 R245, R235, R0, 0x2, P5 ;  /* 0x00000000ebf57211 */ /* 0x000fe400028f16ff */
[-C--:B------:R-:W-:Y:S02]  /*7530*/  LEA R92, P2, R93, R204.reuse, 0x2 ;  /* 0x000000cc5d5c7211 */ /* 0x080fe400078410ff */
[----:B-1----:R-:W-:Y:S01]  /*7540*/  LEA R6, P3, R227, R204, 0x2 ;  /* 0x000000cce3067211 */ /* 0x002fe200078610ff */
[----:B------:R-:W-:Y:S01]  /*7550*/  STL.64 [R1+0x388], R244 ;  /* 0x000388f401007387 */ /* 0x000fe20000100a00 */
[-C--:B------:R-:W-:Y:S01]  /*7560*/  LEA.HI.X.SX32 R241, R233, R0.reuse, 0x2, P1 ;  /* 0x00000000e9f17211 */ /* 0x080fe200008f16ff */
[----:B------:R-:W-:Y:S01]  /*7570*/  IMAD.MOV.U32 R233, RZ, RZ, R243 ;  /* 0x000000ffffe97224 */ /* 0x000fe200078e00f3 */
[----:B------:R-:W-:-:S02]  /*7580*/  LEA.HI.X.SX32 R251, R231, R0, 0x2, P4 ;  /* 0x00000000e7fb7211 */ /* 0x000fc400020f16ff */
[-C--:B------:R-:W-:Y:S01]  /*7590*/  LEA.HI.X.SX32 R91, R91, R0.reuse, 0x2, P6 ;  /* 0x000000005b5b7211 */ /* 0x080fe200030f16ff */
[----:B------:R1:W-:Y:S01]  /*75a0*/  STL.64 [R1+0x390], R240 ;  /* 0x000390f001007387 */ /* 0x0003e20000100a00 */
[----:B------:R-:W-:Y:S02]  /*75b0*/  LEA.HI.X.SX32 R235, R229, R0, 0x2, P0 ;  /* 0x00000000e5eb7211 */ /* 0x000fe400000f16ff */
[-C--:B------:R-:W-:Y:S01]  /*75c0*/  LEA R154, P5, R155, R204.reuse, 0x2 ;  /* 0x000000cc9b9a7211 */ /* 0x080fe200078a10ff */
[----:B------:R-:W-:Y:S01]  /*75d0*/  STL.64 [R1+0x398], R250 ;  /* 0x000398fa01007387 */ /* 0x000fe20000100a00 */
[----:B------:R-:W-:Y:S02]  /*75e0*/  LEA R40, P6, R41, R204, 0x2 ;  /* 0x000000cc29287211 */ /* 0x000fe400078c10ff */
[-C--:B------:R-:W-:Y:S01]  /*75f0*/  LEA.HI.X.SX32 R93, R93, R0.reuse, 0x2, P2 ;  /* 0x000000005d5d7211 */ /* 0x080fe200010f16ff */
[----:B------:R2:W-:Y:S01]  /*7600*/  STL.64 [R1+0x3a0], R234 ;  /* 0x0003a0ea01007387 */ /* 0x0005e20000100a00 */
[----:B------:R-:W-:-:S02]  /*7610*/  LEA.HI.X.SX32 R7, R227, R0, 0x2, P3 ;  /* 0x00000000e3077211 */ /* 0x000fc400018f16ff */
[-C--:B------:R-:W-:Y:S01]  /*7620*/  LEA R156, P1, R157, R204.reuse, 0x2 ;  /* 0x000000cc9d9c7211 */ /* 0x080fe200078210ff */
[C---:B-1----:R-:W-:Y:S01]  /*7630*/  IMAD R240, R220.reuse, 0x37, RZ ;  /* 0x00000037dcf07824 */ /* 0x042fe200078e02ff */
[----:B------:R-:W-:Y:S01]  /*7640*/  LEA R38, P2, R39, R204, 0x2 ;  /* 0x000000cc27267211 */ /* 0x000fe200078410ff */
[----:B------:R1:W-:Y:S01]  /*7650*/  STL.64 [R1+0x3a8], R6 ;  /* 0x0003a80601007387 */ /* 0x0003e20000100a00 */
[-C--:B------:R-:W-:Y:S02]  /*7660*/  LEA.HI.X.SX32 R155, R155, R0.reuse, 0x2, P5 ;  /* 0x000000009b9b7211 */ /* 0x080fe400028f16ff */
[----:B------:R-:W-:Y:S02]  /*7670*/  LEA.HI.X.SX32 R41, R41, R0, 0x2, P6 ;  /* 0x0000000029297211 */ /* 0x000fe400030f16ff */
[----:B------:R-:W-:Y:S01]  /*7680*/  LEA R104, P5, R105, R204, 0x2 ;  /* 0x000000cc69687211 */ /* 0x000fe200078a10ff */
[----:B--2---:R-:W-:Y:S01]  /*7690*/  IMAD.MOV.U32 R234, RZ, RZ, R244 ;  /* 0x000000ffffea7224 */ /* 0x004fe200078e00f4 */
[----:B------:R-:W-:Y:S01]  /*76a0*/  LEA.HI.X.SX32 R157, R157, R0, 0x2, P1 ;  /* 0x000000009d9d7211 */ /* 0x000fe200008f16ff */
[----:B------:R-:W-:Y:S01]  /*76b0*/  IMAD R244, R220, 0x36, RZ ;  /* 0x00000036dcf47824 */ /* 0x000fe200078e02ff */
[----:B------:R-:W-:-:S02]  /*76c0*/  LEA R230, P6, R225, R204, 0x2 ;  /* 0x000000cce1e67211 */ /* 0x000fc400078c10ff */
[----:B------:R-:W-:Y:S02]  /*76d0*/  LEA.HI.X.SX32 R39, R39, R0, 0x2, P2 ;  /* 0x0000000027277211 */ /* 0x000fe400010f16ff */
[-C--:B------:R-:W-:Y:S02]  /*76e0*/  LEA R102, P1, R103, R204.reuse, 0x2 ;  /* 0x000000cc67667211 */ /* 0x080fe400078210ff */
[----:B-1----:R-:W-:Y:S02]  /*76f0*/  LEA R6, P2, R209, R204, 0x2 ;  /* 0x000000ccd1067211 */ /* 0x002fe400078410ff */
[-C--:B------:R-:W-:Y:S02]  /*7700*/  LEA.HI.X.SX32 R105, R105, R0.reuse, 0x2, P5 ;  /* 0x0000000069697211 */ /* 0x080fe400028f16ff */
[----:B------:R-:W-:Y:S02]  /*7710*/  LEA.HI.X.SX32 R231, R225, R0, 0x2, P6 ;  /* 0x00000000e1e77211 */ /* 0x000fe400030f16ff */
[----:B------:R-:W-:-:S02]  /*7720*/  LEA R168, P4, R169, R204, 0x2 ;  /* 0x000000cca9a87211 */ /* 0x000fc400078810ff */
[----:B------:R-:W-:Y:S01]  /*7730*/  LEA R34, P5, R35, R204, 0x2 ;  /* 0x000000cc23227211 */ /* 0x000fe200078a10ff */
[----:B------:R-:W-:Y:S01]  /*7740*/  STL.64 [R1+0x3b0], R230 ;  /* 0x0003b0e601007387 */ /* 0x000fe20000100a00 */
[-C--:B------:R-:W-:Y:S02]  /*7750*/  LEA.HI.X.SX32 R103, R103, R0.reuse, 0x2, P1 ;  /* 0x0000000067677211 */ /* 0x080fe400008f16ff */
[----:B------:R-:W-:Y:S02]  /*7760*/  LEA.HI.X.SX32 R7, R209, R0, 0x2, P2 ;  /* 0x00000000d1077211 */ /* 0x000fe400010f16ff */
[-C--:B------:R-:W-:Y:S02]  /*7770*/  LEA R166, P0, R167, R204.reuse, 0x2 ;  /* 0x000000cca7a67211 */ /* 0x080fe400078010ff */
[----:B------:R-:W-:Y:S01]  /*7780*/  LEA R36, P1, R37, R204, 0x2 ;  /* 0x000000cc25247211 */ /* 0x000fe200078210ff */
[----:B------:R1:W-:Y:S01]  /*7790*/  STL.64 [R1+0x3b8], R6 ;  /* 0x0003b80601007387 */ /* 0x0003e20000100a00 */
[----:B------:R-:W-:-:S02]  /*77a0*/  LEA.HI.X.SX32 R169, R169, R0, 0x2, P4 ;  /* 0x00000000a9a97211 */ /* 0x000fc400020f16ff */
[----:B------:R-:W-:Y:S02]  /*77b0*/  LEA.HI.X.SX32 R35, R35, R0, 0x2, P5 ;  /* 0x0000000023237211 */ /* 0x000fe400028f16ff */
[----:B------:R-:W-:Y:S02]  /*77c0*/  LEA R98, P4, R99, R204, 0x2 ;  /* 0x000000cc63627211 */ /* 0x000fe400078810ff */
[----:B------:R-:W-:Y:S02]  /*77d0*/  LEA.HI.X.SX32 R167, R167, R0, 0x2, P0 ;  /* 0x00000000a7a77211 */ /* 0x000fe400000f16ff */
[----:B------:R-:W-:Y:S02]  /*77e0*/  LEA R226, P5, R207, R204, 0x2 ;  /* 0x000000cccfe27211 */ /* 0x000fe400078a10ff */
[----:B------:R-:W-:Y:S02]  /*77f0*/  LEA.HI.X.SX32 R37, R37, R0, 0x2, P1 ;  /* 0x0000000025257211 */ /* 0x000fe400008f16ff */
[----:B------:R-:W-:-:S02]  /*7800*/  LEA R100, P0, R101, R204, 0x2 ;  /* 0x000000cc65647211 */ /* 0x000fc400078010ff */
[----:B-1----:R-:W-:Y:S02]  /*7810*/  LEA R6, P1, R201, R204, 0x2 ;  /* 0x000000ccc9067211 */ /* 0x002fe400078210ff */
[-C--:B------:R-:W-:Y:S02]  /*7820*/  LEA.HI.X.SX32 R99, R99, R0.reuse, 0x2, P4 ;  /* 0x0000000063637211 */ /* 0x080fe400020f16ff */
[----:B------:R-:W-:Y:S02]  /*7830*/  LEA.HI.X.SX32 R227, R207, R0, 0x2, P5 ;  /* 0x00000000cfe37211 */ /* 0x000fe400028f16ff */
[-C--:B------:R-:W-:Y:S02]  /*7840*/  LEA R162, P3, R163, R204.reuse, 0x2 ;  /* 0x000000cca3a27211 */ /* 0x080fe400078610ff */
[----:B------:R-:W-:Y:S01]  /*7850*/  LEA R48, P4, R49, R204, 0x2 ;  /* 0x000000cc31307211 */ /* 0x000fe200078810ff */
[----:B------:R-:W-:Y:S01]  /*7860*/  STL.64 [R1+0x3c0], R226 ;  /* 0x0003c0e201007387 */ /* 0x000fe20000100a00 */
[----:B------:R-:W-:-:S02]  /*7870*/  LEA.HI.X.SX32 R101, R101, R0, 0x2, P0 ;  /* 0x0000000065657211 */ /* 0x000fc400000f16ff */
[----:B------:R-:W-:Y:S02]  /*7880*/  LEA.HI.X.SX32 R7, R201, R0, 0x2, P1 ;  /* 0x00000000c9077211 */ /* 0x000fe400008f16ff */
[-C--:B------:R-:W-:Y:S02]  /*7890*/  LEA R164, P6, R165, R204.reuse, 0x2 ;  /* 0x000000cca5a47211 */ /* 0x080fe400078c10ff */
[----:B------:R-:W-:Y:S01]  /*78a0*/  LEA R46, P0, R47, R204, 0x2 ;  /* 0x000000cc2f2e7211 */ /* 0x000fe200078010ff */
[----:B------:R1:W-:Y:S01]  /*78b0*/  STL.64 [R1+0x3c8], R6 ;  /* 0x0003c80601007387 */ /* 0x0003e20000100a00 */
[-C--:B------:R-:W-:Y:S02]  /*78c0*/  LEA.HI.X.SX32 R163, R163, R0.reuse, 0x2, P3 ;  /* 0x00000000a3a37211 */ /* 0x080fe400018f16ff */
[----:B------:R-:W-:Y:S02]  /*78d0*/  LEA.HI.X.SX32 R49, R49, R0, 0x2, P4 ;  /* 0x0000000031317211 */ /* 0x000fe400020f16ff */
[----:B------:R-:W-:-:S02]  /*78e0*/  LEA R112, P3, R113, R204, 0x2 ;  /* 0x000000cc71707211 */ /* 0x000fc400078610ff */
[----:B------:R-:W-:Y:S02]  /*78f0*/  LEA.HI.X.SX32 R165, R165, R0, 0x2, P6 ;  /* 0x00000000a5a57211 */ /* 0x000fe400030f16ff */
[----:B------:R-:W-:Y:S02]  /*7900*/  LEA R208, P4, R199, R204, 0x2 ;  /* 0x000000ccc7d07211 */ /* 0x000fe400078810ff */
[----:B------:R-:W-:Y:S02]  /*7910*/  LEA.HI.X.SX32 R47, R47, R0, 0x2, P0 ;  /* 0x000000002f2f7211 */ /* 0x000fe400000f16ff */
[-C--:B------:R-:W-:Y:S02]  /*7920*/  LEA R110, P6, R111, R204.reuse, 0x2 ;  /* 0x000000cc6f6e7211 */ /* 0x080fe400078c10ff */
[----:B-1----:R-:W-:Y:S02]  /*7930*/  LEA R6, P0, R197, R204, 0x2 ;  /* 0x000000ccc5067211 */ /* 0x002fe400078010ff */
[----:B------:R-:W-:-:S02]  /*7940*/  LEA.HI.X.SX32 R113, R113, R0, 0x2, P3 ;  /* 0x0000000071717211 */ /* 0x000fc400018f16ff */
[----:B------:R-:W-:Y:S02]  /*7950*/  LEA.HI.X.SX32 R209, R199, R0, 0x2, P4 ;  /* 0x00000000c7d17211 */ /* 0x000fe400020f16ff */
[-C--:B------:R-:W-:Y:S02]  /*7960*/  LEA R176, P2, R177, R204.reuse, 0x2 ;  /* 0x000000ccb1b07211 */ /* 0x080fe400078410ff */
[----:B------:R-:W-:Y:S01]  /*7970*/  LEA R42, P3, R43, R204, 0x2 ;  /* 0x000000cc2b2a7211 */ /* 0x000fe200078610ff */
[----:B------:R-:W-:Y:S01]  /*7980*/  STL.64 [R1+0x3d0], R208 ;  /* 0x0003d0d001007387 */ /* 0x000fe20000100a00 */
[-C--:B------:R-:W-:Y:S02]  /*7990*/  LEA.HI.X.SX32 R111, R111, R0.reuse, 0x2, P6 ;  /* 0x000000006f6f7211 */ /* 0x080fe400030f16ff */
[----:B------:R-:W-:Y:S02]  /*79a0*/  LEA.HI.X.SX32 R7, R197, R0, 0x2, P0 ;  /* 0x00000000c5077211 */ /* 0x000fe400000f16ff */
[----:B------:R-:W-:-:S02]  /*79b0*/  LEA R174, P5, R175, R204, 0x2 ;  /* 0x000000ccafae7211 */ /* 0x000fc400078a10ff */
[----:B------:R-:W-:Y:S01]  /*79c0*/  LEA R44, P6, R45, R204, 0x2 ;  /* 0x000000cc2d2c7211 */ /* 0x000fe200078c10ff */
[----:B------:R1:W-:Y:S01]  /*79d0*/  STL.64 [R1+0x3d8], R6 ;  /* 0x0003d80601007387 */ /* 0x0003e20000100a00 */
[-C--:B------:R-:W-:Y:S02]  /*79e0*/  LEA.HI.X.SX32 R177, R177, R0.reuse, 0x2, P2 ;  /* 0x00000000b1b17211 */ /* 0x080fe400010f16ff */
[----:B------:R-:W-:Y:S02]  /*79f0*/  LEA.HI.X.SX32 R43, R43, R0, 0x2, P3 ;  /* 0x000000002b2b7211 */ /* 0x000fe400018f16ff */
[----:B------:R-:W-:Y:S02]  /*7a00*/  LEA R106, P2, R107, R204, 0x2 ;  /* 0x000000cc6b6a7211 */ /* 0x000fe400078410ff */
[----:B------:R-:W-:Y:S02]  /*7a10*/  LEA.HI.X.SX32 R175, R175, R0, 0x2, P5 ;  /* 0x00000000afaf7211 */ /* 0x000fe400028f16ff */
        /* <DEDUP_REMOVED lines=66> */
[-C--:B------:R-:W-:Y:S01]  /*7e40*/  LEA R60, P2, R61, R204.reuse, 0x2 ;  /* 0x000000cc3d3c7211 */ /* 0x080fe200078410ff */
[----:B------:R1:W-:Y:S01]  /*7e50*/  STL.64 [R1+0x418], R6 ;  /* 0x0004180601007387 */ /* 0x0003e20000100a00 */
[----:B------:R-:W-:-:S02]  /*7e60*/  LEA R186, P4, R133, R204, 0x2 ;  /* 0x000000cc85ba7211 */ /* 0x000fc400078810ff */
[-C--:B------:R-:W-:Y:S02]  /*7e70*/  LEA.HI.X.SX32 R193, R145, R0.reuse, 0x2, P5 ;  /* 0x0000000091c17211 */ /* 0x080fe400028f16ff */
[----:B------:R-:W-:Y:S02]  /*7e80*/  LEA.HI.X.SX32 R59, R59, R0, 0x2, P6 ;  /* 0x000000003b3b7211 */ /* 0x000fe400030f16ff */
[----:B------:R-:W-:Y:S02]  /*7e90*/  LEA R122, P5, R123, R204, 0x2 ;  /* 0x000000cc7b7a7211 */ /* 0x000fe400078a10ff */
[----:B------:R-:W-:Y:S02]  /*7ea0*/  LEA.HI.X.SX32 R191, R137, R0, 0x2, P1 ;  /* 0x0000000089bf7211 */ /* 0x000fe400008f16ff */
[----:B------:R-:W-:Y:S02]  /*7eb0*/  LEA R142, P6, R130, R204, 0x2 ;  /* 0x000000cc828e7211 */ /* 0x000fe400078c10ff */
[----:B------:R-:W-:-:S02]  /*7ec0*/  LEA.HI.X.SX32 R61, R61, R0, 0x2, P2 ;  /* 0x000000003d3d7211 */ /* 0x000fc400010f16ff */
[----:B------:R-:W-:Y:S02]  /*7ed0*/  LEA R124, P1, R70, R204, 0x2 ;  /* 0x000000cc467c7211 */ /* 0x000fe400078210ff */
[----:B------:R-:W-:Y:S02]  /*7ee0*/  LEA.HI.X.SX32 R187, R133, R0, 0x2, P4 ;  /* 0x0000000085bb7211 */ /* 0x000fe400020f16ff */
[-C--:B-1----:R-:W-:Y:S02]  /*7ef0*/  LEA R6, P2, R80, R204.reuse, 0x2 ;  /* 0x000000cc50067211 */ /* 0x082fe400078410ff */
[----:B------:R-:W-:Y:S02]  /*7f00*/  LEA R136, P4, R66, R204, 0x2 ;  /* 0x000000cc42887211 */ /* 0x000fe400078810ff */
[-C--:B------:R-:W-:Y:S02]  /*7f10*/  LEA.HI.X.SX32 R123, R123, R0.reuse, 0x2, P5 ;  /* 0x000000007b7b7211 */ /* 0x080fe400028f16ff */
[----:B------:R-:W-:-:S02]  /*7f20*/  LEA.HI.X.SX32 R143, R130, R0, 0x2, P6 ;  /* 0x00000000828f7211 */ /* 0x000fc400030f16ff */
[----:B------:R-:W-:Y:S02]  /*7f30*/  LEA R72, P5, R73, R204, 0x2 ;  /* 0x000000cc49487211 */ /* 0x000fe400078a10ff */
[-C--:B------:R-:W-:Y:S01]  /*7f40*/  LEA.HI.X.SX32 R125, R70, R0.reuse, 0x2, P1 ;  /* 0x00000000467d7211 */ /* 0x080fe200008f16ff */
[----:B------:R1:W-:Y:S01]  /*7f50*/  STL.64 [R1+0x420], R142 ;  /* 0x0004208e01007387 */ /* 0x0003e20000100a00 */
[----:B------:R-:W-:Y:S02]  /*7f60*/  LEA.HI.X.SX32 R7, R80, R0, 0x2, P2 ;  /* 0x0000000050077211 */ /* 0x000fe400010f16ff */
[-C--:B------:R-:W-:Y:S02]  /*7f70*/  LEA R188, P0, R131, R204.reuse, 0x2 ;  /* 0x000000cc83bc7211 */ /* 0x080fe400078010ff */
[----:B------:R-:W-:Y:S01]  /*7f80*/  LEA R70, P1, R71, R204, 0x2 ;  /* 0x000000cc47467211 */ /* 0x000fe200078210ff */
[----:B------:R-:W-:Y:S01]  /*7f90*/  STL.64 [R1+0x428], R6 ;  /* 0x0004280601007387 */ /* 0x000fe20000100a00 */
[----:B------:R-:W-:-:S02]  /*7fa0*/  LEA.HI.X.SX32 R137, R66, R0, 0x2, P4 ;  /* 0x0000000042897211 */ /* 0x000fc400020f16ff */
[-C--:B------:R-:W-:Y:S01]  /*7fb0*/  LEA R200, P3, R81, R204.reuse, 0x2 ;  /* 0x000000cc51c87211 */ /* 0x080fe200078610ff */
[----:B------:R2:W-:Y:S01]  /*7fc0*/  STL.64 [R1+0xe88], R6 ;  /* 0x000e880601007387 */ /* 0x0005e20000100a00 */
[----:B------:R-:W-:Y:S02]  /*7fd0*/  LEA R66, P4, R67, R204, 0x2 ;  /* 0x000000cc43427211 */ /* 0x000fe400078810ff */
[-C--:B------:R-:W-:Y:S02]  /*7fe0*/  LEA.HI.X.SX32 R73, R73, R0.reuse, 0x2, P5 ;  /* 0x0000000049497211 */ /* 0x080fe400028f16ff */
[----:B------:R-:W-:Y:S02]  /*7ff0*/  LEA.HI.X.SX32 R189, R131, R0, 0x2, P0 ;  /* 0x0000000083bd7211 */ /* 0x000fe400000f16ff */
[----:B------:R-:W-:Y:S02]  /*8000*/  LEA R144, P5, R78, R204, 0x2 ;  /* 0x000000cc4e907211 */ /* 0x000fe400078a10ff */
[----:B------:R-:W-:-:S02]  /*8010*/  LEA.HI.X.SX32 R71, R71, R0, 0x2, P1 ;  /* 0x0000000047477211 */ /* 0x000fc400008f16ff */
[-C--:B------:R-:W-:Y:S02]  /*8020*/  LEA R134, P0, R68, R204.reuse, 0x2 ;  /* 0x000000cc44867211 */ /* 0x080fe400078010ff */
[----:B------:R-:W-:Y:S02]  /*8030*/  LEA R198, P6, R79, R204, 0x2 ;  /* 0x000000cc4fc67211 */ /* 0x000fe400078c10ff */
[----:B------:R-:W-:Y:S02]  /*8040*/  LEA.HI.X.SX32 R201, R81, R0, 0x2, P3 ;  /* 0x0000000051c97211 */ /* 0x000fe400018f16ff */
[----:B-1----:R-:W-:Y:S02]  /*8050*/  LEA R142, P1, R69, R204, 0x2 ;  /* 0x000000cc458e7211 */ /* 0x002fe400078210ff */
[----:B------:R-:W-:Y:S02]  /*8060*/  LEA.HI.X.SX32 R67, R67, R0, 0x2, P4 ;  /* 0x0000000043437211 */ /* 0x000fe400020f16ff */
[----:B------:R-:W-:-:S02]  /*8070*/  LEA R130, P3, R76, R204, 0x2 ;  /* 0x000000cc4c827211 */ /* 0x000fc400078610ff */
[----:B--2---:R-:W-:Y:S02]  /*8080*/  LEA R6, P4, R10, R204, 0x2 ;  /* 0x000000cc0a067211 */ /* 0x004fe400078810ff */
[-C--:B------:R-:W-:Y:S02]  /*8090*/  LEA.HI.X.SX32 R145, R78, R0.reuse, 0x2, P5 ;  /* 0x000000004e917211 */ /* 0x080fe400028f16ff */
[-C--:B------:R-:W-:Y:S02]  /*80a0*/  LEA.HI.X.SX32 R135, R68, R0.reuse, 0x2, P0 ;  /* 0x0000000044877211 */ /* 0x080fe400000f16ff */
[-C--:B------:R-:W-:Y:S01]  /*80b0*/  LEA.HI.X.SX32 R199, R79, R0.reuse, 0x2, P6 ;  /* 0x000000004fc77211 */ /* 0x080fe200030f16ff */
[----:B------:R1:W-:Y:S01]  /*80c0*/  STL.64 [R1+0x430], R144 ;  /* 0x0004309001007387 */ /* 0x0003e20000100a00 */
[----:B------:R-:W-:Y:S02]  /*80d0*/  LEA.HI.X.SX32 R143, R69, R0, 0x2, P1 ;  /* 0x00000000458f7211 */ /* 0x000fe400008f16ff */
[----:B------:R-:W-:-:S02]  /*80e0*/  LEA R194, P2, R74, R204, 0x2 ;  /* 0x000000cc4ac27211 */ /* 0x000fc400078410ff */
[-C--:B------:R-:W-:Y:S01]  /*80f0*/  LEA R68, P0, R17, R204.reuse, 0x2 ;  /* 0x000000cc11447211 */ /* 0x080fe200078010ff */
[----:B------:R2:W-:Y:S01]  /*8100*/  STL.64 [R1+0x438], R142 ;  /* 0x0004388e01007387 */ /* 0x0005e20000100a00 */
[-C--:B------:R-:W-:Y:S02]  /*8110*/  LEA R132, P6, R15, R204.reuse, 0x2 ;  /* 0x000000cc0f847211 */ /* 0x080fe400078c10ff */
[----:B------:R-:W-:Y:S02]  /*8120*/  LEA R196, P5, R13, R204, 0x2 ;  /* 0x000000cc0dc47211 */ /* 0x000fe400078a10ff */
[-C--:B------:R-:W-:Y:S02]  /*8130*/  LEA.HI.X.SX32 R131, R76, R0.reuse, 0x2, P3 ;  /* 0x000000004c837211 */ /* 0x080fe400018f16ff */
[----:B------:R-:W-:Y:S02]  /*8140*/  LEA.HI.X.SX32 R7, R10, R0, 0x2, P4 ;  /* 0x000000000a077211 */ /* 0x000fe400020f16ff */
[----:B------:R-:W-:Y:S01]  /*8150*/  LEA R80, P3, R3, R204, 0x2 ;  /* 0x000000cc03507211 */ /* 0x000fe200078610ff */
[----:B------:R-:W3:Y:S01]  /*8160*/  LDC R10, c[0x0][0x230] ;  /* 0x00008c00ff0a7b82 */ /* 0x000ee20000000800 */
[-C--:B------:R-:W-:Y:S01]  /*8170*/  LEA.HI.X.SX32 R195, R74, R0.reuse, 0x2, P2 ;  /* 0x000000004ac37211 */ /* 0x080fe200010f16ff */
[----:B------:R4:W-:Y:S01]  /*8180*/  STL.64 [R1+0x440], R6 ;  /* 0x0004400601007387 */ /* 0x0009e20000100a00 */
[----:B------:R-:W-:-:S02]  /*8190*/  LEA.HI.X.SX32 R69, R17, R0, 0x2, P0 ;  /* 0x0000000011457211 */ /* 0x000fc400000f16ff */
[-C--:B------:R-:W-:Y:S02]  /*81a0*/  LEA.HI.X.SX32 R133, R15, R0.reuse, 0x2, P6 ;  /* 0x000000000f857211 */ /* 0x080fe400030f16ff */
[----:B------:R-:W-:Y:S02]  /*81b0*/  LEA.HI.X.SX32 R197, R13, R0, 0x2, P5 ;  /* 0x000000000dc57211 */ /* 0x000fe400028f16ff */
[-C--:B-1----:R-:W-:Y:S02]  /*81c0*/  LEA R144, P2, R2, R204.reuse, 0x2 ;  /* 0x000000cc02907211 */ /* 0x082fe400078410ff */
[-C--:B------:R-:W-:Y:S02]  /*81d0*/  LEA R208, P1, R9, R204.reuse, 0x2 ;  /* 0x000000cc09d07211 */ /* 0x080fe400078210ff */
[-C--:B------:R-:W-:Y:S02]  /*81e0*/  LEA R226, P0, R12, R204.reuse, 0x2 ;  /* 0x000000cc0ce27211 */ /* 0x080fe400078010ff */
[----:B------:R-:W-:-:S02]  /*81f0*/  LEA R78, P6, R16, R204, 0x2 ;  /* 0x000000cc104e7211 */ /* 0x000fc400078c10ff */
[-C--:B--2---:R-:W-:Y:S02]  /*8200*/  LEA R142, P5, R75, R204.reuse, 0x2 ;  /* 0x000000cc4b8e7211 */ /* 0x084fe400078a10ff */
[----:B------:R-:W-:Y:S02]  /*8210*/  LEA R206, P4, R77, R204, 0x2 ;  /* 0x000000cc4dce7211 */ /* 0x000fe400078810ff */
[----:B------:R-:W-:Y:S02]  /*8220*/  LEA.HI.X.SX32 R81, R3, R0, 0x2, P3 ;  /* 0x0000000003517211 */ /* 0x000fe400018f16ff */
[----:B----4-:R-:W-:Y:S02]  /*8230*/  LEA R6, P3, R139, R204, 0x2 ;  /* 0x000000cc8b067211 */ /* 0x010fe400078610ff */
[-C--:B------:R-:W-:Y:S02]  /*8240*/  LEA.HI.X.SX32 R145, R2, R0.reuse, 0x2, P2 ;  /* 0x0000000002917211 */ /* 0x080fe400010f16ff */
[----:B------:R-:W-:-:S02]  /*8250*/  LEA.HI.X.SX32 R209, R9, R0, 0x2, P1 ;  /* 0x0000000009d17211 */ /* 0x000fc400008f16ff */
[-C--:B------:R-:W-:Y:S01]  /*8260*/  LEA.HI.X.SX32 R227, R12, R0.reuse, 0x2, P0 ;  /* 0x000000000ce37211 */ /* 0x080fe200000f16ff */
[----:B------:R-:W1:Y:S01]  /*8270*/  LDC R9, c[0x0][0x230] ;  /* 0x00008c00ff097b82 */ /* 0x000e620000000800 */
[-C--:B------:R-:W-:Y:S02]  /*8280*/  LEA.HI.X.SX32 R79, R16, R0.reuse, 0x2, P6 ;  /* 0x00000000104f7211 */ /* 0x080fe400030f16ff */
[-C--:B------:R-:W-:Y:S01]  /*8290*/  LEA.HI.X.SX32 R143, R75, R0.reuse, 0x2, P5 ;  /* 0x000000004b8f7211 */ /* 0x080fe200028f16ff */
[----:B------:R-:W-:Y:S01]  /*82a0*/  STL.64 [R1+0x448], R226 ;  /* 0x000448e201007387 */ /* 0x000fe20000100a00 */
[----:B------:R-:W-:Y:S02]  /*82b0*/  LEA.HI.X.SX32 R207, R77, R0, 0x2, P4 ;  /* 0x000000004dcf7211 */ /* 0x000fe400020f16ff */
[-C--:B------:R-:W-:Y:S01]  /*82c0*/  LEA R74, P2, R222, R204.reuse, 0x2 ;  /* 0x000000ccde4a7211 */ /* 0x080fe200078410ff */
[----:B------:R-:W2:Y:S01]  /*82d0*/  LDC R12, c[0x0][0x230] ;  /* 0x00008c00ff0c7b82 */ /* 0x000ea20000000800 */
[----:B------:R-:W-:-:S02]  /*82e0*/  LEA R138, P1, R219, R204, 0x2 ;  /* 0x000000ccdb8a7211 */ /* 0x000fc400078210ff */
[-C--:B------:R-:W-:Y:S02]  /*82f0*/  LEA R202, P0, R203, R204.reuse, 0x2 ;  /* 0x000000cccbca7211 */ /* 0x080fe400078010ff */
[-C--:B------:R-:W-:Y:S02]  /*8300*/  LEA R2, P6, R218, R204.reuse, 0x2 ;  /* 0x000000ccda027211 */ /* 0x080fe400078c10ff */
[-C--:B------:R-:W-:Y:S02]  /*8310*/  LEA R76, P5, R217, R204.reuse, 0x2 ;  /* 0x000000ccd94c7211 */ /* 0x080fe400078a10ff */
[----:B------:R-:W-:Y:S02]  /*8320*/  LEA R140, P4, R141, R204, 0x2 ;  /* 0x000000cc8d8c7211 */ /* 0x000fe400078810ff */
[----:B------:R-:W-:Y:S02]  /*8330*/  LEA.HI.X.SX32 R7, R139, R0, 0x2, P3 ;  /* 0x000000008b077211 */ /* 0x000fe400018f16ff */
[----:B------:R-:W-:-:S02]  /*8340*/  LEA R204, P3, R205, R204, 0x2 ;  /* 0x000000cccdcc7211 */ /* 0x000fc400078610ff */
[-C--:B------:R-:W-:Y:S01]  /*8350*/  LEA.HI.X.SX32 R75, R222, R0.reuse, 0x2, P2 ;  /* 0x00000000de4b7211 */ /* 0x080fe200010f16ff */
[----:B------:R-:W-:Y:S01]  /*8360*/  STL.64 [R1+0x450], R6 ;  /* 0x0004500601007387 */ /* 0x000fe20000100a00 */
[-C--:B------:R-:W-:Y:S02]  /*8370*/  LEA.HI.X.SX32 R139, R219, R0.reuse, 0x2, P1 ;  /* 0x00000000db8b7211 */ /* 0x080fe400008f16ff */
[-C--:B------:R-:W-:Y:S02]  /*8380*/  LEA.HI.X.SX32 R203, R203, R0.reuse, 0x2, P0 ;  /* 0x00000000cbcb7211 */ /* 0x080fe400000f16ff */
[-C--:B------:R-:W-:Y:S02]  /*8390*/  LEA.HI.X.SX32 R3, R218, R0.reuse, 0x2, P6 ;  /* 0x00000000da037211 */ /* 0x080fe400030f16ff */
[-C--:B------:R-:W-:Y:S02]  /*83a0*/  LEA.HI.X.SX32 R77, R217, R0.reuse, 0x2, P5 ;  /* 0x00000000d94d7211 */ /* 0x080fe400028f16ff */
[-C--:B------:R-:W-:Y:S01]  /*83b0*/  LEA.HI.X.SX32 R141, R141, R0.reuse, 0x2, P4 ;  /* 0x000000008d8d7211 */ /* 0x080fe200020f16ff */
[----:B------:R4:W-:Y:S01]  /*83c0*/  STL.64 [R1+0x458], R2 ;  /* 0x0004580201007387 */ /* 0x0009e20000100a00 */
[----:B------:R-:W-:Y:S01]  /*83d0*/  LEA.HI.X.SX32 R205, R205, R0, 0x2, P3 ;  /* 0x00000000cdcd7211 */ /* 0x000fe200018f16ff */
[C---:B------:R-:W-:Y:S01]  /*83e0*/  VIADD R0, R4.reuse, 0xfffffffd ;  /* 0xfffffffd04007836 */ /* 0x040fe20000000000 */
[----:B------:R-:W-:-:S02]  /*83f0*/  IADD3 R224, R4, -0x1, RZ ;  /* 0xffffffff04e07810 */ /* 0x000fc40007ffe0ff */
[----:B------:R-:W-:Y:S02]  /*8400*/  LEA R218, P1, R14, UR6, 0x2 ;  /* 0x000000060eda7c11 */ /* 0x000fe4000f8210ff */
[----:B------:R-:W-:Y:S02]  /*8410*/  ISETP.GE.U32.AND P6, PT, R0, 0x7fffffbe, PT ;  /* 0x7fffffbe0000780c */ /* 0x000fe40003fc6070 */
[----:B------:R-:W-:Y:S02]  /*8420*/  IADD3 R0, R4, -0x4, RZ ;  /* 0xfffffffc04007810 */ /* 0x000fe40007ffe0ff */
[----:B------:R-:W-:Y:S01]  /*8430*/  ISETP.GE.U32.AND P5, PT, R224, 0x7fffffc0, PT ;  /* 0x7fffffc0e000780c */ /* 0x000fe20003fa6070 */
[----:B----4-:R-:W-:Y:S01]  /*8440*/  IMAD.SHL.U32 R2, R247, 0x10, RZ ;  /* 0x00000010f7027824 */ /* 0x010fe200078e00ff */
[----:B------:R-:W-:Y:S01]  /*8450*/  ISETP.GE.U32.AND P0, PT, R0, 0x7fffffbd, PT ;  /* 0x7fffffbd0000780c */ /* 0x000fe20003f06070 */
[----:B------:R-:W-:Y:S01]  /*8460*/  VIADD R0, R4, 0xfffffffb ;  /* 0xfffffffb04007836 */ /* 0x000fe20000000000 */
[----:B------:R-:W-:-:S02]  /*8470*/  LEA.HI.X.SX32 R219, R14, UR7, 0x2, P1 ;  /* 0x000000070edb7c11 */ /* 0x000fc400088f16ff */
[----:B------:R-:W-:Y:S02]  /*8480*/  LOP3.LUT R2, R2, 0x70, RZ, 0xc0, !PT ;  /* 0x0000007002027812 */ /* 0x000fe400078ec0ff */
[----:B------:R-:W-:Y:S01]  /*8490*/  ISETP.GE.U32.AND P2, PT, R0, 0x7fffffbc, PT ;  /* 0x7fffffbc0000780c */ /* 0x000fe20003f46070 */
[----:B------:R-:W-:Y:S01]  /*84a0*/  VIADD R0, R4, 0xfffffff9 ;  /* 0xfffffff904007836 */ /* 0x000fe20000000000 */
[----:B------:R-:W-:Y:S01]  /*84b0*/  LEA R216, P1, R5, UR6, 0x2 ;  /* 0x0000000605d87c11 */ /* 0x000fe2000f8210ff */
[----:B------:R-:W-:Y:S01]  /*84c0*/  IMAD R2, R249, 0x80, R2 ;  /* 0x00000080f9027824 */ /* 0x000fe200078e0202 */
[----:B------:R-:W-:Y:S01]  /*84d0*/  ISETP.GE.U32.AND P3, PT, R223, 0x7fffffbf, PT ;  /* 0x7fffffbfdf00780c */ /* 0x000fe20003f66070 */
[----:B------:R-:W-:Y:S01]  /*84e0*/  IMAD.WIDE R14, R220, 0x4, R218 ;  /* 0x00000004dc0e7825 */ /* 0x000fe200078e02da */
[----:B------:R-:W-:Y:S02]  /*84f0*/  IADD3 R3, R4, -0x6, RZ ;  /* 0xfffffffa04037810 */ /* 0x000fe40007ffe0ff */
[----:B------:R-:W-:Y:S01]  /*8500*/  LEA.HI.X.SX32 R217, R5, UR7, 0x2, P1 ;  /* 0x0000000705d97c11 */ /* 0x000fe200088f16ff */
[----:B-1----:R-:W-:Y:S01]  /*8510*/  VIADD R5, R9, 0xffffffdf ;  /* 0xffffffdf09057836 */ /* 0x002fe20000000000 */
[----:B------:R-:W-:Y:S01]  /*8520*/  ISETP.GE.U32.AND P1, PT, R0, 0x7fffffba, PT ;  /* 0x7fffffba0000780c */ /* 0x000fe20003f26070 */
[----:B------:R-:W1:Y:S01]  /*8530*/  LDC R9, c[0x0][0x230] ;  /* 0x00008c00ff097b82 */ /* 0x000e620000000800 */
[----:B------:R-:W-:Y:S01]  /*8540*/  IADD3 R0, R2, UR12, RZ ;  /* 0x0000000c02007c10 */ /* 0x000fe2000fffe0ff */
[----:B------:R-:W-:Y:S01]  /*8550*/  IMAD.WIDE R6, R220, 0x4, R216 ;  /* 0x00000004dc067825 */ /* 0x000fe200078e02d8 */
[----:B------:R-:W-:Y:S01]  /*8560*/  ISETP.GE.U32.AND P4, PT, R3, 0x7fffffbb, PT ;  /* 0x7fffffbb0300780c */ /* 0x000fe20003f86070 */
[----:B------:R4:W-:Y:S01]  /*8570*/  STL.64 [R1+0x378], R14 ;  /* 0x0003780e01007387 */ /* 0x0009e20000100a00 */
[----:B------:R-:W-:Y:S01]  /*8580*/  LOP3.LUT R252, R247, 0x3f, RZ, 0xc0, !PT ;  /* 0x0000003ff7fc7812 */ /* 0x000fe200078ec0ff */
[----:B------:R-:W-:Y:S01]  /*8590*/  VIADD R3, R4, 0xfffffff8 ;  /* 0xfffffff804037836 */ /* 0x000fe20000000000 */
[----:B------:R-:W-:Y:S01]  /*85a0*/  MOV R235, R245 ;  /* 0x000000f500eb7202 */ /* 0x000fe20000000f00 */
[----:B------:R-:W-:Y:S01]  /*85b0*/  @!PT LDS RZ, [RZ] ;  /* 0x00000000fffff984 */ /* 0x000fe20000000800 */
[----:B------:R-:W-:Y:S01]  /*85c0*/  @!PT LDS RZ, [RZ] ;  /* 0x00000000fffff984 */ /* 0x000fe20000000800 */
[----:B------:R-:W-:Y:S01]  /*85d0*/  @!PT LDS RZ, [RZ] ;  /* 0x00000000fffff984 */ /* 0x000fe20000000800 */
[----:B------:R-:W-:Y:S01]  /*85e0*/  LDGSTS.E [R0], desc[UR16][R218.64], !P5 ;  /* 0x00000000da007fae */ /* 0x000fe2000e921850 */
[----:B------:R-:W-:-:S03]  /*85f0*/  IMAD.WIDE R250, R248, 0x4, R218 ;  /* 0x00000004f8fa7825 */ /* 0x000fc600078e02da */
[----:B------:R-:W-:Y:S01]  /*8600*/  LDGSTS.E [R0+0x4000], desc[UR16][R216.64], !P5 ;  /* 0x04000000d8007fae */ /* 0x000fe2000e921850 */
[----:B------:R-:W-:Y:S01]  /*8610*/  ISETP.GE.U32.AND P5, PT, R3, 0x7fffffb9, PT ;  /* 0x7fffffb90300780c */ /* 0x000fe20003fa6070 */
[----:B------:R-:W-:Y:S01]  /*8620*/  IMAD.WIDE R248, R248, 0x4, R216 ;  /* 0x00000004f8f87825 */ /* 0x000fe200078e02d8 */
[----:B------:R-:W-:Y:S01]  /*8630*/  SHF.L.U32 R3, R220, 0x1, RZ ;  /* 0x00000001dc037819 */ /* 0x000fe200000006ff */
[----:B------:R4:W-:Y:S02]  /*8640*/  LDGSTS.E [R0+0x4], desc[UR16][R14.64], !P3 ;  /* 0x000040000e007fae */ /* 0x0009e4000d921850 */
[----:B------:R-:W-:Y:S02]  /*8650*/  IMAD.WIDE R246, R244, 0x4, R218 ;  /* 0x00000004f4f67825 */ /* 0x000fe400078e02da */
[----:B------:R2:W-:Y:S01]  /*8660*/  LDGSTS.E [R0+0x4004], desc[UR16][R6.64], !P3 ;  /* 0x0400400006007fae */ /* 0x0005e2000d921850 */
[----:B------:R-:W-:Y:S01]  /*8670*/  ISETP.GE.U32.AND P3, PT, R5, 0x7fffffa0, PT ;  /* 0x7fffffa00500780c */ /* 0x000fe20003f66070 */
[----:B------:R-:W-:-:S02]  /*8680*/  IMAD R5, R220, 0x3, RZ ;  /* 0x00000003dc057824 */ /* 0x000fc400078e02ff */
[C---:B------:R-:W-:Y:S01]  /*8690*/  IMAD.WIDE R222, R3.reuse, 0x4, R218 ;  /* 0x0000000403de7825 */ /* 0x040fe200078e02da */
[----:B------:R2:W-:Y:S03]  /*86a0*/  STL.64 [R1+0x370], R6 ;  /* 0x0003700601007387 */ /* 0x0005e60000100a00 */
[----:B------:R-:W-:Y:S01]  /*86b0*/  IMAD.WIDE R16, R3, 0x4, R216 ;  /* 0x0000000403107825 */ /* 0x000fe200078e02d8 */
[----:B------:R-:W-:Y:S03]  /*86c0*/  LDGSTS.E [R0+0x8], desc[UR16][R222.64], !P6 ;  /* 0x00008000de007fae */ /* 0x000fe6000f121850 */
[----:B---3--:R-:W-:Y:S01]  /*86d0*/  VIADD R3, R10, 0xffffffde ;  /* 0xffffffde0a037836 */ /* 0x008fe20000000000 */
[----:B------:R3:W-:Y:S01]  /*86e0*/  LDGSTS.E [R0+0x4008], desc[UR16][R16.64], !P6 ;  /* 0x0400800010007fae */ /* 0x0007e2000f121850 */
[----:B----4-:R-:W-:Y:S01]  /*86f0*/  IMAD.WIDE R14, R5, 0x4, R218 ;  /* 0x00000004050e7825 */ /* 0x010fe200078e02da */
[----:B------:R-:W4:Y:S02]  /*8700*/  LDC R10, c[0x0][0x230] ;  /* 0x00008c00ff0a7b82 */ /* 0x000f240000000800 */
[----:B------:R-:W-:Y:S01]  /*8710*/  ISETP.GE.U32.AND P6, PT, R3, 0x7fffff9f, PT ;  /* 0x7fffff9f0300780c */ /* 0x000fe20003fc6070 */
[----:B--2---:R-:W-:Y:S01]  /*8720*/  IMAD.WIDE R6, R5, 0x4, R216 ;  /* 0x0000000405067825 */ /* 0x004fe200078e02d8 */
[----:B------:R-:W-:Y:S01]  /*8730*/  SHF.L.U32 R3, R220, 0x5, RZ ;  /* 0x00000005dc037819 */ /* 0x000fe200000006ff */
[----:B------:R2:W-:Y:S02]  /*8740*/  LDGSTS.E [R0+0xc], desc[UR16][R14.64], !P0 ;  /* 0x0000c0000e007fae */ /* 0x0005e4000c121850 */
[----:B------:R-:W-:-:S02]  /*8750*/  VIADD R5, R12, 0xffffffdd ;  /* 0xffffffdd0c057836 */ /* 0x000fc40000000000 */
[----:B------:R1:W-:Y:S01]  /*8760*/  LDGSTS.E [R0+0x400c], desc[UR16][R6.64], !P0 ;  /* 0x0400c00006007fae */ /* 0x0003e2000c121850 */
[----:B------:R-:W-:Y:S02]  /*8770*/  IMAD.WIDE R244, R244, 0x4, R216 ;  /* 0x00000004f4f47825 */ /* 0x000fe400078e02d8 */
[----:B------:R-:W-:Y:S01]  /*8780*/  ISETP.GE.U32.AND P0, PT, R5, 0x7fffff9e, PT ;  /* 0x7fffff9e0500780c */ /* 0x000fe20003f06070 */
[----:B------:R-:W-:Y:S01]  /*8790*/  STL.64 [R1+0x368], R222 ;  /* 0x000368de01007387 */ /* 0x000fe20000100a00 */
[----:B------:R-:W-:Y:S02]  /*87a0*/  IMAD R5, R220, 0x21, RZ ;  /* 0x00000021dc057824 */ /* 0x000fe400078e02ff */
[C-C-:B------:R-:W-:Y:S01]  /*87b0*/  IMAD.WIDE R242, R240.reuse, 0x4, R218.reuse ;  /* 0x00000004f0f27825 */ /* 0x140fe200078e02da */
[----:B------:R3:W-:Y:S03]  /*87c0*/  STL.64 [R1+0x360], R16 ;  /* 0x0003601001007387 */ /* 0x0007e60000100a00 */
[----:B------:R-:W-:Y:S01]  /*87d0*/  IMAD.WIDE R12, R5, 0x4, R218 ;  /* 0x00000004050c7825 */ /* 0x000fe200078e02da */
[----:B------:R2:W-:Y:S03]  /*87e0*/  STL.64 [R1+0x358], R14 ;  /* 0x0003580e01007387 */ /* 0x0005e60000100a00 */
[----:B------:R-:W-:Y:S01]  /*87f0*/  IMAD.WIDE R240, R240, 0x4, R216 ;  /* 0x00000004f0f07825 */ /* 0x000fe200078e02d8 */
[----:B------:R1:W-:Y:S03]  /*8800*/  STL.64 [R1+0x350], R6 ;  /* 0x0003500601007387 */ /* 0x0003e60000100a00 */
[----:B------:R-:W-:-:S04]  /*8810*/  IMAD.WIDE R238, R236, 0x4, R218 ;  /* 0x00000004ecee7825 */ /* 0x000fc800078e02da */
[----:B---3--:R-:W-:-:S04]  /*8820*/  IMAD.WIDE R16, R3, 0x4, R218 ;  /* 0x0000000403107825 */ /* 0x008fc800078e02da */
[--C-:B--2---:R-:W-:Y:S01]  /*8830*/  IMAD.WIDE R14, R3, 0x4, R216.reuse ;  /* 0x00000004030e7825 */ /* 0x104fe200078e02d8 */
[----:B------:R-:W-:Y:S03]  /*8840*/  LDGSTS.E [R0+0x8000], desc[UR16][R16.64], !P3 ;  /* 0x0800000010007fae */ /* 0x000fe6000d921850 */
[----:B------:R-:W-:Y:S01]  /*8850*/  VIADD R3, R4, 0xfffffff7 ;  /* 0xfffffff704037836 */ /* 0x000fe20000000000 */
[----:B------:R-:W-:Y:S01]  /*8860*/  LDGSTS.E [R0+0xc000], desc[UR16][R14.64], !P3 ;  /* 0x0c0000000e007fae */ /* 0x000fe2000d921850 */
[----:B-1----:R-:W-:-:S03]  /*8870*/  IMAD.WIDE R6, R5, 0x4, R216 ;  /* 0x0000000405067825 */ /* 0x002fc600078e02d8 */
[----:B------:R-:W-:Y:S01]  /*8880*/  ISETP.GE.U32.AND P3, PT, R3, 0x7fffffb8, PT ;  /* 0x7fffffb80300780c */ /* 0x000fe20003f66070 */
[----:B------:R-:W-:Y:S01]  /*8890*/  VIADD R5, R9, 0xffffffdc ;  /* 0xffffffdc09057836 */ /* 0x000fe20000000000 */
[----:B------:R1:W-:Y:S01]  /*88a0*/  LDGSTS.E [R0+0x8004], desc[UR16][R12.64], !P6 ;  /* 0x080040000c007fae */ /* 0x0003e2000f121850 */
[----:B------:R-:W-:Y:S02]  /*88b0*/  IMAD R3, R220, 0x22, RZ ;  /* 0x00000022dc037824 */ /* 0x000fe400078e02ff */
[----:B------:R-:W-:Y:S01]  /*88c0*/  IMAD.WIDE R236, R236, 0x4, R216 ;  /* 0x00000004ecec7825 */ /* 0x000fe200078e02d8 */
[----:B------:R-:W-:Y:S03]  /*88d0*/  STL.64 [R1+0x1b8], R16 ;  /* 0x0001b81001007387 */ /* 0x000fe60000100a00 */
[----:B------:R-:W-:Y:S01]  /*88e0*/  IMAD.WIDE R8, R3, 0x4, R218 ;  /* 0x0000000403087825 */ /* 0x000fe200078e02da */
[----:B------:R2:W-:Y:S01]  /*88f0*/  LDGSTS.E [R0+0xc004], desc[UR16][R6.64], !P6 ;  /* 0x0c00400006007fae */ /* 0x0005e2000f121850 */
[----:B------:R-:W-:-:S02]  /*8900*/  ISETP.GE.U32.AND P6, PT, R5, 0x7fffff9d, PT ;  /* 0x7fffff9d0500780c */ /* 0x000fc40003fc6070 */
[----:B------:R-:W-:Y:S01]  /*8910*/  IADD3 R5, R4, -0xa, RZ ;  /* 0xfffffff604057810 */ /* 0x000fe20007ffe0ff */
[----:B------:R-:W-:Y:S04]  /*8920*/  STL.64 [R1+0x1b0], R14 ;  /* 0x0001b00e01007387 */ /* 0x000fe80000100a00 */
[----:B------:R1:W-:Y:S04]  /*8930*/  STL.64 [R1+0x1a8], R12 ;  /* 0x0001a80c01007387 */ /* 0x0003e80000100a00 */
[----:B------:R2:W-:Y:S04]  /*8940*/  STL.64 [R1+0x1a0], R6 ;  /* 0x0001a00601007387 */ /* 0x0005e80000100a00 */
[----:B------:R3:W-:Y:S04]  /*8950*/  STL.64 [R1+0x198], R8 ;  /* 0x0001980801007387 */ /* 0x0007e80000100a00 */
[----:B------:R3:W-:Y:S01]  /*8960*/  LDGSTS.E [R0+0x8008], desc[UR16][R8.64], !P0 ;  /* 0x0800800008007fae */ /* 0x0007e2000c121850 */
[----:B-1----:R-:W1:Y:S01]  /*8970*/  LDC R12, c[0x0][0x230] ;  /* 0x00008c00ff0c7b82 */ /* 0x002e620000000800 */
[----:B--2---:R-:W-:-:S04]  /*8980*/  IMAD.WIDE R6, R3, 0x4, R216 ;  /* 0x0000000403067825 */ /* 0x004fc800078e02d8 */
[C---:B------:R-:W-:Y:S01]  /*8990*/  IMAD R3, R220.reuse, 0x23, RZ ;  /* 0x00000023dc037824 */ /* 0x040fe200078e02ff */
[----:B------:R2:W-:Y:S02]  /*89a0*/  STL.64 [R1+0x190], R6 ;  /* 0x0001900601007387 */ /* 0x0005e40000100a00 */
[----:B------:R-:W1:Y:S01]  /*89b0*/  LDC R13, c[0x0][0x230] ;  /* 0x00008c00ff0d7b82 */ /* 0x000e620000000800 */
[----:B------:R-:W-:Y:S01]  /*89c0*/  IMAD.WIDE R14, R3, 0x4, R218 ;  /* 0x00000004030e7825 */ /* 0x000fe200078e02da */
[----:B------:R2:W-:Y:S01]  /*89d0*/  LDGSTS.E [R0+0xc008], desc[UR16][R6.64], !P0 ;  /* 0x0c00800006007fae */ /* 0x0005e2000c121850 */
[----:B------:R-:W-:Y:S02]  /*89e0*/  ISETP.GE.U32.AND P0, PT, R5, 0x7fffffb7, PT ;  /* 0x7fffffb70500780c */ /* 0x000fe40003f06070 */
[----:B------:R-:W-:Y:S01]  /*89f0*/  IMAD.SHL.U32 R5, R220, 0x4, RZ ;  /* 0x00000004dc057824 */ /* 0x000fe200078e00ff */
[----:B------:R4:W-:Y:S01]  /*8a00*/  STL.64 [R1+0x188], R14 ;  /* 0x0001880e01007387 */ /* 0x0009e20000100a00 */
[C---:B---3--:R-:W-:Y:S01]  /*8a10*/  VIADD R9, R4.reuse, 0xfffffff5 ;  /* 0xfffffff504097836 */ /* 0x048fe20000000000 */
[----:B------:R-:W-:-:S02]  /*8a20*/  IADD3 R8, R4, 0x3f, RZ ;  /* 0x0000003f04087810 */ /* 0x000fc40007ffe0ff */
[----:B------:R4:W-:Y:S01]  /*8a30*/  LDGSTS.E [R0+0x800c], desc[UR16][R14.64], !P6 ;  /* 0x0800c0000e007fae */ /* 0x0009e2000f121850 */
[----:B--2---:R-:W-:Y:S01]  /*8a40*/  IMAD.WIDE R6, R3, 0x4, R216 ;  /* 0x0000000403067825 */ /* 0x004fe200078e02d8 */
[----:B------:R-:W-:-:S04]  /*8a50*/  LOP3.LUT R3, R2, 0x10, RZ, 0x3c, !PT ;  /* 0x0000001002037812 */ /* 0x000fc800078e3cff */
[----:B------:R2:W-:Y:S01]  /*8a60*/  STL.64 [R1+0x180], R6 ;  /* 0x0001800601007387 */ /* 0x0005e20000100a00 */
[----:B------:R-:W-:Y:S01]  /*8a70*/  IADD3 R3, R3, UR12, RZ ;  /* 0x0000000c03037c10 */ /* 0x000fe2000fffe0ff */
[----:B----4-:R-:W-:Y:S02]  /*8a80*/  IMAD.WIDE R14, R5, 0x4, R218 ;  /* 0x00000004050e7825 */ /* 0x010fe400078e02da */
[----:B------:R2:W-:Y:S01]  /*8a90*/  LDGSTS.E [R0+0xc00c], desc[UR16][R6.64], !P6 ;  /* 0x0c00c00006007fae */ /* 0x0005e2000f121850 */
[----:B------:R-:W-:Y:S01]  /*8aa0*/  ISETP.GE.U32.AND P6, PT, R9, 0x7fffffb6, PT ;  /* 0x7fffffb60900780c */ /* 0x000fe20003fc6070 */
[----:B------:R-:W-:Y:S02]  /*8ab0*/  VIADD R9, R4, 0xfffffff4 ;  /* 0xfffffff404097836 */ /* 0x000fe40000000000 */
[----:B------:R3:W-:Y:S04]  /*8ac0*/  STL.64 [R1+0x348], R14 ;  /* 0x0003480e01007387 */ /* 0x0007e80000100a00 */
[----:B------:R3:W-:Y:S01]  /*8ad0*/  LDGSTS.E [R3], desc[UR16][R14.64], !P2 ;  /* 0x000000000e037fae */ /* 0x0007e2000d121850 */
[----:B--2---:R-:W-:-:S04]  /*8ae0*/  IMAD.WIDE R6, R5, 0x4, R216 ;  /* 0x0000000405067825 */ /* 0x004fc800078e02d8 */
[C---:B------:R-:W-:Y:S01]  /*8af0*/  IMAD R5, R220.reuse, 0x5, RZ ;  /* 0x00000005dc057824 */ /* 0x040fe200078e02ff */
[----:B------:R2:W-:Y:S01]  /*8b00*/  LDGSTS.E [R3+0x4000], desc[UR16][R6.64], !P2 ;  /* 0x0400000006037fae */ /* 0x0005e2000d121850 */
[----:B------:R-:W-:Y:S01]  /*8b10*/  ISETP.GE.U32.AND P2, PT, R9, 0x7fffffb5, PT ;  /* 0x7fffffb50900780c */ /* 0x000fe20003f46070 */
[----:B------:R-:W-:Y:S01]  /*8b20*/  IMAD R9, R220, 0x6, RZ ;  /* 0x00000006dc097824 */ /* 0x000fe200078e02ff */
[----:B---3--:R-:W3:Y:S01]  /*8b30*/  LDC R14, c[0x0][0x230] ;  /* 0x00008c00ff0e7b82 */ /* 0x008ee20000000800 */
[C---:B------:R-:W-:Y:S01]  /*8b40*/  IMAD.WIDE R224, R5.reuse, 0x4, R218 ;  /* 0x0000000405e07825 */ /* 0x040fe200078e02da */
[----:B------:R2:W-:Y:S03]  /*8b50*/  STL.64 [R1+0x340], R6 ;  /* 0x0003400601007387 */ /* 0x0005e60000100a00 */
[----:B------:R-:W-:Y:S01]  /*8b60*/  IMAD.WIDE R222, R5, 0x4, R216 ;  /* 0x0000000405de7825 */ /* 0x000fe200078e02d8 */
[----:B------:R4:W-:Y:S03]  /*8b70*/  LDGSTS.E [R3+0x4], desc[UR16][R224.64], !P4 ;  /* 0x00004000e0037fae */ /* 0x0009e6000e121850 */
[----:B------:R-:W-:Y:S01]  /*8b80*/  VIADD R5, R10, 0xffffffdb ;  /* 0xffffffdb0a057836 */ /* 0x000fe20000000000 */
[----:B------:R4:W-:Y:S01]  /*8b90*/  LDGSTS.E [R3+0x4004], desc[UR16][R222.64], !P4 ;  /* 0x04004000de037fae */ /* 0x0009e2000e121850 */
[----:B------:R-:W-:Y:S01]  /*8ba0*/  IMAD.WIDE R16, R9, 0x4, R218 ;  /* 0x0000000409107825 */ /* 0x000fe200078e02da */
[----:B------:R-:W3:Y:S02]  /*8bb0*/  LDC R10, c[0x0][0x230] ;  /* 0x00008c00ff0a7b82 */ /* 0x000ee40000000800 */
[----:B------:R-:W-:Y:S01]  /*8bc0*/  ISETP.GE.U32.AND P4, PT, R5, 0x7fffff9c, PT ;  /* 0x7fffff9c0500780c */ /* 0x000fe20003f86070 */
[----:B------:R-:W-:Y:S01]  /*8bd0*/  IMAD R5, R220, 0x7, RZ ;  /* 0x00000007dc057824 */ /* 0x000fe200078e02ff */
[----:B------:R4:W-:Y:S01]  /*8be0*/  STL.64 [R1+0x338], R224 ;  /* 0x000338e001007387 */ /* 0x0009e20000100a00 */
[----:B--2---:R-:W-:Y:S01]  /*8bf0*/  IMAD.WIDE R6, R9, 0x4, R216 ;  /* 0x0000000409067825 */ /* 0x004fe200078e02d8 */
[----:B-1----:R-:W-:-:S02]  /*8c00*/  IADD3 R9, R12, -0x26, RZ ;  /* 0xffffffda0c097810 */ /* 0x002fc40007ffe0ff */
[----:B------:R1:W-:Y:S04]  /*8c10*/  STL.64 [R1+0x330], R222 ;  /* 0x000330de01007387 */ /* 0x0003e80000100a00 */
[----:B------:R2:W-:Y:S01]  /*8c20*/  LDGSTS.E [R3+0x8], desc[UR16][R16.64], !P1 ;  /* 0x0000800010037fae */ /* 0x0005e2000c921850 */
[----:B----4-:R-:W-:-:S03]  /*8c30*/  IMAD.WIDE R224, R5, 0x4, R218 ;  /* 0x0000000405e07825 */ /* 0x010fc600078e02da */
[----:B------:R4:W-:Y:S01]  /*8c40*/  LDGSTS.E [R3+0x4008], desc[UR16][R6.64], !P1 ;  /* 0x0400800006037fae */ /* 0x0009e2000c921850 */
[----:B------:R-:W-:Y:S01]  /*8c50*/  ISETP.GE.U32.AND P1, PT, R9, 0x7fffff9b, PT ;  /* 0x7fffff9b0900780c */ /* 0x000fe20003f26070 */
[----:B-1----:R-:W-:Y:S02]  /*8c60*/  IMAD.WIDE R222, R5, 0x4, R216 ;  /* 0x0000000405de7825 */ /* 0x002fe400078e02d8 */
[----:B------:R-:W-:Y:S02]  /*8c70*/  LDGSTS.E [R3+0xc], desc[UR16][R224.64], !P5 ;  /* 0x0000c000e0037fae */ /* 0x000fe4000e921850 */
[----:B------:R-:W-:Y:S02]  /*8c80*/  VIADD R5, R13, 0xffffffd9 ;  /* 0xffffffd90d057836 */ /* 0x000fe40000000000 */
[----:B------:R-:W-:Y:S01]  /*8c90*/  LDGSTS.E [R3+0x400c], desc[UR16][R222.64], !P5 ;  /* 0x0400c000de037fae */ /* 0x000fe2000e921850 */
[C---:B------:R-:W-:Y:S02]  /*8ca0*/  IMAD R9, R220.reuse, 0x24, RZ ;  /* 0x00000024dc097824 */ /* 0x040fe400078e02ff */
[----:B------:R-:W-:Y:S01]  /*8cb0*/  ISETP.GE.U32.AND P5, PT, R5, 0x7fffff9a, PT ;  /* 0x7fffff9a0500780c */ /* 0x000fe20003fa6070 */
[----:B------:R2:W-:Y:S01]  /*8cc0*/  STL.64 [R1+0x328], R16 ;  /* 0x0003281001007387 */ /* 0x0005e20000100a00 */
[----:B------:R-:W-:-:S03]  /*8cd0*/  IMAD R5, R220, 0x25, RZ ;  /* 0x00000025dc057824 */ /* 0x000fc600078e02ff */
[----:B------:R4:W-:Y:S01]  /*8ce0*/  STL.64 [R1+0x320], R6 ;  /* 0x0003200601007387 */ /* 0x0009e20000100a00 */
[----:B------:R-:W-:-:S03]  /*8cf0*/  IMAD.WIDE R12, R5, 0x4, R218 ;  /* 0x00000004050c7825 */ /* 0x000fc600078e02da */
[----:B------:R-:W-:Y:S01]  /*8d00*/  STL.64 [R1+0x318], R224 ;  /* 0x000318e001007387 */ /* 0x000fe20000100a00 */
[----:B--2---:R-:W-:-:S03]  /*8d10*/  IMAD.WIDE R16, R9, 0x4, R218 ;  /* 0x0000000409107825 */ /* 0x004fc600078e02da */
[----:B------:R-:W-:Y:S01]  /*8d20*/  STL.64 [R1+0x310], R222 ;  /* 0x000310de01007387 */ /* 0x000fe20000100a00 */
[----:B----4-:R-:W-:-:S03]  /*8d30*/  IMAD.WIDE R6, R9, 0x4, R216 ;  /* 0x0000000409067825 */ /* 0x010fc600078e02d8 */
[----:B------:R-:W-:Y:S01]  /*8d40*/  STL.64 [R1+0x178], R16 ;  /* 0x0001781001007387 */ /* 0x000fe20000100a00 */
[----:B---3--:R-:W-:-:S03]  /*8d50*/  VIADD R9, R14, 0xffffffd8 ;  /* 0xffffffd80e097836 */ /* 0x008fc60000000000 */
[----:B------:R-:W-:Y:S04]  /*8d60*/  LDGSTS.E [R3+0x8000], desc[UR16][R16.64], !P4 ;  /* 0x0800000010037fae */ /* 0x000fe8000e121850 */
[----:B------:R1:W-:Y:S04]  /*8d70*/  STL.64 [R1+0x170], R6 ;  /* 0x0001700601007387 */ /* 0x0003e80000100a00 */
[----:B------:R1:W-:Y:S01]  /*8d80*/  LDGSTS.E [R3+0xc000], desc[UR16][R6.64], !P4 ;  /* 0x0c00000006037fae */ /* 0x0003e2000e121850 */
[----:B------:R-:W-:Y:S01]  /*8d90*/  ISETP.GE.U32.AND P4, PT, R9, 0x7fffff99, PT ;  /* 0x7fffff990900780c */ /* 0x000fe20003f86070 */
[----:B------:R-:W-:-:S02]  /*8da0*/  IMAD R9, R220, 0x26, RZ ;  /* 0x00000026dc097824 */ /* 0x000fc400078e02ff */
[----:B------:R2:W-:Y:S02]  /*8db0*/  STL.64 [R1+0x168], R12 ;  /* 0x0001680c01007387 */ /* 0x0005e40000100a00 */
[----:B------:R-:W-:Y:S02]  /*8dc0*/  IMAD.WIDE R14, R9, 0x4, R218 ;  /* 0x00000004090e7825 */ /* 0x000fe400078e02da */
[----:B------:R2:W-:Y:S02]  /*8dd0*/  LDGSTS.E [R3+0x8004], desc[UR16][R12.64], !P1 ;  /* 0x080040000c037fae */ /* 0x0005e4000c921850 */
[----:B-1----:R-:W-:-:S04]  /*8de0*/  IMAD.WIDE R6, R5, 0x4, R216 ;  /* 0x0000000405067825 */ /* 0x002fc800078e02d8 */
[----:B------:R-:W-:Y:S01]  /*8df0*/  VIADD R5, R4, 0xfffffff3 ;  /* 0xfffffff304057836 */ /* 0x000fe20000000000 */
[----:B------:R1:W-:Y:S01]  /*8e00*/  LDGSTS.E [R3+0xc004], desc[UR16][R6.64], !P1 ;  /* 0x0c00400006037fae */ /* 0x0003e2000c921850 */
[----:B------:R-:W-:Y:S01]  /*8e10*/  ISETP.GT.AND P1, PT, R8, 0x3f, PT ;  /* 0x0000003f0800780c */ /* 0x000fe20003f24270 */
[----:B--2---:R-:W2:Y:S02]  /*8e20*/  LDC R12, c[0x0][0x230] ;  /* 0x00008c00ff0c7b82 */ /* 0x004ea40000000800 */
[----:B------:R1:W-:Y:S01]  /*8e30*/  STL.64 [R1+0x160], R6 ;  /* 0x0001600601007387 */ /* 0x0003e20000100a00 */
[----:B------:R-:W-:Y:S02]  /*8e40*/  SEL R4, RZ, 0x4, !P1 ;  /* 0x00000004ff047807 */ /* 0x000fe40004800000 */
[----:B------:R-:W-:Y:S01]  /*8e50*/  ISETP.GE.AND P1, PT, R252, UR4, PT ;  /* 0x00000004fc007c0c */ /* 0x000fe2000bf26270 */
[----:B------:R-:W-:Y:S02]  /*8e60*/  STL [R1+0xc48], R8 ;  /* 0x000c480801007387 */ /* 0x000fe40000100800 */
[----:B------:R-:W3:Y:S02]  /*8e70*/  LDC R13, c[0x0][0x230] ;  /* 0x00008c00ff0d7b82 */ /* 0x000ee40000000800 */
[----:B------:R4:W-:Y:S01]  /*8e80*/  STL.64 [R1+0x158], R14 ;  /* 0x0001580e01007387 */ /* 0x0009e20000100a00 */
[----:B------:R-:W-:-:S02]  /*8e90*/  SEL R4, R4, RZ, !P1 ;  /* 0x000000ff04047207 */ /* 0x000fc40004800000 */
[----:B------:R-:W-:Y:S01]  /*8ea0*/  ISETP.GE.U32.AND P1, PT, R5, 0x7fffffb4, PT ;  /* 0x7fffffb40500780c */ /* 0x000fe20003f26070 */
[----:B-1----:R-:W-:Y:S01]  /*8eb0*/  IMAD.WIDE R6, R9, 0x4, R216 ;  /* 0x0000000409067825 */ /* 0x002fe200078e02d8 */
[----:B------:R4:W-:Y:S01]  /*8ec0*/  LDGSTS.E [R3+0x8008], desc[UR16][R14.64], !P5 ;  /* 0x080080000e037fae */ /* 0x0009e2000e921850 */
[----:B------:R-:W-:Y:S02]  /*8ed0*/  LOP3.LUT R5, R2, 0x20, RZ, 0x3c, !PT ;  /* 0x0000002002057812 */ /* 0x000fe400078e3cff */
[----:B------:R-:W-:Y:S01]  /*8ee0*/  IMAD R9, R220, 0x27, RZ ;  /* 0x00000027dc097824 */ /* 0x000fe200078e02ff */
[----:B------:R1:W-:Y:S02]  /*8ef0*/  STL.64 [R1+0x150], R6 ;  /* 0x0001500601007387 */ /* 0x0003e40000100a00 */
[----:B------:R-:W-:Y:S02]  /*8f00*/  VIADD R5, R5, UR12 ;  /* 0x0000000c05057c36 */ /* 0x000fe40008000000 */
[----:B------:R1:W-:Y:S01]  /*8f10*/  LDGSTS.E [R3+0xc008], desc[UR16][R6.64], !P5 ;  /* 0x0c00800006037fae */ /* 0x0003e2000e921850 */
[C---:B------:R-:W-:Y:S01]  /*8f20*/  IMAD.WIDE R16, R9.reuse, 0x4, R218 ;  /* 0x0000000409107825 */ /* 0x040fe200078e02da */
[----:B------:R-:W-:Y:S01]  /*8f30*/  ISETP.NE.U32.AND P5, PT, R4, RZ, PT ;  /* 0x000000ff0400720c */ /* 0x000fe20003fa5070 */
[----:B----4-:R-:W4:Y:S02]  /*8f40*/  LDC R14, c[0x0][0x230] ;  /* 0x00008c00ff0e7b82 */ /* 0x010f240000000800 */
[----:B------:R-:W-:Y:S01]  /*8f50*/  IMAD.SHL.U32 R4, R220, 0x8, RZ ;  /* 0x00000008dc047824 */ /* 0x000fe200078e00ff */
[----:B------:R2:W-:Y:S04]  /*8f60*/  STL.64 [R1+0x148], R16 ;  /* 0x0001481001007387 */ /* 0x0005e80000100a00 */
[----:B------:R2:W-:Y:S01]  /*8f70*/  LDGSTS.E [R3+0x800c], desc[UR16][R16.64], !P4 ;  /* 0x0800c00010037fae */ /* 0x0005e2000e121850 */
[----:B-1----:R-:W-:Y:S01]  /*8f80*/  IMAD.WIDE R6, R9, 0x4, R216 ;  /* 0x0000000409067825 */ /* 0x002fe200078e02d8 */
[----:B------:R-:W-:Y:S01]  /*8f90*/  IADD3 R9, R10, -0x29, RZ ;  /* 0xffffffd70a097810 */ /* 0x000fe20007ffe0ff */
[----:B------:R-:W1:Y:S03]  /*8fa0*/  LDC R15, c[0x0][0x230] ;  /* 0x00008c00ff0f7b82 */ /* 0x000e660000000800 */
[----:B------:R3:W-:Y:S04]  /*8fb0*/  STL.64 [R1+0x140], R6 ;  /* 0x0001400601007387 */ /* 0x0007e80000100a00 */
[----:B------:R3:W-:Y:S01]  /*8fc0*/  LDGSTS.E [R3+0xc00c], desc[UR16][R6.64], !P4 ;  /* 0x0c00c00006037fae */ /* 0x0007e2000e121850 */
[----:B------:R-:W1:Y:S01]  /*8fd0*/  LDC R10, c[0x0][0x230] ;  /* 0x00008c00ff0a7b82 */ /* 0x000e620000000800 */
[----:B--2---:R-:W-:Y:S01]  /*8fe0*/  IMAD.WIDE R16, R4, 0x4, R218 ;  /* 0x0000000404107825 */ /* 0x004fe200078e02da */
[----:B------:R-:W-:-:S03]  /*8ff0*/  ISETP.GE.U32.AND P4, PT, R9, 0x7fffff98, PT ;  /* 0x7fffff980900780c */ /* 0x000fc60003f86070 */
[----:B------:R-:W-:Y:S01]  /*9000*/  VIADD R9, R12, 0xffffffd6 ;  /* 0xffffffd60c097836 */ /* 0x000fe20000000000 */
[----:B------:R2:W-:Y:S02]  /*9010*/  STL.64 [R1+0x308], R16 ;  /* 0x0003081001007387 */ /* 0x0005e40000100a00 */
[----:B------:R-:W1:Y:S02]  /*9020*/  LDC R12, c[0x0][0x230] ;  /* 0x00008c00ff0c7b82 */ /* 0x000e640000000800 */
[----:B------:R2:W-:Y:S01]  /*9030*/  LDGSTS.E [R5], desc[UR16][R16.64], !P3 ;  /* 0x0000000010057fae */ /* 0x0005e2000d921850 */
[----:B---3--:R-:W-:-:S04]  /*9040*/  IMAD.WIDE R6, R4, 0x4, R216 ;  /* 0x0000000404067825 */ /* 0x008fc800078e02d8 */
[----:B------:R-:W-:Y:S01]  /*9050*/  IMAD R4, R220, 0x9, RZ ;  /* 0x00000009dc047824 */ /* 0x000fe200078e02ff */
[----:B------:R3:W-:Y:S04]  /*9060*/  STL.64 [R1+0x300], R6 ;  /* 0x0003000601007387 */ /* 0x0007e80000100a00 */
[----:B------:R3:W-:Y:S01]  /*9070*/  LDGSTS.E [R5+0x4000], desc[UR16][R6.64], !P3 ;  /* 0x0400000006057fae */ /* 0x0007e2000d921850 */
[----:B------:R-:W-:Y:S01]  /*9080*/  ISETP.GE.U32.AND P3, PT, R9, 0x7fffff97, PT ;  /* 0x7fffff970900780c */ /* 0x000fe20003f66070 */
[C---:B--2---:R-:W-:Y:S01]  /*9090*/  IMAD.WIDE R16, R4.reuse, 0x4, R218 ;  /* 0x0000000404107825 */ /* 0x044fe200078e02da */
[----:B------:R-:W-:Y:S02]  /*90a0*/  IADD3 R9, R13, -0x2b, RZ ;  /* 0xffffffd50d097810 */ /* 0x000fe40007ffe0ff */
[----:B------:R-:W2:Y:S02]  /*90b0*/  LDC R13, c[0x0][0x230] ;  /* 0x00008c00ff0d7b82 */ /* 0x000ea40000000800 */
[----:B------:R4:W-:Y:S04]  /*90c0*/  LDGSTS.E [R5+0x4], desc[UR16][R16.64], !P0 ;  /* 0x0000400010057fae */ /* 0x0009e8000c121850 */
[----:B------:R4:W-:Y:S01]  /*90d0*/  STL.64 [R1+0x2f8], R16 ;  /* 0x0002f81001007387 */ /* 0x0009e20000100a00 */
[----:B---3--:R-:W-:-:S04]  /*90e0*/  IMAD.WIDE R6, R4, 0x4, R216 ;  /* 0x0000000404067825 */ /* 0x008fc800078e02d8 */
[----:B------:R-:W-:Y:S01]  /*90f0*/  IMAD R4, R220, 0xa, RZ ;  /* 0x0000000adc047824 */ /* 0x000fe200078e02ff */
[----:B------:R3:W-:Y:S01]  /*9100*/  LDGSTS.E [R5+0x4004], desc[UR16][R6.64], !P0 ;  /* 0x0400400006057fae */ /* 0x0007e2000c121850 */
[----:B------:R-:W-:Y:S01]  /*9110*/  ISETP.GE.U32.AND P0, PT, R9, 0x7fffff96, PT ;  /* 0x7fffff960900780c */ /* 0x000fe20003f06070 */
[----:B----4-:R-:W-:Y:S02]  /*9120*/  VIADD R9, R14, 0xffffffd4 ;  /* 0xffffffd40e097836 */ /* 0x010fe40000000000 */
[----:B------:R3:W-:Y:S01]  /*9130*/  STL.64 [R1+0x2f0], R6 ;  /* 0x0002f00601007387 */ /* 0x0007e20000100a00 */
[----:B------:R-:W4:Y:S01]  /*9140*/  LDC R14, c[0x0][0x230] ;  /* 0x00008c00ff0e7b82 */ /* 0x000f220000000800 */
[----:B------:R-:W-:-:S05]  /*9150*/  IMAD.WIDE R16, R4, 0x4, R218 ;  /* 0x0000000404107825 */ /* 0x000fca00078e02da */
[----:B------:R1:W-:Y:S04]  /*9160*/  STL.64 [R1+0x2e8], R16 ;  /* 0x0002e81001007387 */ /* 0x0003e80000100a00 */
[----:B------:R1:W-:Y:S01]  /*9170*/  LDGSTS.E [R5+0x8], desc[UR16][R16.64], !P6 ;  /* 0x0000800010057fae */ /* 0x0003e2000f121850 */
[----:B---3--:R-:W-:-:S04]  /*9180*/  IMAD.WIDE R6, R4, 0x4, R216 ;  /* 0x0000000404067825 */ /* 0x008fc800078e02d8 */
[----:B------:R-:W-:Y:S01]  /*9190*/  IMAD R4, R220, 0xb, RZ ;  /* 0x0000000bdc047824 */ /* 0x000fe200078e02ff */
[----:B------:R3:W-:Y:S04]  /*91a0*/  STL.64 [R1+0x2e0], R6 ;  /* 0x0002e00601007387 */ /* 0x0007e80000100a00 */
[----:B------:R3:W-:Y:S01]  /*91b0*/  LDGSTS.E [R5+0x4008], desc[UR16][R6.64], !P6 ;  /* 0x0400800006057fae */ /* 0x0007e2000f121850 */
[----:B------:R-:W-:Y:S01]  /*91c0*/  ISETP.GE.U32.AND P6, PT, R9, 0x7fffff95, PT ;  /* 0x7fffff950900780c */ /* 0x000fe20003fc6070 */
[----:B-1----:R-:W-:-:S04]  /*91d0*/  IMAD.WIDE R16, R4, 0x4, R218 ;  /* 0x0000000404107825 */ /* 0x002fc800078e02da */
[----:B------:R-:W-:Y:S01]  /*91e0*/  VIADD R9, R10, 0xfffffff2 ;  /* 0xfffffff20a097836 */ /* 0x000fe20000000000 */
[----:B------:R1:W-:Y:S01]  /*91f0*/  STL.64 [R1+0x2d8], R16 ;  /* 0x0002d81001007387 */ /* 0x0003e20000100a00 */
[----:B------:R-:W2:Y:S03]  /*9200*/  LDC R10, c[0x0][0x230] ;  /* 0x00008c00ff0a7b82 */ /* 0x000ea60000000800 */
[----:B------:R1:W-:Y:S01]  /*9210*/  LDGSTS.E [R5+0xc], desc[UR16][R16.64], !P2 ;  /* 0x0000c00010057fae */ /* 0x0003e2000d121850 */
[----:B---3--:R-:W-:-:S04]  /*9220*/  IMAD.WIDE R6, R4, 0x4, R216 ;  /* 0x0000000404067825 */ /* 0x008fc800078e02d8 */
[----:B------:R-:W-:Y:S01]  /*9230*/  IMAD R4, R220, 0x28, RZ ;  /* 0x00000028dc047824 */ /* 0x000fe200078e02ff */
[----:B------:R3:W-:Y:S04]  /*9240*/  STL.64 [R1+0x2d0], R6 ;  /* 0x0002d00601007387 */ /* 0x0007e80000100a00 */
[----:B------:R3:W-:Y:S01]  /*9250*/  LDGSTS.E [R5+0x400c], desc[UR16][R6.64], !P2 ;  /* 0x0400c00006057fae */ /* 0x0007e2000d121850 */
[----:B------:R-:W-:Y:S01]  /*9260*/  ISETP.GE.U32.AND P2, PT, R9, 0x7fffffb3, PT ;  /* 0x7fffffb30900780c */ /* 0x000fe20003f46070 */
[----:B-1----:R-:W-:Y:S01]  /*9270*/  IMAD.WIDE R16, R4, 0x4, R218 ;  /* 0x0000000404107825 */ /* 0x002fe200078e02da */
[----:B------:R-:W-:Y:S02]  /*9280*/  IADD3 R9, R12, -0xf, RZ ;  /* 0xfffffff10c097810 */ /* 0x000fe40007ffe0ff */
[----:B------:R-:W1:Y:S02]  /*9290*/  LDC R12, c[0x0][0x230] ;  /* 0x00008c00ff0c7b82 */ /* 0x000e640000000800 */
[----:B------:R4:W-:Y:S04]  /*92a0*/  STL.64 [R1+0x138], R16 ;  /* 0x0001381001007387 */ /* 0x0009e80000100a00 */
[----:B------:R4:W-:Y:S01]  /*92b0*/  LDGSTS.E [R5+0x8000], desc[UR16][R16.64], !P4 ;  /* 0x0800000010057fae */ /* 0x0009e2000e121850 */
[----:B---3--:R-:W-:Y:S01]  /*92c0*/  IMAD.WIDE R6, R4, 0x4, R216 ;  /* 0x0000000404067825 */ /* 0x008fe200078e02d8 */
[----:B--2---:R-:W-:-:S03]  /*92d0*/  IADD3 R10, R10, -0x2e, RZ ;  /* 0xffffffd20a0a7810 */ /* 0x004fc60007ffe0ff */
[----:B------:R-:W-:Y:S01]  /*92e0*/  IMAD R4, R220, 0x29, RZ ;  /* 0x00000029dc047824 */ /* 0x000fe200078e02ff */
[----:B------:R2:W-:Y:S04]  /*92f0*/  STL.64 [R1+0x130], R6 ;  /* 0x0001300601007387 */ /* 0x0005e80000100a00 */
[----:B------:R2:W-:Y:S01]  /*9300*/  LDGSTS.E [R5+0xc000], desc[UR16][R6.64], !P4 ;  /* 0x0c00000006057fae */ /* 0x0005e2000e121850 */
[----:B------:R-:W-:Y:S01]  /*9310*/  ISETP.GE.U32.AND P4, PT, R9, 0x7fffffb2, PT ;  /* 0x7fffffb20900780c */ /* 0x000fe20003f86070 */
[----:B----4-:R-:W-:-:S04]  /*9320*/  IMAD.WIDE R16, R4, 0x4, R218 ;  /* 0x0000000404107825 */ /* 0x010fc800078e02da */
[----:B------:R-:W-:Y:S01]  /*9330*/  VIADD R9, R13, 0xfffffff0 ;  /* 0xfffffff00d097836 */ /* 0x000fe20000000000 */
[----:B------:R3:W-:Y:S01]  /*9340*/  STL.64 [R1+0x128], R16 ;  /* 0x0001281001007387 */ /* 0x0007e20000100a00 */
[----:B------:R-:W4:Y:S03]  /*9350*/  LDC R13, c[0x0][0x230] ;  /* 0x00008c00ff0d7b82 */ /* 0x000f260000000800 */
[----:B------:R3:W-:Y:S01]  /*9360*/  LDGSTS.E [R5+0x8004], desc[UR16][R16.64], !P3 ;  /* 0x0800400010057fae */ /* 0x0007e2000d921850 */
[----:B--2---:R-:W-:-:S04]  /*9370*/  IMAD.WIDE R6, R4, 0x4, R216 ;  /* 0x0000000404067825 */ /* 0x004fc800078e02d8 */
[----:B------:R-:W-:Y:S01]  /*9380*/  IMAD R4, R220, 0x2a, RZ ;  /* 0x0000002adc047824 */ /* 0x000fe200078e02ff */
[----:B------:R2:W-:Y:S04]  /*9390*/  STL.64 [R1+0x120], R6 ;  /* 0x0001200601007387 */ /* 0x0005e80000100a00 */
[----:B------:R2:W-:Y:S01]  /*93a0*/  LDGSTS.E [R5+0xc004], desc[UR16][R6.64], !P3 ;  /* 0x0c00400006057fae */ /* 0x0005e2000d921850 */
[----:B------:R-:W-:Y:S01]  /*93b0*/  ISETP.GE.U32.AND P3, PT, R9, 0x7fffffb1, PT ;  /* 0x7fffffb10900780c */ /* 0x000fe20003f66070 */
[----:B---3--:R-:W-:-:S04]  /*93c0*/  IMAD.WIDE R16, R4, 0x4, R218 ;  /* 0x0000000404107825 */ /* 0x008fc800078e02da */
[----:B------:R-:W-:Y:S01]  /*93d0*/  VIADD R9, R14, 0xffffffd3 ;  /* 0xffffffd30e097836 */ /* 0x000fe20000000000 */
[----:B------:R3:W-:Y:S01]  /*93e0*/  LDGSTS.E [R5+0x8008], desc[UR16][R16.64], !P0 ;  /* 0x0800800010057fae */ /* 0x0007e2000c121850 */
[----:B------:R-:W4:Y:S03]  /*93f0*/  LDC R14, c[0x0][0x230] ;  /* 0x00008c00ff0e7b82 */ /* 0x000f260000000800 */
[----:B------:R3:W-:Y:S01]  /*9400*/  STL.64 [R1+0x118], R16 ;  /* 0x0001181001007387 */ /* 0x0007e20000100a00 */
[----:B--2---:R-:W-:-:S04]  /*9410*/  IMAD.WIDE R6, R4, 0x4, R216 ;  /* 0x0000000404067825 */ /* 0x004fc800078e02d8 */
[----:B------:R-:W-:Y:S01]  /*9420*/  IMAD R4, R220, 0x2b, RZ ;  /* 0x0000002bdc047824 */ /* 0x000fe200078e02ff */
[----:B------:R2:W-:Y:S01]  /*9430*/  LDGSTS.E [R5+0xc008], desc[UR16][R6.64], !P0 ;  /* 0x0c00800006057fae */ /* 0x0005e2000c121850 */
[----:B------:R-:W-:Y:S02]  /*9440*/  ISETP.GE.U32.AND P0, PT, R9, 0x7fffff94, PT ;  /* 0x7fffff940900780c */ /* 0x000fe40003f06070 */
[----:B------:R-:W-:Y:S01]  /*9450*/  LOP3.LUT R9, R2, 0x30, RZ, 0x3c, !PT ;  /* 0x0000003002097812 */ /* 0x000fe200078e3cff */
[----:B------:R2:W-:Y:S01]  /*9460*/  STL.64 [R1+0x110], R6 ;  /* 0x0001100601007387 */ /* 0x0005e20000100a00 */
[----:B---3--:R-:W-:-:S04]  /*9470*/  IMAD.WIDE R16, R4, 0x4, R218 ;  /* 0x0000000404107825 */ /* 0x008fc800078e02da */
[----:B------:R-:W-:Y:S01]  /*9480*/  VIADD R9, R9, UR12 ;  /* 0x0000000c09097c36 */ /* 0x000fe20008000000 */
[----:B------:R3:W-:Y:S04]  /*9490*/  STL.64 [R1+0x108], R16 ;  /* 0x0001081001007387 */ /* 0x0007e80000100a00 */
[----:B------:R3:W-:Y:S01]  /*94a0*/  LDGSTS.E [R5+0x800c], desc[UR16][R16.64], !P6 ;  /* 0x0800c00010057fae */ /* 0x0007e2000f121850 */
[----:B--2---:R-:W-:-:S04]  /*94b0*/  IMAD.WIDE R6, R4, 0x4, R216 ;  /* 0x0000000404067825 */ /* 0x004fc800078e02d8 */
[----:B------:R-:W-:Y:S01]  /*94c0*/  IMAD R4, R220, 0xc, RZ ;  /* 0x0000000cdc047824 */ /* 0x000fe200078e02ff */
[----:B------:R2:W-:Y:S04]  /*94d0*/  STL.64 [R1+0x100], R6 ;  /* 0x0001000601007387 */ /* 0x0005e80000100a00 */
[----:B------:R2:W-:Y:S01]  /*94e0*/  LDGSTS.E [R5+0xc00c], desc[UR16][R6.64], !P6 ;  /* 0x0c00c00006057fae */ /* 0x0005e2000f121850 */
[----:B------:R-:W-:Y:S01]  /*94f0*/  ISETP.GE.U32.AND P6, PT, R10, 0x7fffff93, PT ;  /* 0x7fffff930a00780c */ /* 0x000fe20003fc6070 */
[----:B---3--:R-:W-:-:S04]  /*9500*/  IMAD.WIDE R16, R4, 0x4, R218 ;  /* 0x0000000404107825 */ /* 0x008fc800078e02da */
[----:B-1----:R-:W-:Y:S01]  /*9510*/  VIADD R10, R12, 0xffffffd1 ;  /* 0xffffffd10c0a7836 */ /* 0x002fe20000000000 */
[----:B------:R1:W-:Y:S01]  /*9520*/  STL.64 [R1+0x2c8], R16 ;  /* 0x0002c81001007387 */ /* 0x0003e20000100a00 */
[----:B------:R-:W3:Y:S03]  /*9530*/  LDC R12, c[0x0][0x230] ;  /* 0x00008c00ff0c7b82 */ /* 0x000ee60000000800 */
[----:B------:R1:W-:Y:S01]  /*9540*/  LDGSTS.E [R9], desc[UR16][R16.64], !P1 ;  /* 0x0000000010097fae */ /* 0x0003e2000c921850 */
[----:B--2---:R-:W-:-:S04]  /*9550*/  IMAD.WIDE R6, R4, 0x4, R216 ;  /* 0x0000000404067825 */ /* 0x004fc800078e02d8 */
[----:B------:R-:W-:Y:S01]  /*9560*/  IMAD R4, R220, 0xd, RZ ;  /* 0x0000000ddc047824 */ /* 0x000fe200078e02ff */
[----:B------:R2:W-:Y:S04]  /*9570*/  STL.64 [R1+0x2c0], R6 ;  /* 0x0002c00601007387 */ /* 0x0005e80000100a00 */
[----:B------:R2:W-:Y:S01]  /*9580*/  LDGSTS.E [R9+0x4000], desc[UR16][R6.64], !P1 ;  /* 0x0400000006097fae */ /* 0x0005e2000c921850 */
[----:B------:R-:W-:Y:S01]  /*9590*/  ISETP.GE.U32.AND P1, PT, R10, 0x7fffff92, PT ;  /* 0x7fffff920a00780c */ /* 0x000fe20003f26070 */
[C---:B-1----:R-:W-:Y:S01]  /*95a0*/  IMAD.WIDE R16, R4.reuse, 0x4, R218 ;  /* 0x0000000404107825 */ /* 0x042fe200078e02da */
[----:B----4-:R-:W-:Y:S02]  /*95b0*/  IADD3 R10, R13, -0x30, RZ ;  /* 0xffffffd00d0a7810 */ /* 0x010fe40007ffe0ff */
[----:B------:R-:W1:Y:S02]  /*95c0*/  LDC R13, c[0x0][0x230] ;  /* 0x00008c00ff0d7b82 */ /* 0x000e640000000800 */
[----:B------:R4:W-:Y:S04]  /*95d0*/  STL.64 [R1+0x2b8], R16 ;  /* 0x0002b81001007387 */ /* 0x0009e80000100a00 */
[----:B------:R4:W-:Y:S01]  /*95e0*/  LDGSTS.E [R9+0x4], desc[UR16][R16.64], !P2 ;  /* 0x0000400010097fae */ /* 0x0009e2000d121850 */
[----:B--2---:R-:W-:-:S04]  /*95f0*/  IMAD.WIDE R6, R4, 0x4, R216 ;  /* 0x0000000404067825 */ /* 0x004fc800078e02d8 */
[----:B------:R-:W-:Y:S01]  /*9600*/  IMAD R4, R220, 0xe, RZ ;  /* 0x0000000edc047824 */ /* 0x000fe200078e02ff */
[----:B------:R2:W-:Y:S04]  /*9610*/  STL.64 [R1+0x2b0], R6 ;  /* 0x0002b00601007387 */ /* 0x0005e80000100a00 */
[----:B------:R2:W-:Y:S01]  /*9620*/  LDGSTS.E [R9+0x4004], desc[UR16][R6.64], !P2 ;  /* 0x0400400006097fae */ /* 0x0005e2000d121850 */
[----:B------:R-:W-:Y:S01]  /*9630*/  ISETP.GE.U32.AND P2, PT, R10, 0x7fffff91, PT ;  /* 0x7fffff910a00780c */ /* 0x000fe20003f46070 */
[----:B----4-:R-:W-:-:S04]  /*9640*/  IMAD.WIDE R16, R4, 0x4, R218 ;  /* 0x0000000404107825 */ /* 0x010fc800078e02da */
[----:B------:R-:W-:Y:S01]  /*9650*/  VIADD R10, R14, 0xffffffef ;  /* 0xffffffef0e0a7836 */ /* 0x000fe20000000000 */
[----:B------:R4:W-:Y:S01]  /*9660*/  STL.64 [R1+0x2a8], R16 ;  /* 0x0002a81001007387 */ /* 0x0009e20000100a00 */
[----:B------:R-:W1:Y:S03]  /*9670*/  LDC R14, c[0x0][0x230] ;  /* 0x00008c00ff0e7b82 */ /* 0x000e660000000800 */
        /* <DEDUP_REMOVED lines=16> */
[----:B----4-:R-:W-:Y:S01]  /*9780*/  IMAD.WIDE R16, R4, 0x4, R218 ;  /* 0x0000000404107825 */ /* 0x010fe200078e02da */
[----:B---3--:R-:W-:-:S04]  /*9790*/  IADD3 R10, R12, -0x13, RZ ;  /* 0xffffffed0c0a7810 */ /* 0x008fc80007ffe0ff */
[----:B------:R3:W-:Y:S04]  /*97a0*/  STL.64 [R1+0xf8], R16 ;  /* 0x0000f81001007387 */ /* 0x0007e80000100a00 */
[----:B------:R3:W-:Y:S01]  /*97b0*/  LDGSTS.E [R9+0x8000], desc[UR16][R16.64], !P0 ;  /* 0x0800000010097fae */ /* 0x0007e2000c121850 */
[----:B--2---:R-:W-:-:S04]  /*97c0*/  IMAD.WIDE R6, R4, 0x4, R216 ;  /* 0x0000000404067825 */ /* 0x004fc800078e02d8 */
[----:B------:R-:W-:Y:S01]  /*97d0*/  IMAD R4, R220, 0x2d, RZ ;  /* 0x0000002ddc047824 */ /* 0x000fe200078e02ff */
[----:B------:R2:W-:Y:S01]  /*97e0*/  STL.64 [R1+0xf0], R6 ;  /* 0x0000f00601007387 */ /* 0x0005e20000100a00 */
[----:B-1----:R-:W-:Y:S02]  /*97f0*/  VIADD R12, R15, 0xffffffce ;  /* 0xffffffce0f0c7836 */ /* 0x002fe40000000000 */
[----:B------:R-:W-:Y:S01]  /*9800*/  IMAD.WIDE R222, R4, 0x4, R218 ;  /* 0x0000000404de7825 */ /* 0x000fe200078e02da */
[----:B------:R2:W-:Y:S01]  /*9810*/  LDGSTS.E [R9+0xc000], desc[UR16][R6.64], !P0 ;  /* 0x0c00000006097fae */ /* 0x0005e2000c121850 */
[----:B------:R-:W-:Y:S01]  /*9820*/  ISETP.GE.U32.AND P0, PT, R10, 0x7fffffae, PT ;  /* 0x7fffffae0a00780c */ /* 0x000fe20003f06070 */
[----:B---3--:R-:W1:Y:S01]  /*9830*/  LDC R16, c[0x0][0x230] ;  /* 0x00008c00ff107b82 */ /* 0x008e620000000800 */
[----:B------:R-:W-:Y:S01]  /*9840*/  VIADD R10, R13, 0xffffffec ;  /* 0xffffffec0d0a7836 */ /* 0x000fe20000000000 */
[----:B------:R3:W-:Y:S04]  /*9850*/  STL.64 [R1+0xe8], R222 ;  /* 0x0000e8de01007387 */ /* 0x0007e80000100a00 */
[----:B------:R3:W-:Y:S02]  /*9860*/  LDGSTS.E [R9+0x8004], desc[UR16][R222.64], !P6 ;  /* 0x08004000de097fae */ /* 0x0007e4000f121850 */
[----:B------:R-:W4:Y:S01]  /*9870*/  LDC R13, c[0x0][0x230] ;  /* 0x00008c00ff0d7b82 */ /* 0x000f220000000800 */
[----:B--2---:R-:W-:-:S04]  /*9880*/  IMAD.WIDE R6, R4, 0x4, R216 ;  /* 0x0000000404067825 */ /* 0x004fc800078e02d8 */
[----:B------:R-:W-:Y:S01]  /*9890*/  IMAD R4, R220, 0x2e, RZ ;  /* 0x0000002edc047824 */ /* 0x000fe200078e02ff */
[----:B------:R2:W-:Y:S02]  /*98a0*/  STL.64 [R1+0xe0], R6 ;  /* 0x0000e00601007387 */ /* 0x0005e40000100a00 */
[----:B------:R-:W4:Y:S01]  /*98b0*/  LDC R15, c[0x0][0x230] ;  /* 0x00008c00ff0f7b82 */ /* 0x000f220000000800 */
[----:B---3--:R-:W-:Y:S01]  /*98c0*/  IMAD.WIDE R222, R4, 0x4, R218 ;  /* 0x0000000404de7825 */ /* 0x008fe200078e02da */
[----:B------:R2:W-:Y:S01]  /*98d0*/  LDGSTS.E [R9+0xc004], desc[UR16][R6.64], !P6 ;  /* 0x0c00400006097fae */ /* 0x0005e2000f121850 */
[----:B------:R-:W-:Y:S02]  /*98e0*/  ISETP.GE.U32.AND P6, PT, R10, 0x7fffffad, PT ;  /* 0x7fffffad0a00780c */ /* 0x000fe40003fc6070 */
[----:B------:R-:W-:Y:S01]  /*98f0*/  VIADD R10, R14, 0xffffffcf ;  /* 0xffffffcf0e0a7836 */ /* 0x000fe20000000000 */
[----:B------:R3:W-:Y:S02]  /*9900*/  STL.64 [R1+0xd8], R222 ;  /* 0x0000d8de01007387 */ /* 0x0007e40000100a00 */
[----:B------:R-:W4:Y:S02]  /*9910*/  LDC R14, c[0x0][0x230] ;  /* 0x00008c00ff0e7b82 */ /* 0x000f240000000800 */
[----:B------:R3:W-:Y:S01]  /*9920*/  LDGSTS.E [R9+0x8008], desc[UR16][R222.64], !P1 ;  /* 0x08008000de097fae */ /* 0x0007e2000c921850 */
[----:B--2---:R-:W-:-:S05]  /*9930*/  IMAD.WIDE R6, R4, 0x4, R216 ;  /* 0x0000000404067825 */ /* 0x004fca00078e02d8 */
[----:B------:R-:W2:Y:S01]  /*9940*/  LDC R17, c[0x0][0x230] ;  /* 0x00008c00ff117b82 */ /* 0x000ea20000000800 */
[----:B------:R-:W-:Y:S01]  /*9950*/  IMAD R4, R220, 0x2f, RZ ;  /* 0x0000002fdc047824 */ /* 0x000fe200078e02ff */
[----:B------:R1:W-:Y:S03]  /*9960*/  STL.64 [R1+0xd0], R6 ;  /* 0x0000d00601007387 */ /* 0x0003e60000100a00 */
[----:B---3--:R-:W-:Y:S01]  /*9970*/  IMAD.WIDE R222, R4, 0x4, R218 ;  /* 0x0000000404de7825 */ /* 0x008fe200078e02da */
[----:B------:R1:W-:Y:S01]  /*9980*/  LDGSTS.E [R9+0xc008], desc[UR16][R6.64], !P1 ;  /* 0x0c00800006097fae */ /* 0x0003e2000c921850 */
[----:B------:R-:W-:Y:S02]  /*9990*/  ISETP.GE.U32.AND P1, PT, R10, 0x7fffff90, PT ;  /* 0x7fffff900a00780c */ /* 0x000fe40003f26070 */
[----:B------:R-:W-:Y:S01]  /*99a0*/  LOP3.LUT R10, R2, 0x40, RZ, 0x3c, !PT ;  /* 0x00000040020a7812 */ /* 0x000fe200078e3cff */
[----:B------:R3:W-:Y:S04]  /*99b0*/  STL.64 [R1+0xc8], R222 ;  /* 0x0000c8de01007387 */ /* 0x0007e80000100a00 */
[----:B------:R3:W-:Y:S01]  /*99c0*/  LDGSTS.E [R9+0x800c], desc[UR16][R222.64], !P2 ;  /* 0x0800c000de097fae */ /* 0x0007e2000d121850 */
[----:B------:R-:W-:-:S02]  /*99d0*/  VIADD R10, R10, UR12 ;  /* 0x0000000c0a0a7c36 */ /* 0x000fc40008000000 */
[----:B-1----:R-:W-:Y:S01]  /*99e0*/  IMAD.WIDE R6, R4, 0x4, R216 ;  /* 0x0000000404067825 */ /* 0x002fe200078e02d8 */
[----:B------:R-:W-:-:S04]  /*99f0*/  SHF.L.U32 R4, R220, 0x4, RZ ;  /* 0x00000004dc047819 */ /* 0x000fc800000006ff */
[----:B------:R1:W-:Y:S01]  /*9a00*/  STL.64 [R1+0xc0], R6 ;  /* 0x0000c00601007387 */ /* 0x0003e20000100a00 */
[----:B---3--:R-:W-:-:S03]  /*9a10*/  IMAD.WIDE R222, R4, 0x4, R218 ;  /* 0x0000000404de7825 */ /* 0x008fc600078e02da */
[----:B------:R1:W-:Y:S01]  /*9a20*/  LDGSTS.E [R9+0xc00c], desc[UR16][R6.64], !P2 ;  /* 0x0c00c00006097fae */ /* 0x0003e2000d121850 */
[----:B------:R-:W-:Y:S02]  /*9a30*/  ISETP.GE.U32.AND P2, PT, R12, 0x7fffff8f, PT ;  /* 0x7fffff8f0c00780c */ /* 0x000fe40003f46070 */
[----:B------:R-:W-:Y:S01]  /*9a40*/  IADD3 R12, R16, -0x33, RZ ;  /* 0xffffffcd100c7810 */ /* 0x000fe20007ffe0ff */
[----:B------:R3:W-:Y:S01]  /*9a50*/  STL.64 [R1+0x288], R222 ;  /* 0x000288de01007387 */ /* 0x0007e20000100a00 */
[----:B------:R-:W2:Y:S03]  /*9a60*/  LDC R16, c[0x0][0x230] ;  /* 0x00008c00ff107b82 */ /* 0x000ea60000000800 */
[----:B------:R3:W-:Y:S01]  /*9a70*/  LDGSTS.E [R10], desc[UR16][R222.64], !P4 ;  /* 0x00000000de0a7fae */ /* 0x0007e2000e121850 */
[----:B-1----:R-:W-:-:S04]  /*9a80*/  IMAD.WIDE R6, R4, 0x4, R216 ;  /* 0x0000000404067825 */ /* 0x002fc800078e02d8 */
[----:B------:R-:W-:Y:S01]  /*9a90*/  IMAD R4, R220, 0x11, RZ ;  /* 0x00000011dc047824 */ /* 0x000fe200078e02ff */
[----:B------:R1:W-:Y:S03]  /*9aa0*/  STL.64 [R1+0x280], R6 ;  /* 0x0002800601007387 */ /* 0x0003e60000100a00 */
[----:B---3--:R-:W-:Y:S01]  /*9ab0*/  IMAD.WIDE R222, R4, 0x4, R218 ;  /* 0x0000000404de7825 */ /* 0x008fe200078e02da */
[----:B------:R1:W-:Y:S01]  /*9ac0*/  LDGSTS.E [R10+0x4000], desc[UR16][R6.64], !P4 ;  /* 0x04000000060a7fae */ /* 0x0003e2000e121850 */
[----:B------:R-:W-:Y:S02]  /*9ad0*/  ISETP.GE.U32.AND P4, PT, R12, 0x7fffff8e, PT ;  /* 0x7fffff8e0c00780c */ /* 0x000fe40003f86070 */
[----:B----4-:R-:W-:Y:S01]  /*9ae0*/  VIADD R12, R13, 0xffffffcc ;  /* 0xffffffcc0d0c7836 */ /* 0x010fe20000000000 */
[----:B------:R3:W-:Y:S01]  /*9af0*/  STL.64 [R1+0x278], R222 ;  /* 0x000278de01007387 */ /* 0x0007e20000100a00 */
[----:B------:R-:W4:Y:S03]  /*9b00*/  LDC R13, c[0x0][0x230] ;  /* 0x00008c00ff0d7b82 */ /* 0x000f260000000800 */
[----:B------:R3:W-:Y:S01]  /*9b10*/  LDGSTS.E [R10+0x4], desc[UR16][R222.64], !P3 ;  /* 0x00004000de0a7fae */ /* 0x0007e2000d921850 */
[----:B-1----:R-:W-:-:S04]  /*9b20*/  IMAD.WIDE R6, R4, 0x4, R216 ;  /* 0x0000000404067825 */ /* 0x002fc800078e02d8 */
[----:B------:R-:W-:Y:S01]  /*9b30*/  IMAD R4, R220, 0x12, RZ ;  /* 0x00000012dc047824 */ /* 0x000fe200078e02ff */
[----:B------:R1:W-:Y:S03]  /*9b40*/  STL.64 [R1+0x270], R6 ;  /* 0x0002700601007387 */ /* 0x0003e60000100a00 */
[----:B---3--:R-:W-:Y:S01]  /*9b50*/  IMAD.WIDE R222, R4, 0x4, R218 ;  /* 0x0000000404de7825 */ /* 0x008fe200078e02da */
[----:B------:R1:W-:Y:S01]  /*9b60*/  LDGSTS.E [R10+0x4004], desc[UR16][R6.64], !P3 ;  /* 0x04004000060a7fae */ /* 0x0003e2000d921850 */
[----:B------:R-:W-:Y:S02]  /*9b70*/  ISETP.GE.U32.AND P3, PT, R12, 0x7fffff8d, PT ;  /* 0x7fffff8d0c00780c */ /* 0x000fe40003f66070 */
[----:B------:R-:W-:Y:S01]  /*9b80*/  VIADD R12, R14, 0xffffffeb ;  /* 0xffffffeb0e0c7836 */ /* 0x000fe20000000000 */
[----:B------:R3:W-:Y:S01]  /*9b90*/  LDGSTS.E [R10+0x8], desc[UR16][R222.64], !P0 ;  /* 0x00008000de0a7fae */ /* 0x0007e2000c121850 */
[----:B------:R-:W4:Y:S03]  /*9ba0*/  LDC R14, c[0x0][0x230] ;  /* 0x00008c00ff0e7b82 */ /* 0x000f260000000800 */
[----:B------:R3:W-:Y:S01]  /*9bb0*/  STL.64 [R1+0x268], R222 ;  /* 0x000268de01007387 */ /* 0x0007e20000100a00 */
[----:B-1----:R-:W-:-:S04]  /*9bc0*/  IMAD.WIDE R6, R4, 0x4, R216 ;  /* 0x0000000404067825 */ /* 0x002fc800078e02d8 */
[----:B------:R-:W-:Y:S01]  /*9bd0*/  IMAD R4, R220, 0x13, RZ ;  /* 0x00000013dc047824 */ /* 0x000fe200078e02ff */
[----:B------:R1:W-:Y:S01]  /*9be0*/  LDGSTS.E [R10+0x4008], desc[UR16][R6.64], !P0 ;  /* 0x04008000060a7fae */ /* 0x0003e2000c121850 */
[----:B------:R-:W-:Y:S02]  /*9bf0*/  ISETP.GE.U32.AND P0, PT, R12, 0x7fffffac, PT ;  /* 0x7fffffac0c00780c */ /* 0x000fe40003f06070 */
[C---:B---3--:R-:W-:Y:S01]  /*9c00*/  IMAD.WIDE R222, R4.reuse, 0x4, R218 ;  /* 0x0000000404de7825 */ /* 0x048fe200078e02da */
[----:B------:R1:W-:Y:S01]  /*9c10*/  STL.64 [R1+0x260], R6 ;  /* 0x0002600601007387 */ /* 0x0003e20000100a00 */
[----:B------:R-:W-:Y:S02]  /*9c20*/  IADD3 R12, R15, -0x16, RZ ;  /* 0xffffffea0f0c7810 */ /* 0x000fe40007ffe0ff */
[----:B------:R-:W3:Y:S01]  /*9c30*/  LDC R15, c[0x0][0x230] ;  /* 0x00008c00ff0f7b82 */ /* 0x000ee20000000800 */
[----:B------:R2:W-:Y:S04]  /*9c40*/  STL.64 [R1+0x258], R222 ;  /* 0x000258de01007387 */ /* 0x0005e80000100a00 */
[----:B------:R2:W-:Y:S01]  /*9c50*/  LDGSTS.E [R10+0xc], desc[UR16][R222.64], !P6 ;  /* 0x0000c000de0a7fae */ /* 0x0005e2000f121850 */
[----:B-1----:R-:W-:-:S04]  /*9c60*/  IMAD.WIDE R6, R4, 0x4, R216 ;  /* 0x0000000404067825 */ /* 0x002fc800078e02d8 */
[----:B------:R-:W-:Y:S01]  /*9c70*/  IMAD R4, R220, 0x30, RZ ;  /* 0x00000030dc047824 */ /* 0x000fe200078e02ff */
[----:B------:R1:W-:Y:S03]  /*9c80*/  STL.64 [R1+0x250], R6 ;  /* 0x0002500601007387 */ /* 0x0003e60000100a00 */
[----:B--2---:R-:W-:Y:S01]  /*9c90*/  IMAD.WIDE R222, R4, 0x4, R218 ;  /* 0x0000000404de7825 */ /* 0x004fe200078e02da */
[----:B------:R1:W-:Y:S01]  /*9ca0*/  LDGSTS.E [R10+0x400c], desc[UR16][R6.64], !P6 ;  /* 0x0400c000060a7fae */ /* 0x0003e2000f121850 */
[----:B------:R-:W-:Y:S02]  /*9cb0*/  ISETP.GE.U32.AND P6, PT, R12, 0x7fffffab, PT ;  /* 0x7fffffab0c00780c */ /* 0x000fe40003fc6070 */
[----:B------:R-:W-:Y:S01]  /*9cc0*/  VIADD R12, R16, 0xffffffe9 ;  /* 0xffffffe9100c7836 */ /* 0x000fe20000000000 */
[----:B------:R2:W-:Y:S01]  /*9cd0*/  STL.64 [R1+0xb8], R222 ;  /* 0x0000b8de01007387 */ /* 0x0005e20000100a00 */
[----:B------:R-:W3:Y:S03]  /*9ce0*/  LDC R16, c[0x0][0x230] ;  /* 0x00008c00ff107b82 */ /* 0x000ee60000000800 */
[----:B------:R2:W-:Y:S01]  /*9cf0*/  LDGSTS.E [R10+0x8000], desc[UR16][R222.64], !P1 ;  /* 0x08000000de0a7fae */ /* 0x0005e2000c921850 */
[----:B-1----:R-:W-:-:S04]  /*9d00*/  IMAD.WIDE R6, R4, 0x4, R216 ;  /* 0x0000000404067825 */ /* 0x002fc800078e02d8 */
[----:B------:R-:W-:Y:S01]  /*9d10*/  IMAD R4, R220, 0x31, RZ ;  /* 0x00000031dc047824 */ /* 0x000fe200078e02ff */
[----:B------:R1:W-:Y:S03]  /*9d20*/  STL.64 [R1+0xb0], R6 ;  /* 0x0000b00601007387 */ /* 0x0003e60000100a00 */
[----:B--2---:R-:W-:Y:S01]  /*9d30*/  IMAD.WIDE R222, R4, 0x4, R218 ;  /* 0x0000000404de7825 */ /* 0x004fe200078e02da */
[----:B------:R1:W-:Y:S01]  /*9d40*/  LDGSTS.E [R10+0xc000], desc[UR16][R6.64], !P1 ;  /* 0x0c000000060a7fae */ /* 0x0003e2000c921850 */
[----:B------:R-:W-:Y:S02]  /*9d50*/  ISETP.GE.U32.AND P1, PT, R12, 0x7fffffaa, PT ;  /* 0x7fffffaa0c00780c */ /* 0x000fe40003f26070 */
[----:B----4-:R-:W-:Y:S01]  /*9d60*/  VIADD R12, R13, 0xffffffe8 ;  /* 0xffffffe80d0c7836 */ /* 0x010fe20000000000 */
[----:B------:R2:W-:Y:S01]  /*9d70*/  STL.64 [R1+0xa8], R222 ;  /* 0x0000a8de01007387 */ /* 0x0005e20000100a00 */
[----:B---3--:R-:W-:-:S02]  /*9d80*/  VIADD R13, R15, 0xffffffca ;  /* 0xffffffca0f0d7836 */ /* 0x008fc40000000000 */
[----:B------:R-:W3:Y:S01]  /*9d90*/  LDC R15, c[0x0][0x230] ;  /* 0x00008c00ff0f7b82 */ /* 0x000ee20000000800 */
[----:B------:R2:W-:Y:S01]  /*9da0*/  LDGSTS.E [R10+0x8004], desc[UR16][R222.64], !P2 ;  /* 0x08004000de0a7fae */ /* 0x0005e2000d121850 */
[----:B-1----:R-:W-:-:S04]  /*9db0*/  IMAD.WIDE R6, R4, 0x4, R216 ;  /* 0x0000000404067825 */ /* 0x002fc800078e02d8 */
[----:B------:R-:W-:Y:S01]  /*9dc0*/  IMAD R4, R220, 0x32, RZ ;  /* 0x00000032dc047824 */ /* 0x000fe200078e02ff */
[----:B------:R1:W-:Y:S03]  /*9dd0*/  STL.64 [R1+0xa0], R6 ;  /* 0x0000a00601007387 */ /* 0x0003e60000100a00 */
[----:B--2---:R-:W-:Y:S01]  /*9de0*/  IMAD.WIDE R222, R4, 0x4, R218 ;  /* 0x0000000404de7825 */ /* 0x004fe200078e02da */
[----:B------:R1:W-:Y:S01]  /*9df0*/  LDGSTS.E [R10+0xc004], desc[UR16][R6.64], !P2 ;  /* 0x0c004000060a7fae */ /* 0x0003e2000d121850 */
[----:B------:R-:W-:Y:S02]  /*9e00*/  ISETP.GE.U32.AND P2, PT, R12, 0x7fffffa9, PT ;  /* 0x7fffffa90c00780c */ /* 0x000fe40003f46070 */
[----:B------:R-:W-:Y:S01]  /*9e10*/  IADD3 R12, R14, -0x35, RZ ;  /* 0xffffffcb0e0c7810 */ /* 0x000fe20007ffe0ff */
[----:B------:R2:W-:Y:S01]  /*9e20*/  LDGSTS.E [R10+0x8008], desc[UR16][R222.64], !P4 ;  /* 0x08008000de0a7fae */ /* 0x0005e2000e121850 */
[----:B------:R-:W4:Y:S03]  /*9e30*/  LDC R14, c[0x0][0x230] ;  /* 0x00008c00ff0e7b82 */ /* 0x000f260000000800 */
[----:B------:R2:W-:Y:S01]  /*9e40*/  STL.64 [R1+0x98], R222 ;  /* 0x000098de01007387 */ /* 0x0005e20000100a00 */
[----:B-1----:R-:W-:-:S04]  /*9e50*/  IMAD.WIDE R6, R4, 0x4, R216 ;  /* 0x0000000404067825 */ /* 0x002fc800078e02d8 */
[----:B------:R-:W-:Y:S01]  /*9e60*/  IMAD R4, R220, 0x33, RZ ;  /* 0x00000033dc047824 */ /* 0x000fe200078e02ff */
[----:B------:R1:W-:Y:S01]  /*9e70*/  LDGSTS.E [R10+0xc008], desc[UR16][R6.64], !P4 ;  /* 0x0c008000060a7fae */ /* 0x0003e2000e121850 */
[----:B------:R-:W-:Y:S02]  /*9e80*/  ISETP.GE.U32.AND P4, PT, R12, 0x7fffff8c, PT ;  /* 0x7fffff8c0c00780c */ /* 0x000fe40003f86070 */
[----:B--2---:R-:W-:Y:S01]  /*9e90*/  IMAD.WIDE R222, R4, 0x4, R218 ;  /* 0x0000000404de7825 */ /* 0x004fe200078e02da */
[----:B------:R1:W-:Y:S01]  /*9ea0*/  STL.64 [R1+0x90], R6 ;  /* 0x0000900601007387 */ /* 0x0003e20000100a00 */
[----:B------:R-:W-:-:S03]  /*9eb0*/  LOP3.LUT R12, R2, 0x50, RZ, 0x3c, !PT ;  /* 0x00000050020c7812 */ /* 0x000fc600078e3cff */
[----:B------:R2:W-:Y:S02]  /*9ec0*/  STL.64 [R1+0x18], R222 ;  /* 0x000018de01007387 */ /* 0x0005e40000100a00 */
[----:B------:R-:W-:Y:S02]  /*9ed0*/  VIADD R12, R12, UR12 ;  /* 0x0000000c0c0c7c36 */ /* 0x000fe40008000000 */
        /* <DEDUP_REMOVED lines=8> */
[----:B------:R2:W-:Y:S01]  /*9f60*/  STL.64 [R1+0x248], R222 ;  /* 0x000248de01007387 */ /* 0x0005e20000100a00 */
[----:B------:R-:W3:Y:S03]  /*9f70*/  LDC R16, c[0x0][0x230] ;  /* 0x00008c00ff107b82 */ /* 0x000ee60000000800 */
[----:B------:R2:W-:Y:S01]  /*9f80*/  LDGSTS.E [R12], desc[UR16][R222.64], !P0 ;  /* 0x00000000de0c7fae */ /* 0x0005e2000c121850 */
[----:B-1----:R-:W-:-:S04]  /*9f90*/  IMAD.WIDE R6, R4, 0x4, R216 ;  /* 0x0000000404067825 */ /* 0x002fc800078e02d8 */
[----:B------:R-:W-:Y:S01]  /*9fa0*/  IMAD R4, R220, 0x15, RZ ;  /* 0x00000015dc047824 */ /* 0x000fe200078e02ff */
[----:B------:R1:W-:Y:S03]  /*9fb0*/  STL.64 [R1+0x240], R6 ;  /* 0x0002400601007387 */ /* 0x0003e60000100a00 */
[C---:B--2---:R-:W-:Y:S01]  /*9fc0*/  IMAD.WIDE R222, R4.reuse, 0x4, R218 ;  /* 0x0000000404de7825 */ /* 0x044fe200078e02da */
        /* <DEDUP_REMOVED lines=19> */
[C---:B--2---:R-:W-:Y:S01]  /*a100*/  IMAD.WIDE R222, R4.reuse, 0x4, R218 ;  /* 0x0000000404de7825 */ /* 0x044fe200078e02da */
[----:B------:R1:W-:Y:S01]  /*a110*/  LDGSTS.E [R12+0x4008], desc[UR16][R6.64], !P1 ;  /* 0x04008000060c7fae */ /* 0x0003e2000c921850 */
[----:B------:R-:W-:Y:S02]  /*a120*/  ISETP.GE.U32.AND P1, PT, R13, 0x7fffffa8, PT ;  /* 0x7fffffa80d00780c */ /* 0x000fe40003f26070 */
[----:B---3--:R-:W-:Y:S01]  /*a130*/  IADD3 R13, R15, -0x1a, RZ ;  /* 0xffffffe60f0d7810 */ /* 0x008fe20007ffe0ff */
[----:B------:R2:W-:Y:S01]  /*a140*/  LDGSTS.E [R12+0xc], desc[UR16][R222.64], !P2 ;  /* 0x0000c000de0c7fae */ /* 0x0005e2000d121850 */
[----:B------:R-:W3:Y:S03]  /*a150*/  LDC R15, c[0x0][0x230] ;  /* 0x00008c00ff0f7b82 */ /* 0x000ee60000000800 */
[----:B------:R2:W-:Y:S01]  /*a160*/  STL.64 [R1+0x218], R222 ;  /* 0x000218de01007387 */ /* 0x0005e20000100a00 */
[----:B-1----:R-:W-:-:S04]  /*a170*/  IMAD.WIDE R6, R4, 0x4, R216 ;  /* 0x0000000404067825 */ /* 0x002fc800078e02d8 */
[----:B------:R-:W-:Y:S01]  /*a180*/  IMAD R4, R220, 0x34, RZ ;  /* 0x00000034dc047824 */ /* 0x000fe200078e02ff */
[----:B------:R1:W-:Y:S01]  /*a190*/  LDGSTS.E [R12+0x400c], desc[UR16][R6.64], !P2 ;  /* 0x0400c000060c7fae */ /* 0x0003e2000d121850 */
[----:B------:R-:W-:Y:S02]  /*a1a0*/  ISETP.GE.U32.AND P2, PT, R13, 0x7fffffa7, PT ;  /* 0x7fffffa70d00780c */ /* 0x000fe40003f46070 */
[----:B------:R-:W3:Y:S01]  /*a1b0*/  LDC R13, c[0x0][0x230] ;  /* 0x00008c00ff0d7b82 */ /* 0x000ee20000000800 */
[----:B------:R1:W-:Y:S01]  /*a1c0*/  STL.64 [R1+0x210], R6 ;  /* 0x0002100601007387 */ /* 0x0003e20000100a00 */
[----:B--2---:R-:W-:-:S05]  /*a1d0*/  IMAD.WIDE R222, R4, 0x4, R218 ;  /* 0x0000000404de7825 */ /* 0x004fca00078e02da */
[----:B------:R2:W-:Y:S04]  /*a1e0*/  LDGSTS.E [R12+0x8000], desc[UR16][R222.64], !P4 ;  /* 0x08000000de0c7fae */ /* 0x0005e8000e121850 */
[----:B------:R2:W-:Y:S01]  /*a1f0*/  STL.64 [R1+0x8], R222 ;  /* 0x000008de01007387 */ /* 0x0005e20000100a00 */
[----:B-1----:R-:W-:-:S04]  /*a200*/  IMAD.WIDE R6, R4, 0x4, R216 ;  /* 0x0000000404067825 */ /* 0x002fc800078e02d8 */
[----:B------:R-:W-:Y:S01]  /*a210*/  VIADD R4, R16, 0xffffffe5 ;  /* 0xffffffe510047836 */ /* 0x000fe20000000000 */
[----:B------:R1:W-:Y:S01]  /*a220*/  LDGSTS.E [R12+0xc000], desc[UR16][R6.64], !P4 ;  /* 0x0c000000060c7fae */ /* 0x0003e2000e121850 */
[----:B------:R-:W1:Y:S03]  /*a230*/  LDC R16, c[0x0][0x230] ;  /* 0x00008c00ff107b82 */ /* 0x000e660000000800 */
[----:B------:R-:W-:Y:S01]  /*a240*/  ISETP.GE.U32.AND P4, PT, R4, 0x7fffffa6, PT ;  /* 0x7fffffa60400780c */ /* 0x000fe20003f86070 */
[----:B------:R1:W-:Y:S01]  /*a250*/  LDGSTS.E [R12+0x8004], desc[UR16][R250.64], !P3 ;  /* 0x08004000fa0c7fae */ /* 0x0003e2000d921850 */
[----:B------:R-:W-:-:S03]  /*a260*/  IADD3 R4, R17, -0x1c, RZ ;  /* 0xffffffe411047810 */ /* 0x000fc60007ffe0ff */
[----:B------:R-:W-:Y:S01]  /*a270*/  LDGSTS.E [R12+0xc004], desc[UR16][R248.64], !P3 ;  /* 0x0c004000f80c7fae */ /* 0x000fe2000d921850 */
[----:B------:R-:W-:Y:S01]  /*a280*/  ISETP.GE.U32.AND P3, PT, R4, 0x7fffffa5, PT ;  /* 0x7fffffa50400780c */ /* 0x000fe20003f66070 */
[----:B----4-:R-:W-:Y:S01]  /*a290*/  VIADD R4, R14, 0xffffffc7 ;  /* 0xffffffc70e047836 */ /* 0x010fe20000000000 */
[----:B------:R-:W4:Y:S01]  /*a2a0*/  LDC R17, c[0x0][0x230] ;  /* 0x00008c00ff117b82 */ /* 0x000f220000000800 */
[----:B------:R-:W-:Y:S01]  /*a2b0*/  LDGSTS.E [R12+0x8008], desc[UR16][R246.64], !P0 ;  /* 0x08008000f60c7fae */ /* 0x000fe2000c121850 */
[----:B---3--:R-:W-:Y:S01]  /*a2c0*/  VIADD R14, R13, 0xffffffc6 ;  /* 0xffffffc60d0e7836 */ /* 0x008fe20000000000 */
[----:B------:R-:W-:Y:S02]  /*a2d0*/  LOP3.LUT R13, R2, 0x60, RZ, 0x3c, !PT ;  /* 0x00000060020d7812 */ /* 0x000fe400078e3cff */
[----:B------:R-:W-:Y:S01]  /*a2e0*/  LDGSTS.E [R12+0xc008], desc[UR16][R244.64], !P0 ;  /* 0x0c008000f40c7fae */ /* 0x000fe2000c121850 */
[----:B------:R-:W-:Y:S01]  /*a2f0*/  ISETP.GE.U32.AND P0, PT, R4, 0x7fffff88, PT ;  /* 0x7fffff880400780c */ /* 0x000fe20003f06070 */
[----:B------:R-:W-:Y:S01]  /*a300*/  IMAD R4, R220, 0x18, RZ ;  /* 0x00000018dc047824 */ /* 0x000fe200078e02ff */
[----:B------:R-:W-:Y:S01]  /*a310*/  IADD3 R13, R13, UR12, RZ ;  /* 0x0000000c0d0d7c10 */ /* 0x000fe2000fffe0ff */
[----:B------:R-:W-:Y:S01]  /*a320*/  LDGSTS.E [R12+0x800c], desc[UR16][R242.64], !P6 ;  /* 0x0800c000f20c7fae */ /* 0x000fe2000f121850 */
[----:B--2---:R-:W2:Y:S01]  /*a330*/  LDC R222, c[0x0][0x230] ;  /* 0x00008c00ffde7b82 */ /* 0x004ea20000000800 */
[----:B------:R-:W-:-:S02]  /*a340*/  IMAD.WIDE R224, R4, 0x4, R218 ;  /* 0x0000000404e07825 */ /* 0x000fc400078e02da */
[----:B------:R1:W-:Y:S04]  /*a350*/  STL.64 [R1], R6 ;  /* 0x0000000601007387 */ /* 0x0003e80000100a00 */
[----:B------:R-:W-:Y:S01]  /*a360*/  LDGSTS.E [R12+0xc00c], desc[UR16][R240.64], !P6 ;  /* 0x0c00c000f00c7fae */ /* 0x000fe2000f121850 */
[----:B------:R-:W-:Y:S01]  /*a370*/  ISETP.GE.U32.AND P6, PT, R14, 0x7fffff87, PT ;  /* 0x7fffff870e00780c */ /* 0x000fe20003fc6070 */
[----:B------:R-:W-:Y:S02]  /*a380*/  VIADD R14, R15, 0xffffffc5 ;  /* 0xffffffc50f0e7836 */ /* 0x000fe40000000000 */
[----:B------:R3:W-:Y:S01]  /*a390*/  STL.64 [R1+0xe48], R250 ;  /* 0x000e48fa01007387 */ /* 0x0007e20000100a00 */
[----:B------:R-:W2:Y:S01]  /*a3a0*/  LDC R15, c[0x0][0x230] ;  /* 0x00008c00ff0f7b82 */ /* 0x000ea20000000800 */
[----:B-1----:R-:W-:-:S02]  /*a3b0*/  IMAD.WIDE R6, R4, 0x4, R216 ;  /* 0x0000000404067825 */ /* 0x002fc400078e02d8 */
[----:B------:R1:W-:Y:S02]  /*a3c0*/  LDGSTS.E [R13], desc[UR16][R224.64], !P1 ;  /* 0x00000000e00d7fae */ /* 0x0003e4000c921850 */
[----:B------:R-:W-:Y:S02]  /*a3d0*/  IMAD R4, R220, 0x19, RZ ;  /* 0x00000019dc047824 */ /* 0x000fe400078e02ff */
[----:B------:R-:W-:Y:S02]  /*a3e0*/  STL.64 [R1+0xe50], R248 ;  /* 0x000e50f801007387 */ /* 0x000fe40000100a00 */
[----:B------:R-:W-:Y:S02]  /*a3f0*/  IMAD.WIDE R228, R4, 0x4, R218 ;  /* 0x0000000404e47825 */ /* 0x000fe400078e02da */
[----:B------:R4:W-:Y:S01]  /*a400*/  LDGSTS.E [R13+0x4000], desc[UR16][R6.64], !P1 ;  /* 0x04000000060d7fae */ /* 0x0009e2000c921850 */
[----:B------:R-:W-:Y:S01]  /*a410*/  ISETP.GE.U32.AND P1, PT, R14, 0x7fffff86, PT ;  /* 0x7fffff860e00780c */ /* 0x000fe20003f26070 */
[----:B------:R-:W-:-:S02]  /*a420*/  IMAD R14, R220, 0x1a, RZ ;  /* 0x0000001adc0e7824 */ /* 0x000fc400078e02ff */
[----:B------:R-:W-:Y:S01]  /*a430*/  STL.64 [R1+0xe58], R246 ;  /* 0x000e58f601007387 */ /* 0x000fe20000100a00 */
[----:B------:R-:W-:-:S03]  /*a440*/  IMAD.WIDE R226, R4, 0x4, R216 ;  /* 0x0000000404e27825 */ /* 0x000fc600078e02d8 */
[----:B------:R-:W-:Y:S01]  /*a450*/  STL.64 [R1+0xe60], R244 ;  /* 0x000e60f401007387 */ /* 0x000fe20000100a00 */
[----:B------:R-:W-:Y:S02]  /*a460*/  VIADD R4, R16, 0xffffffc4 ;  /* 0xffffffc410047836 */ /* 0x000fe40000000000 */
[----:B------:R-:W2:Y:S01]  /*a470*/  LDC R16, c[0x0][0x230] ;  /* 0x00008c00ff107b82 */ /* 0x000ea20000000800 */
[----:B------:R-:W-:Y:S01]  /*a480*/  STL.64 [R1+0xe68], R242 ;  /* 0x000e68f201007387 */ /* 0x000fe20000100a00 */
[----:B---3--:R-:W-:Y:S02]  /*a490*/  IMAD.MOV.U32 R250, RZ, RZ, R234 ;  /* 0x000000fffffa7224 */ /* 0x008fe400078e00ea */
[----:B------:R-:W-:Y:S01]  /*a4a0*/  IMAD.MOV.U32 R251, RZ, RZ, R235 ;  /* 0x000000fffffb7224 */ /* 0x000fe200078e00eb */
[----:B------:R-:W-:Y:S03]  /*a4b0*/  STL.64 [R1+0xe70], R240 ;  /* 0x000e70f001007387 */ /* 0x000fe60000100a00 */
[----:B------:R-:W3:Y:S01]  /*a4c0*/  LDC R234, c[0x0][0x230] ;  /* 0x00008c00ffea7b82 */ /* 0x000ee20000000800 */
[----:B------:R1:W-:Y:S04]  /*a4d0*/  STL.64 [R1+0x208], R224 ;  /* 0x000208e001007387 */ /* 0x0003e80000100a00 */
[----:B------:R4:W-:Y:S03]  /*a4e0*/  STL.64 [R1+0x200], R6 ;  /* 0x0002000601007387 */ /* 0x0009e60000100a00 */
[----:B------:R-:W3:Y:S01]  /*a4f0*/  LDC R235, c[0x0][0x230] ;  /* 0x00008c00ffeb7b82 */ /* 0x000ee20000000800 */
[----:B------:R2:W-:Y:S01]  /*a500*/  LDGSTS.E [R13+0x4], desc[UR16][R228.64], !P2 ;  /* 0x00004000e40d7fae */ /* 0x0005e2000d121850 */
[----:B-1----:R-:W-:-:S03]  /*a510*/  IMAD.WIDE R224, R14, 0x4, R218 ;  /* 0x000000040ee07825 */ /* 0x002fc600078e02da */
[----:B------:R1:W-:Y:S01]  /*a520*/  LDGSTS.E [R13+0x4004], desc[UR16][R226.64], !P2 ;  /* 0x04004000e20d7fae */ /* 0x0003e2000d121850 */
[----:B------:R-:W-:Y:S01]  /*a530*/  ISETP.GE.U32.AND P2, PT, R4, 0x7fffff85, PT ;  /* 0x7fffff850400780c */ /* 0x000fe20003f46070 */
[----:B----4-:R-:W-:Y:S01]  /*a540*/  IMAD.WIDE R6, R14, 0x4, R216 ;  /* 0x000000040e067825 */ /* 0x010fe200078e02d8 */
[----:B------:R-:W-:Y:S01]  /*a550*/  IADD3 R4, R17, -0x1d, RZ ;  /* 0xffffffe311047810 */ /* 0x000fe20007ffe0ff */
[----:B------:R-:W4:Y:S01]  /*a560*/  LDC R14, c[0x0][0x230] ;  /* 0x00008c00ff0e7b82 */ /* 0x000f220000000800 */
[----:B------:R1:W-:Y:S04]  /*a570*/  LDGSTS.E [R13+0x8], desc[UR16][R224.64], !P4 ;  /* 0x00008000e00d7fae */ /* 0x0003e8000e121850 */
[----:B------:R1:W-:Y:S01]  /*a580*/  LDGSTS.E [R13+0x4008], desc[UR16][R6.64], !P4 ;  /* 0x04008000060d7fae */ /* 0x0003e2000e121850 */
[----:B------:R-:W-:Y:S01]  /*a590*/  ISETP.GE.U32.AND P4, PT, R4, 0x7fffffa4, PT ;  /* 0x7fffffa40400780c */ /* 0x000fe20003f86070 */
[C---:B------:R-:W-:Y:S01]  /*a5a0*/  IMAD R4, R220.reuse, 0x1b, RZ ;  /* 0x0000001bdc047824 */ /* 0x040fe200078e02ff */
[----:B------:R-:W3:Y:S01]  /*a5b0*/  LDC R17, c[0x0][0x230] ;  /* 0x00008c00ff117b82 */ /* 0x000ee20000000800 */
[----:B------:R2:W-:Y:S04]  /*a5c0*/  STL.64 [R1+0x1f8], R228 ;  /* 0x0001f8e401007387 */ /* 0x0005e80000100a00 */
[----:B------:R1:W-:Y:S04]  /*a5d0*/  STL.64 [R1+0x1f0], R226 ;  /* 0x0001f0e201007387 */ /* 0x0003e80000100a00 */
[----:B------:R1:W-:Y:S04]  /*a5e0*/  STL.64 [R1+0x1e8], R224 ;  /* 0x0001e8e001007387 */ /* 0x0003e80000100a00 */
[----:B------:R1:W-:Y:S01]  /*a5f0*/  STL.64 [R1+0x1e0], R6 ;  /* 0x0001e00601007387 */ /* 0x0003e20000100a00 */
[----:B--2---:R-:W-:-:S04]  /*a600*/  IMAD R228, R220, 0x3a, RZ ;  /* 0x0000003adce47824 */ /* 0x004fc800078e02ff */
[----:B-1----:R-:W-:-:S04]  /*a610*/  IMAD.WIDE R226, R228, 0x4, R218 ;  /* 0x00000004e4e27825 */ /* 0x002fc800078e02da */
[----:B------:R-:W-:-:S04]  /*a620*/  IMAD.WIDE R224, R4, 0x4, R218 ;  /* 0x0000000404e07825 */ /* 0x000fc800078e02da */
[--C-:B------:R-:W-:Y:S01]  /*a630*/  IMAD.WIDE R6, R4, 0x4, R216.reuse ;  /* 0x0000000404067825 */ /* 0x100fe200078e02d8 */
[----:B------:R1:W-:Y:S03]  /*a640*/  LDGSTS.E [R13+0xc], desc[UR16][R224.64], !P3 ;  /* 0x0000c000e00d7fae */ /* 0x0003e6000d921850 */
[----:B------:R-:W-:Y:S01]  /*a650*/  VIADD R4, R222, 0xffffffe2 ;  /* 0xffffffe2de047836 */ /* 0x000fe20000000000 */
[----:B------:R2:W-:Y:S01]  /*a660*/  LDGSTS.E [R13+0x400c], desc[UR16][R6.64], !P3 ;  /* 0x0400c000060d7fae */ /* 0x0005e2000d921850 */
[----:B------:R-:W-:-:S03]  /*a670*/  IMAD.WIDE R228, R228, 0x4, R216 ;  /* 0x00000004e4e47825 */ /* 0x000fc600078e02d8 */
[----:B------:R-:W-:Y:S01]  /*a680*/  ISETP.GE.U32.AND P3, PT, R4, 0x7fffffa3, PT ;  /* 0x7fffffa30400780c */ /* 0x000fe20003f66070 */
[----:B------:R1:W-:Y:S01]  /*a690*/  STL.64 [R1+0x1d8], R224 ;  /* 0x0001d8e001007387 */ /* 0x0003e20000100a00 */
[----:B------:R-:W-:Y:S02]  /*a6a0*/  IADD3 R4, R15, -0x1f, RZ ;  /* 0xffffffe10f047810 */ /* 0x000fe40007ffe0ff */
[----:B------:R-:W3:Y:S01]  /*a6b0*/  LDC R15, c[0x0][0x230] ;  /* 0x00008c00ff0f7b82 */ /* 0x000ee20000000800 */
[----:B------:R2:W-:Y:S04]  /*a6c0*/  STL.64 [R1+0x1d0], R6 ;  /* 0x0001d00601007387 */ /* 0x0005e80000100a00 */
[----:B------:R-:W-:Y:S01]  /*a6d0*/  LDGSTS.E [R13+0x8000], desc[UR16][R238.64], !P0 ;  /* 0x08000000ee0d7fae */ /* 0x000fe2000c121850 */
[----:B-1----:R-:W-:-:S03]  /*a6e0*/  IMAD R224, R220, 0x39, RZ ;  /* 0x00000039dce07824 */ /* 0x002fc600078e02ff */
[----:B------:R-:W-:Y:S01]  /*a6f0*/  LDGSTS.E [R13+0xc000], desc[UR16][R236.64], !P0 ;  /* 0x0c000000ec0d7fae */ /* 0x000fe2000c121850 */
[----:B------:R-:W-:Y:S01]  /*a700*/  ISETP.GE.U32.AND P0, PT, R4, 0x7fffffa2, PT ;  /* 0x7fffffa20400780c */ /* 0x000fe20003f06070 */
[----:B----4-:R-:W-:Y:S01]  /*a710*/  VIADD R4, R14, 0xffffffe0 ;  /* 0xffffffe00e047836 */ /* 0x010fe20000000000 */
[----:B--2---:R-:W-:Y:S01]  /*a720*/  MOV R7, R233 ;  /* 0x000000e900077202 */ /* 0x004fe20000000f00 */
[----:B------:R-:W-:Y:S01]  /*a730*/  IMAD.MOV.U32 R6, RZ, RZ, R232 ;  /* 0x000000ffff067224 */ /* 0x000fe200078e00e8 */
[----:B------:R-:W-:Y:S01]  /*a740*/  STL.64 [R1+0xe18], R238 ;  /* 0x000e18ee01007387 */ /* 0x000fe20000100a00 */
[----:B------:R-:W-:-:S03]  /*a750*/  IMAD.WIDE R222, R224, 0x4, R218 ;  /* 0x00000004e0de7825 */ /* 0x000fc600078e02da */
[----:B------:R-:W-:Y:S01]  /*a760*/  STL.64 [R1+0xe20], R236 ;  /* 0x000e20ec01007387 */ /* 0x000fe20000100a00 */
[----:B------:R-:W-:-:S03]  /*a770*/  IMAD.WIDE R224, R224, 0x4, R216 ;  /* 0x00000004e0e07825 */ /* 0x000fc600078e02d8 */
[----:B------:R1:W-:Y:S01]  /*a780*/  LDGSTS.E [R13+0x8004], desc[UR16][R222.64], !P6 ;  /* 0x08004000de0d7fae */ /* 0x0003e2000f121850 */
[----:B------:R-:W-:Y:S02]  /*a790*/  IMAD R232, R220, 0x3b, RZ ;  /* 0x0000003bdce87824 */ /* 0x000fe400078e02ff */
[----:B------:R-:W-:Y:S01]  /*a7a0*/  VIADD R14, R16, 0xffffffc3 ;  /* 0xffffffc3100e7836 */ /* 0x000fe20000000000 */
[----:B------:R-:W-:Y:S01]  /*a7b0*/  LDGSTS.E [R13+0xc004], desc[UR16][R224.64], !P6 ;  /* 0x0c004000e00d7fae */ /* 0x000fe2000f121850 */
[----:B------:R-:W-:Y:S01]  /*a7c0*/  IMAD.WIDE R230, R232, 0x4, R218 ;  /* 0x00000004e8e67825 */ /* 0x000fe200078e02da */
[----:B------:R-:W-:Y:S02]  /*a7d0*/  ISETP.GE.U32.AND P6, PT, R4, 0x7fffffa1, PT ;  /* 0x7fffffa10400780c */ /* 0x000fe40003fc6070 */
[----:B------:R2:W-:Y:S01]  /*a7e0*/  LDGSTS.E [R13+0x8008], desc[UR16][R226.64], !P1 ;  /* 0x08008000e20d7fae */ /* 0x0005e2000c921850 */
[----:B------:R-:W-:Y:S01]  /*a7f0*/  IMAD.WIDE R232, R232, 0x4, R216 ;  /* 0x00000004e8e87825 */ /* 0x000fe200078e02d8 */
[----:B---3--:R-:W-:-:S02]  /*a800*/  IADD3 R4, R17, -0x3e, RZ ;  /* 0xffffffc211047810 */ /* 0x008fc40007ffe0ff */
[----:B------:R-:W-:Y:S01]  /*a810*/  LDGSTS.E [R13+0xc008], desc[UR16][R228.64], !P1 ;  /* 0x0c008000e40d7fae */ /* 0x000fe2000c921850 */
[----:B------:R-:W-:Y:S01]  /*a820*/  ISETP.GE.U32.AND P1, PT, R14, 0x7fffff84, PT ;  /* 0x7fffff840e00780c */ /* 0x000fe20003f26070 */
[----:B------:R-:W3:Y:S01]  /*a830*/  LDC R17, c[0x0][0x230] ;  /* 0x00008c00ff117b82 */ /* 0x000ee20000000800 */
[----:B------:R-:W-:Y:S01]  /*a840*/  LOP3.LUT R14, R2, 0x70, RZ, 0x3c, !PT ;  /* 0x00000070020e7812 */ /* 0x000fe200078e3cff */
[----:B------:R-:W-:Y:S01]  /*a850*/  LDGSTS.E [R13+0x800c], desc[UR16][R230.64], !P2 ;  /* 0x0800c000e60d7fae */ /* 0x000fe2000d121850 */
[----:B------:R-:W-:Y:S02]  /*a860*/  IMAD R2, R220, 0x1c, RZ ;  /* 0x0000001cdc027824 */ /* 0x000fe400078e02ff */
[----:B------:R-:W-:Y:S01]  /*a870*/  VIADD R16, R15, 0xffffffc1 ;  /* 0xffffffc10f107836 */ /* 0x000fe20000000000 */
[----:B------:R4:W-:Y:S01]  /*a880*/  LDGSTS.E [R13+0xc00c], desc[UR16][R232.64], !P2 ;  /* 0x0c00c000e80d7fae */ /* 0x0009e2000d121850 */
[----:B------:R-:W-:Y:S01]  /*a890*/  ISETP.GE.U32.AND P2, PT, R4, 0x7fffff83, PT ;  /* 0x7fffff830400780c */ /* 0x000fe20003f46070 */
[----:B------:R-:W-:Y:S01]  /*a8a0*/  IMAD R4, R220, 0x1d, RZ ;  /* 0x0000001ddc047824 */ /* 0x000fe200078e02ff */
[----:B------:R-:W-:Y:S01]  /*a8b0*/  IADD3 R15, R234, -0x40, RZ ;  /* 0xffffffc0ea0f7810 */ /* 0x000fe20007ffe0ff */
[----:B------:R-:W-:Y:S01]  /*a8c0*/  VIADD R14, R14, UR12 ;  /* 0x0000000c0e0e7c36 */ /* 0x000fe20008000000 */
[----:B------:R1:W-:Y:S01]  /*a8d0*/  STL.64 [R1+0xe28], R222 ;  /* 0x000e28de01007387 */ /* 0x0003e20000100a00 */
[C---:B------:R-:W-:Y:S01]  /*a8e0*/  IMAD.WIDE R246, R2.reuse, 0x4, R218 ;  /* 0x0000000402f67825 */ /* 0x040fe200078e02da */
[----:B------:R-:W3:Y:S02]  /*a8f0*/  LDC R234, c[0x0][0x230] ;  /* 0x00008c00ffea7b82 */ /* 0x000ee40000000800 */
[----:B------:R-:W-:Y:S01]  /*a900*/  STL.64 [R1+0xe30], R224 ;  /* 0x000e30e001007387 */ /* 0x000fe20000100a00 */
[----:B------:R-:W-:-:S03]  /*a910*/  IMAD.WIDE R244, R2, 0x4, R216 ;  /* 0x0000000402f47825 */ /* 0x000fc600078e02d8 */
[----:B------:R-:W-:Y:S01]  /*a920*/  LDGSTS.E [R14], desc[UR16][R246.64], !P4 ;  /* 0x00000000f60e7fae */ /* 0x000fe2000e121850 */
[----:B------:R-:W-:-:S03]  /*a930*/  IMAD.WIDE R242, R4, 0x4, R218 ;  /* 0x0000000404f27825 */ /* 0x000fc600078e02da */
[----:B------:R-:W-:Y:S01]  /*a940*/  LDGSTS.E [R14+0x4000], desc[UR16][R244.64], !P4 ;  /* 0x04000000f40e7fae */ /* 0x000fe2000e121850 */
[----:B------:R-:W-:Y:S01]  /*a950*/  IMAD.WIDE R240, R4, 0x4, R216 ;  /* 0x0000000404f07825 */ /* 0x000fe200078e02d8 */
[----:B------:R-:W-:Y:S02]  /*a960*/  ISETP.GE.AND P4, PT, R252, R15, PT ;  /* 0x0000000ffc00720c */ /* 0x000fe40003f86270 */
[----:B------:R-:W-:Y:S01]  /*a970*/  LDGSTS.E [R14+0x4], desc[UR16][R242.64], !P3 ;  /* 0x00004000f20e7fae */ /* 0x000fe2000d921850 */
[----:B------:R-:W-:Y:S01]  /*a980*/  IMAD R4, R220, 0x1e, RZ ;  /* 0x0000001edc047824 */ /* 0x000fe200078e02ff */
[----:B------:R-:W-:Y:S01]  /*a990*/  SEL R2, RZ, 0x4, P4 ;  /* 0x00000004ff027807 */ /* 0x000fe20002000000 */
[----:B------:R-:W3:Y:S01]  /*a9a0*/  LDC R252, c[0x0][0x230] ;  /* 0x00008c00fffc7b82 */ /* 0x000ee20000000800 */
[----:B------:R-:W-:Y:S01]  /*a9b0*/  LDGSTS.E [R14+0x4004], desc[UR16][R240.64], !P3 ;  /* 0x04004000f00e7fae */ /* 0x000fe2000d921850 */
[----:B------:R-:W-:Y:S01]  /*a9c0*/  ISETP.GE.U32.AND P3, PT, R16, 0x7fffff82, PT ;  /* 0x7fffff821000780c */ /* 0x000fe20003f66070 */
[----:B-1----:R-:W-:Y:S01]  /*a9d0*/  IMAD.WIDE R222, R4, 0x4, R218 ;  /* 0x0000000404de7825 */ /* 0x002fe200078e02da */
[----:B------:R-:W-:Y:S01]  /*a9e0*/  ISETP.GT.AND P4, PT, R8, 0x7f, PT ;  /* 0x0000007f0800780c */ /* 0x000fe20003f84270 */
[----:B------:R2:W-:Y:S03]  /*a9f0*/  STL.64 [R1+0xe10], R226 ;  /* 0x000e10e201007387 */ /* 0x0005e60000100a00 */
[----:B------:R-:W1:Y:S01]  /*aa00*/  LDC R16, c[0x0][0x230] ;  /* 0x00008c00ff107b82 */ /* 0x000e620000000800 */
[----:B------:R-:W-:Y:S01]  /*aa10*/  STL.64 [R1+0xe38], R228 ;  /* 0x000e38e401007387 */ /* 0x000fe20000100a00 */
[----:B------:R-:W-:-:S02]  /*aa20*/  SEL R2, R2, RZ, P4 ;  /* 0x000000ff02027207 */ /* 0x000fc40002000000 */
[----:B------:R-:W-:Y:S01]  /*aa30*/  ISETP.GE.U32.AND P4, PT, R15, 0x7fffff81, PT ;  /* 0x7fffff810f00780c */ /* 0x000fe20003f86070 */
[----:B------:R-:W-:Y:S03]  /*aa40*/  STL.64 [R1+0xe40], R230 ;  /* 0x000e40e601007387 */ /* 0x000fe60000100a00 */
[----:B------:R-:W3:Y:S01]  /*aa50*/  LDC R15, c[0x0][0x230] ;  /* 0x00008c00ff0f7b82 */ /* 0x000ee20000000800 */
[----:B------:R4:W-:Y:S04]  /*aa60*/  STL.64 [R1+0xe90], R12 ;  /* 0x000e900c01007387 */ /* 0x0009e80000100a00 */
[----:B------:R-:W-:Y:S03]  /*aa70*/  STL.64 [R1+0xe78], R232 ;  /* 0x000e78e801007387 */ /* 0x000fe60000100a00 */
[----:B--2---:R-:W2:Y:S01]  /*aa80*/  LDC R226, c[0x0][0x230] ;  /* 0x00008c00ffe27b82 */ /* 0x004ea20000000800 */
[----:B------:R-:W-:Y:S04]  /*aa90*/  STL.64 [R1+0x48], R246 ;  /* 0x000048f601007387 */ /* 0x000fe80000100a00 */
[----:B------:R-:W-:Y:S01]  /*aaa0*/  STL.64 [R1+0x40], R244 ;  /* 0x000040f401007387 */ /* 0x000fe20000100a00 */
[----:B----4-:R-:W-:-:S03]  /*aab0*/  IMAD.WIDE R12, R4, 0x4, R216 ;  /* 0x00000004040c7825 */ /* 0x010fc600078e02d8 */
[----:B------:R-:W-:Y:S01]  /*aac0*/  STL.64 [R1+0x38], R242 ;  /* 0x000038f201007387 */ /* 0x000fe20000100a00 */
[----:B------:R-:W-:-:S03]  /*aad0*/  IMAD R4, R220, 0x1f, RZ ;  /* 0x0000001fdc047824 */ /* 0x000fc600078e02ff */
[----:B------:R-:W-:Y:S01]  /*aae0*/  STL.64 [R1+0x30], R240 ;  /* 0x000030f001007387 */ /* 0x000fe20000100a00 */
[----:B---3--:R-:W-:-:S03]  /*aaf0*/  VIADD R15, R15, 0xffffffbc ;  /* 0xffffffbc0f0f7836 */ /* 0x008fc60000000000 */
[----:B------:R3:W-:Y:S04]  /*ab00*/  STL.64 [R1+0xe98], R8 ;  /* 0x000e980801007387 */ /* 0x0007e80000100a00 */
[----:B------:R4:W-:Y:S04]  /*ab10*/  STL.64 [R1+0x28], R222 ;  /* 0x000028de01007387 */ /* 0x0009e80000100a00 */
[----:B------:R4:W-:Y:S04]  /*ab20*/  LDGSTS.E [R14+0x8], desc[UR16][R222.64], !P0 ;  /* 0x00008000de0e7fae */ /* 0x0009e8000c121850 */
[----:B------:R1:W-:Y:S01]  /*ab30*/  STL.64 [R1+0x20], R12 ;  /* 0x0000200c01007387 */ /* 0x0003e20000100a00 */
[----:B---3--:R-:W-:-:S03]  /*ab40*/  IMAD.WIDE R8, R4, 0x4, R216 ;  /* 0x0000000404087825 */ /* 0x008fc600078e02d8 */
[----:B------:R1:W-:Y:S01]  /*ab50*/  LDGSTS.E [R14+0x4008], desc[UR16][R12.64], !P0 ;  /* 0x040080000c0e7fae */ /* 0x0003e2000c121850 */
[----:B------:R-:W-:Y:S01]  /*ab60*/  ISETP.NE.U32.AND P0, PT, R2, RZ, PT ;  /* 0x000000ff0200720c */ /* 0x000fe20003f05070 */
[----:B------:R-:W-:-:S04]  /*ab70*/  IMAD R2, R220, 0x3c, RZ ;  /* 0x0000003cdc027824 */ /* 0x000fc800078e02ff */
[----:B------:R-:W-:-:S04]  /*ab80*/  IMAD.WIDE R224, R2, 0x4, R218 ;  /* 0x0000000402e07825 */ /* 0x000fc800078e02da */
[----:B----4-:R-:W-:-:S04]  /*ab90*/  IMAD.WIDE R222, R2, 0x4, R216 ;  /* 0x0000000402de7825 */ /* 0x010fc800078e02d8 */
[----:B-1----:R-:W-:-:S04]  /*aba0*/  IMAD.WIDE R12, R4, 0x4, R218 ;  /* 0x00000004040c7825 */ /* 0x002fc800078e02da */
[----:B------:R-:W-:Y:S01]  /*abb0*/  VIADD R4, R17, 0xffffffbf ;  /* 0xffffffbf11047836 */ /* 0x000fe20000000000 */
[----:B------:R1:W-:Y:S01]  /*abc0*/  LDGSTS.E [R14+0xc], desc[UR16][R12.64], !P6 ;  /* 0x0000c0000c0e7fae */ /* 0x0003e2000f121850 */
[----:B------:R-:W-:Y:S01]  /*abd0*/  VIADD R2, R16, 0xffffffbe ;  /* 0xffffffbe10027836 */ /* 0x000fe20000000000 */
[----:B------:R-:W3:Y:S02]  /*abe0*/  LDC R17, c[0x0][0x230] ;  /* 0x00008c00ff117b82 */ /* 0x000ee40000000800 */
[----:B------:R4:W-:Y:S01]  /*abf0*/  LDGSTS.E [R14+0x400c], desc[UR16][R8.64], !P6 ;  /* 0x0400c000080e7fae */ /* 0x0009e2000f121850 */
[----:B------:R-:W-:Y:S01]  /*ac00*/  ISETP.GE.U32.AND P6, PT, R4, 0x7fffff80, PT ;  /* 0x7fffff800400780c */ /* 0x000fe20003fc6070 */
[----:B------:R-:W-:Y:S02]  /*ac10*/  IMAD R4, R220, 0x3d, RZ ;  /* 0x0000003ddc047824 */ /* 0x000fe400078e02ff */
[----:B------:R1:W-:Y:S04]  /*ac20*/  STL.64 [R1+0x1c8], R12 ;  /* 0x0001c80c01007387 */ /* 0x0003e80000100a00 */
[----:B------:R4:W-:Y:S04]  /*ac30*/  STL.64 [R1+0x1c0], R8 ;  /* 0x0001c00801007387 */ /* 0x0009e80000100a00 */
[----:B------:R2:W-:Y:S01]  /*ac40*/  LDGSTS.E [R14+0x8000], desc[UR16][R224.64], !P1 ;  /* 0x08000000e00e7fae */ /* 0x0005e2000c921850 */
[----:B-1----:R-:W-:-:S03]  /*ac50*/  IMAD.WIDE R12, R4, 0x4, R218 ;  /* 0x00000004040c7825 */ /* 0x002fc600078e02da */
[----:B------:R1:W-:Y:S01]  /*ac60*/  LDGSTS.E [R14+0xc000], desc[UR16][R222.64], !P1 ;  /* 0x0c000000de0e7fae */ /* 0x0003e2000c921850 */
[----:B------:R-:W-:Y:S01]  /*ac70*/  ISETP.GE.U32.AND P1, PT, R2, 0x7fffff7f, PT ;  /* 0x7fffff7f0200780c */ /* 0x000fe20003f26070 */
[----:B----4-:R-:W-:Y:S01]  /*ac80*/  IMAD.WIDE R8, R4, 0x4, R216 ;  /* 0x0000000404087825 */ /* 0x010fe200078e02d8 */
[----:B------:R-:W-:Y:S01]  /*ac90*/  IADD3 R4, R234, -0x43, RZ ;  /* 0xffffffbdea047810 */ /* 0x000fe20007ffe0ff */
[----:B------:R4:W-:Y:S02]  /*aca0*/  LDGSTS.E [R14+0x8004], desc[UR16][R12.64], !P2 ;  /* 0x080040000c0e7fae */ /* 0x0009e4000d121850 */
[----:B------:R-:W-:Y:S02]  /*acb0*/  IMAD R2, R220, 0x3e, RZ ;  /* 0x0000003edc027824 */ /* 0x000fe400078e02ff */
[----:B------:R3:W-:Y:S01]  /*acc0*/  LDGSTS.E [R14+0xc004], desc[UR16][R8.64], !P2 ;  /* 0x0c004000080e7fae */ /* 0x0007e2000d121850 */
[----:B------:R-:W-:Y:S01]  /*acd0*/  ISETP.GE.U32.AND P2, PT, R4, 0x7fffff7e, PT ;  /* 0x7fffff7e0400780c */ /* 0x000fe20003f46070 */
[----:B------:R-:W-:-:S02]  /*ace0*/  IMAD R4, R220, 0x3f, RZ ;  /* 0x0000003fdc047824 */ /* 0x000fc400078e02ff */
[----:B------:R2:W-:Y:S04]  /*acf0*/  STL.64 [R1+0x88], R224 ;  /* 0x000088e001007387 */ /* 0x0005e80000100a00 */
[----:B------:R1:W-:Y:S04]  /*ad00*/  STL.64 [R1+0x80], R222 ;  /* 0x000080de01007387 */ /* 0x0003e80000100a00 */
[----:B------:R4:W-:Y:S01]  /*ad10*/  STL.64 [R1+0x78], R12 ;  /* 0x0000780c01007387 */ /* 0x0009e20000100a00 */
[----:B--2---:R-:W-:-:S03]  /*ad20*/  IMAD.WIDE R224, R2, 0x4, R218 ;  /* 0x0000000402e07825 */ /* 0x004fc600078e02da */
[----:B------:R3:W-:Y:S01]  /*ad30*/  STL.64 [R1+0x70], R8 ;  /* 0x0000700801007387 */ /* 0x0007e20000100a00 */
[----:B-1----:R-:W-:-:S03]  /*ad40*/  IMAD.WIDE R222, R2, 0x4, R216 ;  /* 0x0000000402de7825 */ /* 0x002fc600078e02d8 */
[----:B------:R-:W-:Y:S01]  /*ad50*/  STL.64 [R1+0xea0], R220 ;  /* 0x000ea0dc01007387 */ /* 0x000fe20000100a00 */
[----:B----4-:R-:W-:-:S03]  /*ad60*/  IMAD.WIDE R12, R4, 0x4, R218 ;  /* 0x00000004040c7825 */ /* 0x010fc600078e02da */
[----:B------:R-:W-:Y:S01]  /*ad70*/  STL.64 [R1+0x68], R224 ;  /* 0x000068e001007387 */ /* 0x000fe20000100a00 */
[----:B------:R-:W-:Y:S01]  /*ad80*/  LOP3.LUT R16, R11, 0x20, RZ, 0x3c, !PT ;  /* 0x000000200b107812 */ /* 0x000fe200078e3cff */
[----:B------:R-:W-:Y:S02]  /*ad90*/  VIADD R2, R235, 0xffffff9f ;  /* 0xffffff9feb027836 */ /* 0x000fe40000000000 */
[----:B------:R-:W-:Y:S01]  /*ada0*/  STL.64 [R1+0xea8], R218 ;  /* 0x000ea8da01007387 */ /* 0x000fe20000100a00 */
[----:B---3--:R-:W-:-:S03]  /*adb0*/  IMAD.WIDE R8, R4, 0x4, R216 ;  /* 0x0000000404087825 */ /* 0x008fc600078e02d8 */
[----:B------:R-:W-:Y:S01]  /*adc0*/  LDGSTS.E [R14+0x8008], desc[UR16][R224.64], !P3 ;  /* 0x08008000e00e7fae */ /* 0x000fe2000d921850 */
[----:B------:R-:W-:Y:S01]  /*add0*/  IADD3 R16, R16, UR12, RZ ;  /* 0x0000000c10107c10 */ /* 0x000fe2000fffe0ff */
[----:B------:R-:W1:Y:S02]  /*ade0*/  LDC R4, c[0x0][0x230] ;  /* 0x00008c00ff047b82 */ /* 0x000e640000000800 */
[----:B------:R-:W-:Y:S04]  /*adf0*/  STL.64 [R1+0x60], R222 ;  /* 0x000060de01007387 */ /* 0x000fe80000100a00 */
[----:B------:R2:W-:Y:S01]  /*ae00*/  STL.64 [R1+0xeb0], R216 ;  /* 0x000eb0d801007387 */ /* 0x0005e20000100a00 */
[----:B------:R-:W-:Y:S01]  /*ae10*/  LOP3.LUT R234, R11, 0x60, RZ, 0x3c, !PT ;  /* 0x000000600bea7812 */ /* 0x000fe200078e3cff */
[----:B------:R-:W3:Y:S02]  /*ae20*/  LDC R235, c[0x0][0x230] ;  /* 0x00008c00ffeb7b82 */ /* 0x000ee40000000800 */
[----:B------:R-:W-:Y:S04]  /*ae30*/  STL.64 [R1+0x58], R12 ;  /* 0x0000580c01007387 */ /* 0x000fe80000100a00 */
[----:B------:R-:W-:Y:S04]  /*ae40*/  STL.64 [R1+0x50], R8 ;  /* 0x0000500801007387 */ /* 0x000fe80000100a00 */
[----:B--2---:R-:W2:Y:S04]  /*ae50*/  LDL.64 R216, [R1+0x3c0] ;  /* 0x0003c00001d87983 */ /* 0x004ea80000100a00 */
[----:B------:R-:W-:Y:S01]  /*ae60*/  LDGSTS.E [R14+0xc008], desc[UR16][R222.64], !P3 ;  /* 0x0c008000de0e7fae */ /* 0x000fe2000d921850 */
[----:B------:R-:W-:-:S03]  /*ae70*/  ISETP.GE.U32.AND P3, PT, R15, 0x7fffff7d, PT ;  /* 0x7fffff7d0f00780c */ /* 0x000fc60003f66070 */
[----:B--2---:R2:W-:Y:S04]  /*ae80*/  STL.64 [R1+0xeb8], R216 ;  /* 0x000eb8d801007387 */ /* 0x0045e80000100a00 */
[----:B------:R-:W-:Y:S01]  /*ae90*/  LDGSTS.E [R14+0x800c], desc[UR16][R12.64], !P4 ;  /* 0x0800c0000c0e7fae */ /* 0x000fe2000e121850 */
[----:B------:R-:W-:-:S03]  /*aea0*/  VIADD R15, R11, UR12 ;  /* 0x0000000c0b0f7c36 */ /* 0x000fc60008000000 */
[----:B------:R-:W-:Y:S04]  /*aeb0*/  LDGSTS.E [R14+0xc00c], desc[UR16][R8.64], !P4 ;  /* 0x0c00c000080e7fae */ /* 0x000fe8000e121850 */
[----:B--2---:R-:W2:Y:S04]  /*aec0*/  LDL.64 R216, [R1+0x3b8] ;  /* 0x0003b80001d87983 */ /* 0x004ea80000100a00 */
[----:B------:R-:W0:Y:S04]  /*aed0*/  LDGDEPBAR ;  /* 0x00000000000079af */ /* 0x000e280000000000 */
[----:B------:R-:W-:Y:S04]  /*aee0*/  LDGSTS.E [R15+0x70000], desc[UR16][R24.64], P5 ;  /* 0x70000000180f7fae */ /* 0x000fe8000a921850 */
        /* <DEDUP_REMOVED lines=47> */
[----:B------:R-:W-:Y:S01]  /*b1e0*/  LDGSTS.E [R16+0x74100], desc[UR16][R120.64], P5 ;  /* 0x7410000078107fae */ /* 0x000fe2000a921850 */
[----:B------:R-:W-:-:S03]  /*b1f0*/  ISETP.GE.U32.AND P4, PT, R2, 0x7fffff60, PT ;  /* 0x7fffff600200780c */ /* 0x000fc60003f86070 */
[----:B------:R-:W-:Y:S04]  /*b200*/  LDGSTS.E [R16+0x74500], desc[UR16][R118.64], P5 ;  /* 0x7450000076107fae */ /* 0x000fe8000a921850 */
[----:B--2---:R2:W-:Y:S01]  /*b210*/  STL.64 [R1+0xec0], R216 ;  /* 0x000ec0d801007387 */ /* 0x0045e20000100a00 */
[----:B------:R-:W-:-:S03]  /*b220*/  VIADD R2, R17, 0xffffff9e ;  /* 0xffffff9e11027836 */ /* 0x000fc60000000000 */
[----:B------:R-:W-:Y:S04]  /*b230*/  LDGSTS.E [R16+0x74900], desc[UR16][R114.64], P5 ;  /* 0x7490000072107fae */ /* 0x000fe8000a921850 */
[----:B--2---:R-:W2:Y:S01]  /*b240*/  LDL.64 R216, [R1+0x3b0] ;  /* 0x0003b00001d87983 */ /* 0x004ea20000100a00 */
[----:B------:R-:W-:-:S03]  /*b250*/  LOP3.LUT R17, R11, 0x40, RZ, 0x3c, !PT ;  /* 0x000000400b117812 */ /* 0x000fc600078e3cff */
[----:B------:R-:W-:Y:S04]  /*b260*/  LDGSTS.E [R16+0x74d00], desc[UR16][R116.64], P5 ;  /* 0x74d0000074107fae */ /* 0x000fe8000a921850 */
[----:B------:R-:W-:Y:S04]  /*b270*/  LDGSTS.E [R16+0x75100], desc[UR16][R128.64], P5 ;  /* 0x7510000080107fae */ /* 0x000fe8000a921850 */
[----:B------:R-:W-:Y:S04]  /*b280*/  LDGSTS.E [R16+0x75500], desc[UR16][R126.64], P5 ;  /* 0x755000007e107fae */ /* 0x000fe8000a921850 */
[----:B------:R-:W-:Y:S04]  /*b290*/  LDGSTS.E [R16+0x75900], desc[UR16][R122.64], P5 ;  /* 0x759000007a107fae */ /* 0x000fe8000a921850 */
[----:B------:R-:W-:Y:S04]  /*b2a0*/  LDGSTS.E [R16+0x75d00], desc[UR16][R124.64], P5 ;  /* 0x75d000007c107fae */ /* 0x000fe8000a921850 */
[----:B--2---:R2:W-:Y:S01]  /*b2b0*/  STL.64 [R1+0xec8], R216 ;  /* 0x000ec8d801007387 */ /* 0x0045e20000100a00 */
[----:B------:R-:W-:-:S03]  /*b2c0*/  VIADD R17, R17, UR12 ;  /* 0x0000000c11117c36 */ /* 0x000fc60008000000 */
[----:B------:R-:W-:Y:S04]  /*b2d0*/  LDGSTS.E [R16+0x76100], desc[UR16][R136.64], P5 ;  /* 0x7610000088107fae */ /* 0x000fe8000a921850 */
[----:B------:R-:W-:Y:S04]  /*b2e0*/  LDGSTS.E [R16+0x76500], desc[UR16][R134.64], P5 ;  /* 0x7650000086107fae */ /* 0x000fe8000a921850 */
[----:B--2---:R-:W2:Y:S04]  /*b2f0*/  LDL.64 R216, [R1+0x3a8] ;  /* 0x0003a80001d87983 */ /* 0x004ea80000100a00 */
        /* <DEDUP_REMOVED lines=30> */
[----:B------:R-:W-:-:S03]  /*b4e0*/  VIADD R234, R234, UR12 ;  /* 0x0000000ceaea7c36 */ /* 0x000fc60008000000 */
        /* <DEDUP_REMOVED lines=11> */
[----:B--2---:R2:W-:Y:S04]  /*b5a0*/  STL.64 [R1+0xed0], R216 ;  /* 0x000ed0d801007387 */ /* 0x0045e80000100a00 */
[----:B--2---:R-:W2:Y:S04]  /*b5b0*/  LDL.64 R216, [R1+0x3a0] ;  /* 0x0003a00001d87983 */ /* 0x004ea80000100a00 */
[----:B--2---:R2:W-:Y:S04]  /*b5c0*/  STL.64 [R1+0xed8], R216 ;  /* 0x000ed8d801007387 */ /* 0x0045e80000100a00 */
[----:B--2---:R-:W2:Y:S04]  /*b5d0*/  LDL.64 R216, [R1+0x398] ;  /* 0x0003980001d87983 */ /* 0x004ea80000100a00 */
[----:B--2---:R2:W-:Y:S04]  /*b5e0*/  STL.64 [R1+0xee0], R216 ;  /* 0x000ee0d801007387 */ /* 0x0045e80000100a00 */
[----:B--2---:R-:W2:Y:S04]  /*b5f0*/  LDL.64 R216, [R1+0x390] ;  /* 0x0003900001d87983 */ /* 0x004ea80000100a00 */
[----:B--2---:R2:W-:Y:S04]  /*b600*/  STL.64 [R1+0xee8], R216 ;  /* 0x000ee8d801007387 */ /* 0x0045e80000100a00 */
[----:B------:R-:W4:Y:S04]  /*b610*/  LDL.64 R218, [R1+0x3c8] ;  /* 0x0003c80001da7983 */ /* 0x000f280000100a00 */
[----:B------:R-:W3:Y:S01]  /*b620*/  LDL.64 R244, [R1+0x3d0] ;  /* 0x0003d00001f47983 */ /* 0x000ee20000100a00 */
[----:B--2---:R-:W-:Y:S01]  /*b630*/  MOV R216, R250 ;  /* 0x000000fa00d87202 */ /* 0x004fe20000000f00 */
[----:B------:R-:W-:Y:S01]  /*b640*/  IMAD.MOV.U32 R217, RZ, RZ, R251 ;  /* 0x000000ffffd97224 */ /* 0x000fe200078e00fb */
[----:B------:R-:W-:Y:S01]  /*b650*/  MOV R251, R7 ;  /* 0x0000000700fb7202 */ /* 0x000fe20000000f00 */
[----:B------:R-:W-:Y:S01]  /*b660*/  IMAD.MOV.U32 R250, RZ, RZ, R6 ;  /* 0x000000fffffa7224 */ /* 0x000fe200078e0006 */
[----:B------:R-:W2:Y:S04]  /*b670*/  LDL.64 R246, [R1+0x3d8] ;  /* 0x0003d80001f67983 */ /* 0x000ea80000100a00 */
[----:B------:R-:W-:Y:S04]  /*b680*/  LDGSTS.E [R234+0x70f00], desc[UR16][R250.64], P5 ;  /* 0x70f00000faea7fae */ /* 0x000fe8000a921850 */
[----:B------:R-:W2:Y:S04]  /*b690*/  LDL.64 R220, [R1+0x3e0] ;  /* 0x0003e00001dc7983 */ /* 0x000ea80000100a00 */
        /* <DEDUP_REMOVED lines=14> */
[----:B------:R-:W-:Y:S04]  /*b780*/  LDGSTS.E [R234+0x71300], desc[UR16][R216.64], P5 ;  /* 0x71300000d8ea7fae */ /* 0x000fe8000a921850 */
[----:B------:R-:W4:Y:S04]  /*b790*/  LDL.LU.64 R216, [R1+0xee8] ;  /* 0x000ee80001d87983 */ /* 0x000f280000300a00 */
[----:B----4-:R-:W-:Y:S04]  /*b7a0*/  LDGSTS.E [R234+0x71700], desc[UR16][R216.64], P5 ;  /* 0x71700000d8ea7fae */ /* 0x010fe8000a921850 */
        /* <DEDUP_REMOVED lines=12> */
[----:B------:R-:W-:Y:S04]  /*b870*/  LDGSTS.E [R234+0x73300], desc[UR16][R218.64], P5 ;  /* 0x73300000daea7fae */ /* 0x000fe8000a921850 */
[----:B---3--:R-:W-:Y:S04]  /*b880*/  LDGSTS.E [R234+0x73700], desc[UR16][R244.64], P5 ;  /* 0x73700000f4ea7fae */ /* 0x008fe8000a921850 */
[----:B------:R-:W3:Y:S04]  /*b890*/  LDL.LU.64 R216, [R1+0xeb0] ;  /* 0x000eb00001d87983 */ /* 0x000ee80000300a00 */
[----:B------:R-:W4:Y:S04]  /*b8a0*/  LDL.LU.64 R218, [R1+0xea8] ;  /* 0x000ea80001da7983 */ /* 0x000f280000300a00 */
[----:B------:R-:W3:Y:S04]  /*b8b0*/  LDL.LU.64 R244, [R1+0x378] ;  /* 0x0003780001f47983 */ /* 0x000ee80000300a00 */
[----:B--2---:R-:W-:Y:S04]  /*b8c0*/  LDGSTS.E [R234+0x73b00], desc[UR16][R246.64], P5 ;  /* 0x73b00000f6ea7fae */ /* 0x004fe8000a921850 */
[----:B------:R-:W-:Y:S04]  /*b8d0*/  LDGSTS.E [R234+0x73f00], desc[UR16][R220.64], P5 ;  /* 0x73f00000dcea7fae */ /* 0x000fe8000a921850 */
[----:B------:R-:W-:Y:S04]  /*b8e0*/  LDGSTS.E [R234+0x74300], desc[UR16][R8.64], P5 ;  /* 0x7430000008ea7fae */ /* 0x000fe8000a921850 */
[----:B------:R-:W2:Y:S04]  /*b8f0*/  LDL.LU.64 R246, [R1+0x370] ;  /* 0x0003700001f67983 */ /* 0x000ea80000300a00 */
[----:B------:R-:W4:Y:S04]  /*b900*/  LDL.LU.64 R220, [R1+0xea0] ;  /* 0x000ea00001dc7983 */ /* 0x000f280000300a00 */
[----:B------:R-:W2:Y:S04]  /*b910*/  LDL.LU.64 R8, [R1+0xe98] ;  /* 0x000e980001087983 */ /* 0x000ea80000300a00 */
[----:B------:R-:W-:Y:S04]  /*b920*/  LDGSTS.E [R234+0x74700], desc[UR16][R12.64], P5 ;  /* 0x747000000cea7fae */ /* 0x000fe8000a921850 */
[----:B------:R-:W-:Y:S04]  /*b930*/  LDGSTS.E [R234+0x74b00], desc[UR16][R6.64], P5 ;  /* 0x74b0000006ea7fae */ /* 0x000fe8000a921850 */
[----:B------:R-:W-:Y:S04]  /*b940*/  LDGSTS.E [R234+0x74f00], desc[UR16][R232.64], P5 ;  /* 0x74f00000e8ea7fae */ /* 0x000fe8000a921850 */
[----:B------:R-:W2:Y:S04]  /*b950*/  LDL.LU.64 R12, [R1+0xe90] ;  /* 0x000e9000010c7983 */ /* 0x000ea80000300a00 */
[----:B------:R-:W3:Y:S04]  /*b960*/  LDL.LU.64 R6, [R1+0xe88] ;  /* 0x000e880001067983 */ /* 0x000ee80000300a00 */
[----:B------:R-:W-:Y:S04]  /*b970*/  LDGSTS.E [R234+0x75300], desc[UR16][R230.64], P5 ;  /* 0x75300000e6ea7fae */ /* 0x000fe8000a921850 */
[----:B------:R-:W-:Y:S04]  /*b980*/  LDGSTS.E [R234+0x75700], desc[UR16][R228.64], P5 ;  /* 0x75700000e4ea7fae */ /* 0x000fe8000a921850 */
[----:B------:R1:W-:Y:S04]  /*b990*/  LDGSTS.E [R234+0x75b00], desc[UR16][R224.64], P5 ;  /* 0x75b00000e0ea7fae */ /* 0x0003e8000a921850 */
[----:B------:R2:W-:Y:S01]  /*b9a0*/  LDGSTS.E [R234+0x75f00], desc[UR16][R222.64], P5 ;  /* 0x75f00000deea7fae */ /* 0x0005e2000a921850 */
[----:B-1----:R-:W1:Y:S08]  /*b9b0*/  LDC R225, c[0x0][0x230] ;  /* 0x00008c00ffe17b82 */ /* 0x002e700000000800 */
[----:B------:R-:W1:Y:S01]  /*b9c0*/  LDC R224, c[0x0][0x230] ;  /* 0x00008c00ffe07b82 */ /* 0x000e620000000800 */
[----:B---3--:R-:W-:Y:S04]  /*b9d0*/  LDGSTS.E [R234+0x76300], desc[UR16][R6.64], P5 ;  /* 0x7630000006ea7fae */ /* 0x008fe8000a921850 */
[----:B------:R-:W-:Y:S04]  /*b9e0*/  LDGSTS.E [R234+0x76700], desc[UR16][R236.64], P5 ;  /* 0x76700000ecea7fae */ /* 0x000fe8000a921850 */
[----:B------:R-:W-:Y:S04]  /*b9f0*/  LDGSTS.E [R234+0x76b00], desc[UR16][R238.64], P5 ;  /* 0x76b00000eeea7fae */ /* 0x000fe8000a921850 */
[----:B------:R-:W3:Y:S04]  /*ba00*/  LDL.LU.64 R6, [R1+0xe80] ;  /* 0x000e800001067983 */ /* 0x000ee80000300a00 */
[----:B------:R-:W2:Y:S04]  /*ba10*/  LDL.LU.64 R236, [R1+0x368] ;  /* 0x0003680001ec7983 */ /* 0x000ea80000300a00 */
[----:B------:R-:W2:Y:S04]  /*ba20*/  LDL.LU.64 R238, [R1+0x360] ;  /* 0x0003600001ee7983 */ /* 0x000ea80000300a00 */
[----:B------:R-:W-:Y:S04]  /*ba30*/  LDGSTS.E [R234+0x76f00], desc[UR16][R240.64], P5 ;  /* 0x76f00000f0ea7fae */ /* 0x000fe8000a921850 */
[----:B------:R-:W-:Y:S04]  /*ba40*/  LDGSTS.E [R234+0x77300], desc[UR16][R242.64], P5 ;  /* 0x77300000f2ea7fae */ /* 0x000fe8000a921850 */
[----:B------:R-:W-:Y:S04]  /*ba50*/  LDGSTS.E [R234+0x77700], desc[UR16][R248.64], P5 ;  /* 0x77700000f8ea7fae */ /* 0x000fe8000a921850 */
[----:B------:R-:W-:Y:S04]  /*ba60*/  LDGSTS.E [R234+0x77b00], desc[UR16][R250.64], P5 ;  /* 0x77b00000faea7fae */ /* 0x000fe8000a921850 */
[----:B------:R-:W2:Y:S04]  /*ba70*/  LDL.LU.64 R248, [R1+0x358] ;  /* 0x0003580001f87983 */ /* 0x000ea80000300a00 */
[----:B------:R-:W2:Y:S04]  /*ba80*/  LDL.LU.64 R250, [R1+0x350] ;  /* 0x0003500001fa7983 */ /* 0x000ea80000300a00 */
[----:B------:R-:W2:Y:S04]  /*ba90*/  LDL.LU.64 R240, [R1+0x1b8] ;  /* 0x0001b80001f07983 */ /* 0x000ea80000300a00 */
[----:B---3--:R-:W-:Y:S04]  /*baa0*/  LDGSTS.E [R234+0x77f00], desc[UR16][R6.64], P5 ;  /* 0x77f0000006ea7fae */ /* 0x008fe8000a921850 */
[----:B------:R-:W0:Y:S01]  /*bab0*/  LDGDEPBAR ;  /* 0x00000000000079af */ /* 0x000e220000000000 */
[----:B------:R-:W-:Y:S01]  /*bac0*/  BAR.SYNC.DEFER_BLOCKING 0x0 ;  /* 0x0000000000007b1d */ /* 0x000fe20000010000 */
[----:B------:R-:W-:-:S02]  /*bad0*/  ISETP.GE.U32.AND P5, PT, R2, 0x7fffff5f, PT ;  /* 0x7fffff5f0200780c */ /* 0x000fc40003fa6070 */
[----:B----4-:R-:W-:-:S05]  /*bae0*/  SHF.L.U32 R2, R220, 0x6, RZ ;  /* 0x00000006dc027819 */ /* 0x010fca00000006ff */
[----:B------:R-:W-:-:S04]  /*baf0*/  IMAD.WIDE R228, R2, 0x4, R244 ;  /* 0x0000000402e47825 */ /* 0x000fc800078e02f4 */
[C---:B--2---:R-:W-:Y:S01]  /*bb00*/  IMAD.WIDE R222, R2.reuse, 0x4, R246 ;  /* 0x0000000402de7825 */ /* 0x044fe200078e02f6 */
[----:B------:R2:W-:Y:S03]  /*bb10*/  STL.64 [R1+0x658], R228 ;  /* 0x000658e401007387 */ /* 0x0005e60000100a00 */
[C---:B------:R-:W-:Y:S01]  /*bb20*/  IMAD.WIDE R218, R2.reuse, 0x4, R218 ;  /* 0x0000000402da7825 */ /* 0x040fe200078e02da */
[----:B------:R-:W3:Y:S03]  /*bb30*/  LDL.LU.64 R242, [R1+0x1b0] ;  /* 0x0001b00001f27983 */ /* 0x000ee60000300a00 */
[----:B------:R-:W-:Y:S01]  /*bb40*/  IMAD.WIDE R216, R2, 0x4, R216 ;  /* 0x0000000402d87825 */ /* 0x000fe200078e02d8 */
[----:B------:R-:W4:Y:S03]  /*bb50*/  LDL.LU.64 R244, [R1+0x1a8] ;  /* 0x0001a80001f47983 */ /* 0x000f260000300a00 */
[----:B------:R-:W-:Y:S01]  /*bb60*/  VIADD R220, R4, 0xffffff9d ;  /* 0xffffff9d04dc7836 */ /* 0x000fe20000000000 */
[----:B------:R1:W-:Y:S01]  /*bb70*/  STL.64 [R1+0x650], R222 ;  /* 0x000650de01007387 */ /* 0x0003e20000100a00 */
[----:B------:R-:W-:-:S02]  /*bb80*/  VIADD R4, R235, 0xffffff9c ;  /* 0xffffff9ceb047836 */ /* 0x000fc40000000000 */
[C---:B------:R-:W-:Y:S01]  /*bb90*/  IMAD.WIDE R232, R2.reuse, 0x4, R236 ;  /* 0x0000000402e87825 */ /* 0x040fe200078e02ec */
[----:B------:R-:W4:Y:S01]  /*bba0*/  LDL.LU.64 R246, [R1+0x1a0] ;  /* 0x0001a00001f67983 */ /* 0x000f220000300a00 */
[----:B------:R-:W4:Y:S02]  /*bbb0*/  LDC R235, c[0x0][0x230] ;  /* 0x00008c00ffeb7b82 */ /* 0x000f240000000800 */
[----:B------:R-:W-:Y:S01]  /*bbc0*/  IMAD.WIDE R230, R2, 0x4, R238 ;  /* 0x0000000402e67825 */ /* 0x000fe200078e02ee */
[----:B------:R-:W-:Y:S01]  /*bbd0*/  @!PT LDS RZ, [RZ] ;  /* 0x00000000fffff984 */ /* 0x000fe20000000800 */
[----:B------:R-:W-:Y:S01]  /*bbe0*/  @!PT LDS RZ, [RZ] ;  /* 0x00000000fffff984 */ /* 0x000fe20000000800 */
[----:B------:R-:W-:Y:S01]  /*bbf0*/  @!PT LDS RZ, [RZ] ;  /* 0x00000000fffff984 */ /* 0x000fe20000000800 */
[----:B------:R-:W-:Y:S04]  /*bc00*/  LDGSTS.E [R0+0x10000], desc[UR16][R218.64], !P6 ;  /* 0x10000000da007fae */ /* 0x000fe8000f121850 */
[----:B------:R-:W-:Y:S04]  /*bc10*/  LDGSTS.E [R0+0x14000], desc[UR16][R216.64], !P6 ;  /* 0x14000000d8007fae */ /* 0x000fe8000f121850 */
[----:B------:R2:W-:Y:S04]  /*bc20*/  LDGSTS.E [R0+0x10004], desc[UR16][R228.64], !P1 ;  /* 0x10004000e4007fae */ /* 0x0005e8000c921850 */
[----:B------:R1:W-:Y:S01]  /*bc30*/  LDGSTS.E [R0+0x14004], desc[UR16][R222.64], !P1 ;  /* 0x14004000de007fae */ /* 0x0003e2000c921850 */
[----:B------:R-:W-:Y:S01]  /*bc40*/  ISETP.GE.U32.AND P1, PT, R4, 0x7fffff5d, PT ;  /* 0x7fffff5d0400780c */ /* 0x000fe20003f26070 */
[----:B------:R-:W-:-:S02]  /*bc50*/  VIADD R4, R226, 0xffffffba ;  /* 0xffffffbae2047836 */ /* 0x000fc40000000000 */
[----:B------:R-:W-:Y:S01]  /*bc60*/  STL.64 [R1+0x648], R232 ;  /* 0x000648e801007387 */ /* 0x000fe20000100a00 */
[----:B------:R-:W-:-:S03]  /*bc70*/  IMAD.WIDE R226, R2, 0x4, R250 ;  /* 0x0000000402e27825 */ /* 0x000fc600078e02fa */
[----:B------:R1:W-:Y:S01]  /*bc80*/  STL.64 [R1+0x640], R230 ;  /* 0x000640e601007387 */ /* 0x0003e20000100a00 */
[----:B--2---:R-:W-:-:S03]  /*bc90*/  IMAD.WIDE R228, R2, 0x4, R248 ;  /* 0x0000000402e47825 */ /* 0x004fc600078e02f8 */
[----:B------:R-:W2:Y:S01]  /*bca0*/  LDL.LU.64 R236, [R1+0x198] ;  /* 0x0001980001ec7983 */ /* 0x000ea20000300a00 */
[----:B-1----:R-:W1:Y:S03]  /*bcb0*/  LDC R223, c[0x0][0x230] ;  /* 0x00008c00ffdf7b82 */ /* 0x002e660000000800 */
[----:B------:R-:W2:Y:S04]  /*bcc0*/  LDL.LU.64 R238, [R1+0x190] ;  /* 0x0001900001ee7983 */ /* 0x000ea80000300a00 */
[----:B------:R3:W-:Y:S01]  /*bcd0*/  STL.64 [R1+0x638], R228 ;  /* 0x000638e401007387 */ /* 0x0007e20000100a00 */
[----:B------:R-:W1:Y:S03]  /*bce0*/  LDC R222, c[0x0][0x230] ;  /* 0x00008c00ffde7b82 */ /* 0x000e660000000800 */
[----:B------:R4:W-:Y:S04]  /*bcf0*/  STL.64 [R1+0x630], R226 ;  /* 0x000630e201007387 */ /* 0x0009e80000100a00 */
[----:B------:R-:W2:Y:S04]  /*bd00*/  LDL.LU.64 R248, [R1+0x188] ;  /* 0x0001880001f87983 */ /* 0x000ea80000300a00 */
[----:B------:R-:W2:Y:S01]  /*bd10*/  LDL.LU.64 R250, [R1+0x180] ;  /* 0x0001800001fa7983 */ /* 0x000ea20000300a00 */
[----:B------:R-:W-:-:S02]  /*bd20*/  ISETP.GE.U32.AND P6, PT, R220, 0x7fffff5e, PT ;  /* 0x7fffff5edc00780c */ /* 0x000fc40003fc6070 */
[----:B------:R-:W-:Y:S01]  /*bd30*/  IADD3 R220, R252, -0x45, RZ ;  /* 0xffffffbbfcdc7810 */ /* 0x000fe20007ffe0ff */
[----:B------:R-:W-:Y:S01]  /*bd40*/  LDGSTS.E [R0+0x10008], desc[UR16][R232.64], !P2 ;  /* 0x10008000e8007fae */ /* 0x000fe2000d121850 */
[----:B------:R-:W1:Y:S03]  /*bd50*/  LDC R252, c[0x0][0x230] ;  /* 0x00008c00fffc7b82 */ /* 0x000e660000000800 */
[----:B------:R1:W-:Y:S01]  /*bd60*/  LDGSTS.E [R0+0x14008], desc[UR16][R230.64], !P2 ;  /* 0x14008000e6007fae */ /* 0x0003e2000d121850 */
[----:B------:R-:W-:-:S03]  /*bd70*/  ISETP.GE.U32.AND P2, PT, R220, 0x7fffff7c, PT ;  /* 0x7fffff7cdc00780c */ /* 0x000fc60003f46070 */
[----:B------:R3:W-:Y:S01]  /*bd80*/  LDGSTS.E [R0+0x1000c], desc[UR16][R228.64], !P3 ;  /* 0x1000c000e4007fae */ /* 0x0007e2000d921850 */
[----:B------:R-:W-:-:S03]  /*bd90*/  VIADD R220, R225, 0xffffffb9 ;  /* 0xffffffb9e1dc7836 */ /* 0x000fc60000000000 */
[----:B------:R4:W-:Y:S01]  /*bda0*/  LDGSTS.E [R0+0x1400c], desc[UR16][R226.64], !P3 ;  /* 0x1400c000e2007fae */ /* 0x0009e2000d921850 */
[----:B------:R-:W-:Y:S01]  /*bdb0*/  ISETP.GE.U32.AND P3, PT, R4, 0x7fffff7b, PT ;  /* 0x7fffff7b0400780c */ /* 0x000fe20003f66070 */
[----:B-1----:R-:W-:Y:S01]  /*bdc0*/  IMAD.WIDE R230, R2, 0x4, R240 ;  /* 0x0000000402e67825 */ /* 0x002fe200078e02f0 */
[----:B------:R-:W-:-:S04]  /*bdd0*/  IADD3 R4, R224, -0x48, RZ ;  /* 0xffffffb8e0047810 */ /* 0x000fc80007ffe0ff */
[----:B------:R1:W-:Y:S04]  /*bde0*/  STL.64 [R1+0x600], R230 ;  /* 0x000600e601007387 */ /* 0x0003e80000100a00 */
[----:B------:R1:W-:Y:S01]  /*bdf0*/  LDGSTS.E [R0+0x18000], desc[UR16][R230.64], !P4 ;  /* 0x18000000e6007fae */ /* 0x0003e2000e121850 */
[----:B---3--:R-:W-:-:S04]  /*be00*/  IMAD.WIDE R228, R2, 0x4, R242 ;  /* 0x0000000402e47825 */ /* 0x008fc800078e02f2 */
[C---:B----4-:R-:W-:Y:S01]  /*be10*/  IMAD.WIDE R226, R2.reuse, 0x4, R244 ;  /* 0x0000000402e27825 */ /* 0x050fe200078e02f4 */
[----:B------:R-:W-:Y:S04]  /*be20*/  STL.64 [R1+0x5f8], R228 ;  /* 0x0005f8e401007387 */ /* 0x000fe80000100a00 */
[----:B------:R-:W3:Y:S01]  /*be30*/  LDL.LU.64 R244, [R1+0x348] ;  /* 0x0003480001f47983 */ /* 0x000ee20000300a00 */
[----:B------:R-:W-:-:S03]  /*be40*/  IMAD.WIDE R224, R2, 0x4, R246 ;  /* 0x0000000402e07825 */ /* 0x000fc600078e02f6 */
[----:B------:R-:W4:Y:S04]  /*be50*/  LDL.LU.64 R240, [R1+0x340] ;  /* 0x0003400001f07983 */ /* 0x000f280000300a00 */
[----:B------:R1:W-:Y:S04]  /*be60*/  STL.64 [R1+0x5f0], R226 ;  /* 0x0005f0e201007387 */ /* 0x0003e80000100a00 */
[----:B------:R1:W-:Y:S04]  /*be70*/  STL.64 [R1+0x5e8], R224 ;  /* 0x0005e8e001007387 */ /* 0x0003e80000100a00 */
[----:B------:R-:W4:Y:S04]  /*be80*/  LDL.LU.64 R242, [R1+0x338] ;  /* 0x0003380001f27983 */ /* 0x000f280000300a00 */
[----:B------:R-:W4:Y:S04]  /*be90*/  LDL.LU.64 R246, [R1+0x330] ;  /* 0x0003300001f67983 */ /* 0x000f280000300a00 */
[----:B------:R-:W-:Y:S01]  /*bea0*/  LDGSTS.E [R0+0x1c000], desc[UR16][R228.64], !P4 ;  /* 0x1c000000e4007fae */ /* 0x000fe2000e121850 */
[----:B------:R-:W-:-:S03]  /*beb0*/  ISETP.GE.U32.AND P4, PT, R220, 0x7fffff7a, PT ;  /* 0x7fffff7adc00780c */ /* 0x000fc60003f86070 */
[----:B------:R1:W-:Y:S01]  /*bec0*/  LDGSTS.E [R0+0x18004], desc[UR16][R226.64], !P5 ;  /* 0x18004000e2007fae */ /* 0x0003e2000e921850 */
[----:B--2---:R-:W-:-:S03]  /*bed0*/  IMAD.WIDE R232, R2, 0x4, R236 ;  /* 0x0000000402e87825 */ /* 0x004fc600078e02ec */
[----:B------:R2:W-:Y:S01]  /*bee0*/  LDGSTS.E [R0+0x1c004], desc[UR16][R224.64], !P5 ;  /* 0x1c004000e0007fae */ /* 0x0005e2000e921850 */
[----:B-1----:R-:W-:Y:S01]  /*bef0*/  IMAD.WIDE R230, R2, 0x4, R238 ;  /* 0x0000000402e67825 */ /* 0x002fe200078e02ee */
[----:B------:R-:W-:Y:S02]  /*bf00*/  ISETP.GE.U32.AND P5, PT, R4, 0x7fffff79, PT ;  /* 0x7fffff790400780c */ /* 0x000fe40003fa6070 */
[----:B------:R4:W-:Y:S01]  /*bf10*/  STL.64 [R1+0x5e0], R232 ;  /* 0x0005e0e801007387 */ /* 0x0009e20000100a00 */
[----:B------:R-:W-:Y:S01]  /*bf20*/  VIADD R220, R223, 0xffffff9b ;  /* 0xffffff9bdfdc7836 */ /* 0x000fe20000000000 */
[----:B------:R-:W1:Y:S01]  /*bf30*/  LDC R226, c[0x0][0x230] ;  /* 0x00008c00ffe27b82 */ /* 0x000e620000000800 */
[----:B------:R-:W-:Y:S01]  /*bf40*/  VIADD R4, R222, 0xffffff9a ;  /* 0xffffff9ade047836 */ /* 0x000fe20000000000 */
[----:B------:R4:W-:Y:S04]  /*bf50*/  STL.64 [R1+0x5d8], R230 ;  /* 0x0005d8e601007387 */ /* 0x0009e80000100a00 */
[----:B------:R-:W4:Y:S01]  /*bf60*/  LDL.LU.64 R236, [R1+0x328] ;  /* 0x0003280001ec7983 */ /* 0x000f220000300a00 */
[C---:B------:R-:W-:Y:S01]  /*bf70*/  IMAD.WIDE R228, R2.reuse, 0x4, R248 ;  /* 0x0000000402e47825 */ /* 0x040fe200078e02f8 */
[----:B--2---:R-:W2:Y:S02]  /*bf80*/  LDC R224, c[0x0][0x230] ;  /* 0x00008c00ffe07b82 */ /* 0x004ea40000000800 */
[----:B------:R-:W2:Y:S01]  /*bf90*/  LDL.LU.64 R238, [R1+0x320] ;  /* 0x0003200001ee7983 */ /* 0x000ea20000300a00 */
[----:B------:R-:W-:-:S03]  /*bfa0*/  IMAD.WIDE R222, R2, 0x4, R250 ;  /* 0x0000000402de7825 */ /* 0x000fc600078e02fa */
[----:B------:R4:W-:Y:S02]  /*bfb0*/  STL.64 [R1+0x5d0], R228 ;  /* 0x0005d0e401007387 */ /* 0x0009e40000100a00 */
[----:B------:R-:W2:Y:S02]  /*bfc0*/  LDC R225, c[0x0][0x230] ;  /* 0x00008c00ffe17b82 */ /* 0x000ea40000000800 */
[----:B------:R1:W-:Y:S04]  /*bfd0*/  STL.64 [R1+0x5c8], R222 ;  /* 0x0005c8de01007387 */ /* 0x0003e80000100a00 */
[----:B------:R-:W2:Y:S04]  /*bfe0*/  LDL.LU.64 R248, [R1+0x318] ;  /* 0x0003180001f87983 */ /* 0x000ea80000300a00 */
[----:B------:R-:W2:Y:S04]  /*bff0*/  LDL.LU.64 R250, [R1+0x310] ;  /* 0x0003100001fa7983 */ /* 0x000ea80000300a00 */
[----:B------:R4:W-:Y:S04]  /*c000*/  LDGSTS.E [R0+0x18008], desc[UR16][R232.64], !P6 ;  /* 0x18008000e8007fae */ /* 0x0009e8000f121850 */
[----:B------:R1:W-:Y:S04]  /*c010*/  LDGSTS.E [R0+0x1c008], desc[UR16][R230.64], !P6 ;  /* 0x1c008000e6007fae */ /* 0x0003e8000f121850 */
[----:B------:R1:W-:Y:S04]  /*c020*/  LDGSTS.E [R0+0x1800c], desc[UR16][R228.64], !P1 ;  /* 0x1800c000e4007fae */ /* 0x0003e8000c921850 */
[----:B------:R1:W-:Y:S01]  /*c030*/  LDGSTS.E [R0+0x1c00c], desc[UR16][R222.64], !P1 ;  /* 0x1c00c000de007fae */ /* 0x0003e2000c921850 */
[----:B------:R-:W-:-:S02]  /*c040*/  ISETP.GE.U32.AND P6, PT, R220, 0x7fffff5c, PT ;  /* 0x7fffff5cdc00780c */ /* 0x000fc40003fc6070 */
[----:B------:R-:W-:Y:S01]  /*c050*/  IADD3 R220, R235, -0x67, RZ ;  /* 0xffffff99ebdc7810 */ /* 0x000fe20007ffe0ff */
[----:B---3--:R-:W-:-:S04]  /*c060*/  IMAD.WIDE R244, R2, 0x4, R244 ;  /* 0x0000000402f47825 */ /* 0x008fc800078e02f4 */
[C---:B----4-:R-:W-:Y:S01]  /*c070*/  IMAD.WIDE R232, R2.reuse, 0x4, R240 ;  /* 0x0000000402e87825 */ /* 0x050fe200078e02f0 */
[----:B------:R3:W-:Y:S03]  /*c080*/  STL.64 [R1+0x628], R244 ;  /* 0x000628f401007387 */ /* 0x0007e60000100a00 */
[C---:B-1----:R-:W-:Y:S01]  /*c090*/  IMAD.WIDE R230, R2.reuse, 0x4, R242 ;  /* 0x0000000402e67825 */ /* 0x042fe200078e02f2 */
[----:B------:R1:W-:Y:S03]  /*c0a0*/  STL.64 [R1+0x620], R232 ;  /* 0x000620e801007387 */ /* 0x0003e60000100a00 */
[----:B------:R-:W-:Y:S01]  /*c0b0*/  IMAD.WIDE R228, R2, 0x4, R246 ;  /* 0x0000000402e47825 */ /* 0x000fe200078e02f6 */
[----:B------:R-:W4:Y:S01]  /*c0c0*/  LDL.LU.64 R240, [R1+0x178] ;  /* 0x0001780001f07983 */ /* 0x000f220000300a00 */
[----:B------:R-:W-:Y:S01]  /*c0d0*/  ISETP.GE.U32.AND P1, PT, R4, 0x7fffff5b, PT ;  /* 0x7fffff5b0400780c */ /* 0x000fe20003f26070 */
[----:B------:R-:W4:Y:S02]  /*c0e0*/  LDC R235, c[0x0][0x230] ;  /* 0x00008c00ffeb7b82 */ /* 0x000f240000000800 */
[----:B------:R-:W4:Y:S04]  /*c0f0*/  LDL.LU.64 R242, [R1+0x170] ;  /* 0x0001700001f27983 */ /* 0x000f280000300a00 */
[----:B------:R2:W-:Y:S02]  /*c100*/  STL.64 [R1+0x618], R230 ;  /* 0x000618e601007387 */ /* 0x0005e40000100a00 */
[----:B------:R-:W4:Y:S02]  /*c110*/  LDC R223, c[0x0][0x230] ;  /* 0x00008c00ffdf7b82 */ /* 0x000f240000000800 */
[----:B------:R-:W-:Y:S04]  /*c120*/  LDGSTS.E [R3+0x10000], desc[UR16][R244.64], !P2 ;  /* 0x10000000f4037fae */ /* 0x000fe8000d121850 */
[----:B------:R2:W-:Y:S02]  /*c130*/  STL.64 [R1+0x610], R228 ;  /* 0x000610e401007387 */ /* 0x0005e40000100a00 */
[----:B------:R-:W4:Y:S02]  /*c140*/  LDC R222, c[0x0][0x230] ;  /* 0x00008c00ffde7b82 */ /* 0x000f240000000800 */
[----:B------:R1:W-:Y:S04]  /*c150*/  LDGSTS.E [R3+0x14000], desc[UR16][R232.64], !P2 ;  /* 0x14000000e8037fae */ /* 0x0003e8000d121850 */
[----:B---3--:R-:W3:Y:S04]  /*c160*/  LDL.LU.64 R244, [R1+0x168] ;  /* 0x0001680001f47983 */ /* 0x008ee80000300a00 */
[----:B------:R-:W3:Y:S04]  /*c170*/  LDL.LU.64 R246, [R1+0x160] ;  /* 0x0001600001f67983 */ /* 0x000ee80000300a00 */
[----:B------:R2:W-:Y:S01]  /*c180*/  LDGSTS.E [R3+0x10004], desc[UR16][R230.64], !P3 ;  /* 0x10004000e6037fae */ /* 0x0005e2000d921850 */
[----:B-1----:R-:W-:Y:S01]  /*c190*/  IMAD.WIDE R232, R2, 0x4, R236 ;  /* 0x0000000402e87825 */ /* 0x002fe200078e02ec */
[----:B------:R-:W-:-:S02]  /*c1a0*/  ISETP.GE.U32.AND P2, PT, R220, 0x7fffff5a, PT ;  /* 0x7fffff5adc00780c */ /* 0x000fc40003f46070 */
[----:B------:R1:W-:Y:S01]  /*c1b0*/  LDGSTS.E [R3+0x14004], desc[UR16][R228.64], !P3 ;  /* 0x14004000e4037fae */ /* 0x0003e2000d921850 */
[----:B------:R-:W-:-:S03]  /*c1c0*/  VIADD R220, R226, 0xffffffb7 ;  /* 0xffffffb7e2dc7836 */ /* 0x000fc60000000000 */
[----:B------:R4:W-:Y:S01]  /*c1d0*/  STL.64 [R1+0x608], R232 ;  /* 0x000608e801007387 */ /* 0x0009e20000100a00 */
[----:B--2---:R-:W-:-:S03]  /*c1e0*/  IMAD.WIDE R230, R2, 0x4, R238 ;  /* 0x0000000402e67825 */ /* 0x004fc600078e02ee */
[----:B------:R4:W-:Y:S01]  /*c1f0*/  LDGSTS.E [R3+0x10008], desc[UR16][R232.64], !P4 ;  /* 0x10008000e8037fae */ /* 0x0009e2000e121850 */
[----:B-1----:R-:W-:-:S03]  /*c200*/  IMAD.WIDE R228, R2, 0x4, R248 ;  /* 0x0000000402e47825 */ /* 0x002fc600078e02f8 */
[----:B------:R1:W-:Y:S01]  /*c210*/  STL.64 [R1+0x5c0], R230 ;  /* 0x0005c0e601007387 */ /* 0x0003e20000100a00 */
[----:B------:R-:W-:-:S03]  /*c220*/  IMAD.WIDE R226, R2, 0x4, R250 ;  /* 0x0000000402e27825 */ /* 0x000fc600078e02fa */
[----:B------:R-:W2:Y:S04]  /*c230*/  LDL.LU.64 R248, [R1+0x158] ;  /* 0x0001580001f87983 */ /* 0x000ea80000300a00 */
[----:B------:R-:W2:Y:S04]  /*c240*/  LDL.LU.64 R236, [R1+0x150] ;  /* 0x0001500001ec7983 */ /* 0x000ea80000300a00 */
[----:B------:R3:W-:Y:S04]  /*c250*/  STL.64 [R1+0x5b8], R228 ;  /* 0x0005b8e401007387 */ /* 0x0007e80000100a00 */
[----:B------:R3:W-:Y:S04]  /*c260*/  STL.64 [R1+0x5b0], R226 ;  /* 0x0005b0e201007387 */ /* 0x0007e80000100a00 */
[----:B------:R-:W2:Y:S04]  /*c270*/  LDL.LU.64 R238, [R1+0x148] ;  /* 0x0001480001ee7983 */ /* 0x000ea80000300a00 */
[----:B------:R-:W2:Y:S04]  /*c280*/  LDL.LU.64 R250, [R1+0x140] ;  /* 0x0001400001fa7983 */ /* 0x000ea80000300a00 */
[----:B------:R1:W-:Y:S04]  /*c290*/  LDGSTS.E [R3+0x14008], desc[UR16][R230.64], !P4 ;  /* 0x14008000e6037fae */ /* 0x0003e8000e121850 */
[----:B------:R3:W-:Y:S04]  /*c2a0*/  LDGSTS.E [R3+0x1000c], desc[UR16][R228.64], !P5 ;  /* 0x1000c000e4037fae */ /* 0x0007e8000e921850 */
[----:B------:R3:W-:Y:S01]  /*c2b0*/  LDGSTS.E [R3+0x1400c], desc[UR16][R226.64], !P5 ;  /* 0x1400c000e2037fae */ /* 0x0007e2000e921850 */
[----:B----4-:R-:W-:-:S04]  /*c2c0*/  IMAD.WIDE R232, R2, 0x4, R240 ;  /* 0x0000000402e87825 */ /* 0x010fc800078e02f0 */
[C---:B-1----:R-:W-:Y:S01]  /*c2d0*/  IMAD.WIDE R230, R2.reuse, 0x4, R242 ;  /* 0x0000000402e67825 */ /* 0x042fe200078e02f2 */
[----:B------:R1:W-:Y:S04]  /*c2e0*/  STL.64 [R1+0x5a0], R232 ;  /* 0x0005a0e801007387 */ /* 0x0003e80000100a00 */
[----:B------:R-:W-:Y:S04]  /*c2f0*/  STL.64 [R1+0x598], R230 ;  /* 0x000598e601007387 */ /* 0x000fe80000100a00 */
[----:B------:R1:W-:Y:S04]  /*c300*/  LDGSTS.E [R3+0x18000], desc[UR16][R232.64], !P6 ;  /* 0x18000000e8037fae */ /* 0x0003e8000f121850 */
[----:B------:R-:W-:Y:S01]  /*c310*/  LDGSTS.E [R3+0x1c000], desc[UR16][R230.64], !P6 ;  /* 0x1c000000e6037fae */ /* 0x000fe2000f121850 */
[----:B---3--:R-:W-:-:S03]  /*c320*/  IMAD.WIDE R228, R2, 0x4, R244 ;  /* 0x0000000402e47825 */ /* 0x008fc600078e02f4 */
[----:B------:R-:W3:Y:S01]  /*c330*/  LDL.LU.64 R244, [R1+0x308] ;  /* 0x0003080001f47983 */ /* 0x000ee20000300a00 */
[----:B------:R-:W-:-:S03]  /*c340*/  IMAD.WIDE R226, R2, 0x4, R246 ;  /* 0x0000000402e27825 */ /* 0x000fc600078e02f6 */
[----:B------:R-:W4:Y:S04]  /*c350*/  LDL.LU.64 R240, [R1+0x300] ;  /* 0x0003000001f07983 */ /* 0x000f280000300a00 */
[----:B------:R-:W-:Y:S04]  /*c360*/  STL.64 [R1+0x590], R228 ;  /* 0x000590e401007387 */ /* 0x000fe80000100a00 */
[----:B------:R1:W-:Y:S04]  /*c370*/  STL.64 [R1+0x588], R226 ;  /* 0x000588e201007387 */ /* 0x0003e80000100a00 */
[----:B------:R-:W4:Y:S04]  /*c380*/  LDL.LU.64 R242, [R1+0x2f8] ;  /* 0x0002f80001f27983 */ /* 0x000f280000300a00 */
[----:B------:R-:W4:Y:S04]  /*c390*/  LDL.LU.64 R246, [R1+0x2f0] ;  /* 0x0002f00001f67983 */ /* 0x000f280000300a00 */
[----:B------:R-:W-:Y:S01]  /*c3a0*/  LDGSTS.E [R3+0x18004], desc[UR16][R228.64], !P1 ;  /* 0x18004000e4037fae */ /* 0x000fe2000c921850 */
[----:B--2---:R-:W-:-:S03]  /*c3b0*/  IMAD.WIDE R248, R2, 0x4, R248 ;  /* 0x0000000402f87825 */ /* 0x004fc600078e02f8 */
[----:B------:R2:W-:Y:S01]  /*c3c0*/  LDGSTS.E [R3+0x1c004], desc[UR16][R226.64], !P1 ;  /* 0x1c004000e2037fae */ /* 0x0005e2000c921850 */
[----:B-1----:R-:W-:-:S03]  /*c3d0*/  IMAD.WIDE R232, R2, 0x4, R236 ;  /* 0x0000000402e87825 */ /* 0x002fc600078e02ec */
[----:B------:R1:W-:Y:S04]  /*c3e0*/  STL.64 [R1+0x580], R248 ;  /* 0x000580f801007387 */ /* 0x0003e80000100a00 */
[----:B------:R4:W-:Y:S04]  /*c3f0*/  STL.64 [R1+0x578], R232 ;  /* 0x000578e801007387 */ /* 0x0009e80000100a00 */
[----:B------:R-:W4:Y:S01]  /*c400*/  LDL.LU.64 R236, [R1+0x2e8] ;  /* 0x0002e80001ec7983 */ /* 0x000f220000300a00 */
[----:B------:R-:W-:Y:S01]  /*c410*/  VIADD R4, R252, 0xffffff98 ;  /* 0xffffff98fc047836 */ /* 0x000fe20000000000 */
[----:B--2---:R-:W2:Y:S01]  /*c420*/  LDC R226, c[0x0][0x230] ;  /* 0x00008c00ffe27b82 */ /* 0x004ea20000000800 */
[C---:B------:R-:W-:Y:S01]  /*c430*/  IMAD.WIDE R230, R2.reuse, 0x4, R238 ;  /* 0x0000000402e67825 */ /* 0x040fe200078e02ee */
[----:B------:R-:W-:Y:S03]  /*c440*/  LDGSTS.E [R3+0x18008], desc[UR16][R248.64], !P2 ;  /* 0x18008000f8037fae */ /* 0x000fe6000d121850 */
[----:B------:R-:W-:Y:S01]  /*c450*/  IMAD.WIDE R228, R2, 0x4, R250 ;  /* 0x0000000402e47825 */ /* 0x000fe200078e02fa */
[----:B------:R-:W2:Y:S02]  /*c460*/  LDL.LU.64 R238, [R1+0x2e0] ;  /* 0x0002e00001ee7983 */ /* 0x000ea40000300a00 */
[----:B------:R-:W4:Y:S02]  /*c470*/  LDC R252, c[0x0][0x230] ;  /* 0x00008c00fffc7b82 */ /* 0x000f240000000800 */
[----:B------:R4:W-:Y:S04]  /*c480*/  STL.64 [R1+0x570], R230 ;  /* 0x000570e601007387 */ /* 0x0009e80000100a00 */
[----:B------:R4:W-:Y:S04]  /*c490*/  STL.64 [R1+0x568], R228 ;  /* 0x000568e401007387 */ /* 0x0009e80000100a00 */
[----:B-1----:R-:W2:Y:S04]  /*c4a0*/  LDL.LU.64 R248, [R1+0x2d8] ;  /* 0x0002d80001f87983 */ /* 0x002ea80000300a00 */
[----:B------:R-:W2:Y:S01]  /*c4b0*/  LDL.LU.64 R250, [R1+0x2d0] ;  /* 0x0002d00001fa7983 */ /* 0x000ea20000300a00 */
[----:B------:R-:W-:-:S02]  /*c4c0*/  ISETP.GE.U32.AND P3, PT, R4, 0x7fffff59, PT ;  /* 0x7fffff590400780c */ /* 0x000fc40003f66070 */
[----:B------:R-:W-:Y:S01]  /*c4d0*/  IADD3 R4, R224, -0x4a, RZ ;  /* 0xffffffb6e0047810 */ /* 0x000fe20007ffe0ff */
[----:B------:R4:W-:Y:S01]  /*c4e0*/  LDGSTS.E [R3+0x1c008], desc[UR16][R232.64], !P2 ;  /* 0x1c008000e8037fae */ /* 0x0009e2000d121850 */
[----:B------:R-:W-:Y:S01]  /*c4f0*/  ISETP.GE.U32.AND P4, PT, R220, 0x7fffff78, PT ;  /* 0x7fffff78dc00780c */ /* 0x000fe20003f86070 */
[----:B------:R-:W1:Y:S01]  /*c500*/  LDC R224, c[0x0][0x230] ;  /* 0x00008c00ffe07b82 */ /* 0x000e620000000800 */
[----:B------:R-:W-:Y:S01]  /*c510*/  ISETP.GE.U32.AND P5, PT, R4, 0x7fffff77, PT ;  /* 0x7fffff770400780c */ /* 0x000fe20003fa6070 */
[----:B------:R-:W-:-:S06]  /*c520*/  VIADD R220, R225, 0xffffffb5 ;  /* 0xffffffb5e1dc7836 */ /* 0x000fcc0000000000 */
[----:B------:R4:W-:Y:S01]  /*c530*/  LDGSTS.E [R3+0x1800c], desc[UR16][R230.64], !P3 ;  /* 0x1800c000e6037fae */ /* 0x0009e2000d921850 */
[----:B------:R-:W-:Y:S01]  /*c540*/  ISETP.GE.U32.AND P6, PT, R220, 0x7fffff76, PT ;  /* 0x7fffff76dc00780c */ /* 0x000fe20003fc6070 */
[C---:B---3--:R-:W-:Y:S02]  /*c550*/  IMAD.WIDE R244, R2.reuse, 0x4, R244 ;  /* 0x0000000402f47825 */ /* 0x048fe400078e02f4 */
[----:B------:R3:W-:Y:S02]  /*c560*/  LDGSTS.E [R3+0x1c00c], desc[UR16][R228.64], !P3 ;  /* 0x1c00c000e4037fae */ /* 0x0007e4000d921850 */
[----:B----4-:R-:W-:Y:S02]  /*c570*/  IMAD.WIDE R232, R2, 0x4, R240 ;  /* 0x0000000402e87825 */ /* 0x010fe400078e02f0 */
[----:B------:R4:W-:Y:S01]  /*c580*/  STL.64 [R1+0x5a8], R244 ;  /* 0x0005a8f401007387 */ /* 0x0009e20000100a00 */
[----:B------:R-:W-:Y:S01]  /*c590*/  IADD3 R220, R252, -0x69, RZ ;  /* 0xffffff97fcdc7810 */ /* 0x000fe20007ffe0ff */
[----:B------:R-:W1:Y:S02]  /*c5a0*/  LDC R225, c[0x0][0x230] ;  /* 0x00008c00ffe17b82 */ /* 0x000e640000000800 */
[----:B------:R4:W-:Y:S04]  /*c5b0*/  STL.64 [R1+0x560], R232 ;  /* 0x000560e801007387 */ /* 0x0009e80000100a00 */
[----:B------:R-:W2:Y:S01]  /*c5c0*/  LDL.LU.64 R240, [R1+0x138] ;  /* 0x0001380001f07983 */ /* 0x000ea20000300a00 */
[----:B------:R-:W-:-:S03]  /*c5d0*/  IMAD.WIDE R230, R2, 0x4, R242 ;  /* 0x0000000402e67825 */ /* 0x000fc600078e02f2 */
[----:B------:R-:W-:Y:S01]  /*c5e0*/  LDGSTS.E [R5+0x10000], desc[UR16][R244.64], !P4 ;  /* 0x10000000f4057fae */ /* 0x000fe2000e121850 */
[----:B------:R-:W1:Y:S01]  /*c5f0*/  LDC R252, c[0x0][0x230] ;  /* 0x00008c00fffc7b82 */ /* 0x000e620000000800 */
[----:B---3--:R-:W-:Y:S02]  /*c600*/  IMAD.WIDE R228, R2, 0x4, R246 ;  /* 0x0000000402e47825 */ /* 0x008fe400078e02f6 */
[----:B------:R-:W3:Y:S01]  /*c610*/  LDL.LU.64 R242, [R1+0x130] ;  /* 0x0001300001f27983 */ /* 0x000ee20000300a00 */
[----:B------:R-:W-:-:S03]  /*c620*/  ISETP.GE.U32.AND P2, PT, R220, 0x7fffff58, PT ;  /* 0x7fffff58dc00780c */ /* 0x000fc60003f46070 */
[----:B------:R2:W-:Y:S01]  /*c630*/  STL.64 [R1+0x558], R230 ;  /* 0x000558e601007387 */ /* 0x0005e20000100a00 */
[----:B------:R-:W-:Y:S02]  /*c640*/  VIADD R220, R235, 0xffffff95 ;  /* 0xffffff95ebdc7836 */ /* 0x000fe40000000000 */
[----:B------:R-:W-:Y:S01]  /*c650*/  VIADD R4, R223, 0xffffffb4 ;  /* 0xffffffb4df047836 */ /* 0x000fe20000000000 */
[----:B------:R2:W-:Y:S01]  /*c660*/  STL.64 [R1+0x550], R228 ;  /* 0x000550e401007387 */ /* 0x0005e20000100a00 */
[----:B------:R-:W1:Y:S03]  /*c670*/  LDC R223, c[0x0][0x230] ;  /* 0x00008c00ffdf7b82 */ /* 0x000e660000000800 */
[----:B----4-:R-:W4:Y:S04]  /*c680*/  LDL.LU.64 R244, [R1+0x128] ;  /* 0x0001280001f47983 */ /* 0x010f280000300a00 */
[----:B------:R2:W-:Y:S01]  /*c690*/  LDGSTS.E [R5+0x14000], desc[UR16][R232.64], !P4 ;  /* 0x14000000e8057fae */ /* 0x0005e2000e121850 */
[----:B------:R-:W4:Y:S03]  /*c6a0*/  LDC R235, c[0x0][0x230] ;  /* 0x00008c00ffeb7b82 */ /* 0x000f260000000800 */
[----:B------:R-:W4:Y:S04]  /*c6b0*/  LDL.LU.64 R246, [R1+0x120] ;  /* 0x0001200001f67983 */ /* 0x000f280000300a00 */
[----:B------:R2:W-:Y:S02]  /*c6c0*/  LDGSTS.E [R5+0x10004], desc[UR16][R230.64], !P5 ;  /* 0x10004000e6057fae */ /* 0x0005e4000e921850 */
[----:B--2---:R-:W-:Y:S01]  /*c6d0*/  IMAD.WIDE R232, R2, 0x4, R236 ;  /* 0x0000000402e87825 */ /* 0x004fe200078e02ec */
[----:B------:R-:W-:Y:S01]  /*c6e0*/  ISETP.GE.U32.AND P4, PT, R220, 0x7fffff56, PT ;  /* 0x7fffff56dc00780c */ /* 0x000fe20003f86070 */
[----:B------:R2:W-:Y:S02]  /*c6f0*/  LDGSTS.E [R5+0x14004], desc[UR16][R228.64], !P5 ;  /* 0x14004000e4057fae */ /* 0x0005e4000e921850 */
[----:B------:R-:W-:-:S02]  /*c700*/  IMAD.WIDE R230, R2, 0x4, R238 ;  /* 0x0000000402e67825 */ /* 0x000fc400078e02ee */
[----:B------:R1:W-:Y:S02]  /*c710*/  STL.64 [R1+0x548], R232 ;  /* 0x000548e801007387 */ /* 0x0003e40000100a00 */
[----:B------:R-:W-:Y:S02]  /*c720*/  VIADD R220, R226, 0xffffffb3 ;  /* 0xffffffb3e2dc7836 */ /* 0x000fe40000000000 */
[----:B------:R3:W-:Y:S01]  /*c730*/  STL.64 [R1+0x540], R230 ;  /* 0x000540e601007387 */ /* 0x0007e20000100a00 */
[----:B--2---:R-:W-:-:S03]  /*c740*/  IMAD.WIDE R228, R2, 0x4, R248 ;  /* 0x0000000402e47825 */ /* 0x004fc600078e02f8 */
[----:B------:R-:W2:Y:S01]  /*c750*/  LDL.LU.64 R236, [R1+0x118] ;  /* 0x0001180001ec7983 */ /* 0x000ea20000300a00 */
[----:B------:R-:W-:-:S03]  /*c760*/  IMAD.WIDE R226, R2, 0x4, R250 ;  /* 0x0000000402e27825 */ /* 0x000fc600078e02fa */
[----:B------:R-:W2:Y:S04]  /*c770*/  LDL.LU.64 R238, [R1+0x110] ;  /* 0x0001100001ee7983 */ /* 0x000ea80000300a00 */
[----:B------:R4:W-:Y:S04]  /*c780*/  STL.64 [R1+0x538], R228 ;  /* 0x000538e401007387 */ /* 0x0009e80000100a00 */
[----:B------:R4:W-:Y:S04]  /*c790*/  STL.64 [R1+0x530], R226 ;  /* 0x000530e201007387 */ /* 0x0009e80000100a00 */
[----:B------:R-:W2:Y:S04]  /*c7a0*/  LDL.LU.64 R248, [R1+0x108] ;  /* 0x0001080001f87983 */ /* 0x000ea80000300a00 */
[----:B------:R-:W2:Y:S01]  /*c7b0*/  LDL.LU.64 R250, [R1+0x100] ;  /* 0x0001000001fa7983 */ /* 0x000ea20000300a00 */
[----:B------:R-:W-:Y:S01]  /*c7c0*/  ISETP.GE.U32.AND P1, PT, R4, 0x7fffff75, PT ;  /* 0x7fffff750400780c */ /* 0x000fe20003f26070 */
[----:B------:R-:W-:-:S02]  /*c7d0*/  VIADD R4, R222, 0xffffff96 ;  /* 0xffffff96de047836 */ /* 0x000fc40000000000 */
[----:B------:R-:W1:Y:S01]  /*c7e0*/  LDC R222, c[0x0][0x230] ;  /* 0x00008c00ffde7b82 */ /* 0x000e620000000800 */
[----:B------:R1:W-:Y:S02]  /*c7f0*/  LDGSTS.E [R5+0x10008], desc[UR16][R232.64], !P6 ;  /* 0x10008000e8057fae */ /* 0x0003e4000f121850 */
[----:B------:R-:W-:Y:S02]  /*c800*/  ISETP.GE.U32.AND P3, PT, R4, 0x7fffff57, PT ;  /* 0x7fffff570400780c */ /* 0x000fe40003f66070 */
[----:B-1----:R-:W-:Y:S01]  /*c810*/  IADD3 R4, R224, -0x6c, RZ ;  /* 0xffffff94e0047810 */ /* 0x002fe20007ffe0ff */
[----:B------:R3:W-:Y:S02]  /*c820*/  LDGSTS.E [R5+0x14008], desc[UR16][R230.64], !P6 ;  /* 0x14008000e6057fae */ /* 0x0007e4000f121850 */
[----:B------:R-:W1:Y:S02]  /*c830*/  LDC R224, c[0x0][0x230] ;  /* 0x00008c00ffe07b82 */ /* 0x000e640000000800 */
[----:B------:R4:W-:Y:S01]  /*c840*/  LDGSTS.E [R5+0x1000c], desc[UR16][R228.64], !P1 ;  /* 0x1000c000e4057fae */ /* 0x0009e2000c921850 */
[----:B------:R-:W-:-:S03]  /*c850*/  ISETP.GE.U32.AND P5, PT, R4, 0x7fffff55, PT ;  /* 0x7fffff550400780c */ /* 0x000fc60003fa6070 */
[----:B------:R4:W-:Y:S01]  /*c860*/  LDGSTS.E [R5+0x1400c], desc[UR16][R226.64], !P1 ;  /* 0x1400c000e2057fae */ /* 0x0009e2000c921850 */
[----:B------:R-:W-:Y:S01]  /*c870*/  VIADD R4, R223, 0xffffffb2 ;  /* 0xffffffb2df047836 */ /* 0x000fe20000000000 */
[----:B------:R-:W-:Y:S01]  /*c880*/  ISETP.GE.U32.AND P6, PT, R220, 0x7fffff74, PT ;  /* 0x7fffff74dc00780c */ /* 0x000fe20003fc6070 */
[----:B------:R-:W1:Y:S03]  /*c890*/  LDC R223, c[0x0][0x230] ;  /* 0x00008c00ffdf7b82 */ /* 0x000e660000000800 */
[----:B------:R-:W-:Y:S01]  /*c8a0*/  ISETP.GE.U32.AND P1, PT, R4, 0x7fffff73, PT ;  /* 0x7fffff730400780c */ /* 0x000fe20003f26070 */
[----:B------:R-:W-:Y:S01]  /*c8b0*/  VIADD R4, R222, 0xffffffb0 ;  /* 0xffffffb0de047836 */ /* 0x000fe20000000000 */
[----:B------:R-:W-:-:S03]  /*c8c0*/  IADD3 R220, R225, -0x4f, RZ ;  /* 0xffffffb1e1dc7810 */ /* 0x000fc60007ffe0ff */
[----:B------:R-:W1:Y:S01]  /*c8d0*/  LDC R222, c[0x0][0x230] ;  /* 0x00008c00ffde7b82 */ /* 0x000e620000000800 */
[----:B------:R-:W-:-:S04]  /*c8e0*/  IMAD.WIDE R232, R2, 0x4, R240 ;  /* 0x0000000402e87825 */ /* 0x000fc800078e02f0 */
[C---:B---3--:R-:W-:Y:S01]  /*c8f0*/  IMAD.WIDE R230, R2.reuse, 0x4, R242 ;  /* 0x0000000402e67825 */ /* 0x048fe200078e02f2 */
[----:B------:R2:W-:Y:S04]  /*c900*/  STL.64 [R1+0x520], R232 ;  /* 0x000520e801007387 */ /* 0x0005e80000100a00 */
[----:B------:R3:W-:Y:S04]  /*c910*/  STL.64 [R1+0x518], R230 ;  /* 0x000518e601007387 */ /* 0x0007e80000100a00 */
[----:B------:R2:W-:Y:S01]  /*c920*/  LDGSTS.E [R5+0x18000], desc[UR16][R232.64], !P2 ;  /* 0x18000000e8057fae */ /* 0x0005e2000d121850 */
[----:B----4-:R-:W-:-:S03]  /*c930*/  IMAD.WIDE R228, R2, 0x4, R244 ;  /* 0x0000000402e47825 */ /* 0x010fc600078e02f4 */
[----:B------:R3:W-:Y:S04]  /*c940*/  LDGSTS.E [R5+0x1c000], desc[UR16][R230.64], !P2 ;  /* 0x1c000000e6057fae */ /* 0x0007e8000d121850 */
[----:B------:R-:W4:Y:S01]  /*c950*/  LDL.LU.64 R244, [R1+0x2c8] ;  /* 0x0002c80001f47983 */ /* 0x000f220000300a00 */
        /* <DEDUP_REMOVED lines=9> */
[----:B---3--:R-:W-:Y:S01]  /*c9f0*/  IMAD.WIDE R230, R2, 0x4, R238 ;  /* 0x0000000402e67825 */ /* 0x008fe200078e02ee */
[----:B------:R-:W-:Y:S02]  /*ca00*/  ISETP.GE.U32.AND P3, PT, R4, 0x7fffff71, PT ;  /* 0x7fffff710400780c */ /* 0x000fe40003f66070 */
[----:B------:R-:W-:Y:S01]  /*ca10*/  STL.64 [R1+0x500], R232 ;  /* 0x000500e801007387 */ /* 0x000fe20000100a00 */
[----:B-1----:R-:W-:-:S03]  /*ca20*/  IADD3 R4, R224, -0x6e, RZ ;  /* 0xffffff92e0047810 */ /* 0x002fc60007ffe0ff */
[----:B------:R-:W-:Y:S01]  /*ca30*/  STL.64 [R1+0x4f8], R230 ;  /* 0x0004f8e601007387 */ /* 0x000fe20000100a00 */
[----:B--2---:R-:W1:Y:S03]  /*ca40*/  LDC R226, c[0x0][0x230] ;  /* 0x00008c00ffe27b82 */ /* 0x004e660000000800 */
[----:B------:R-:W2:Y:S01]  /*ca50*/  LDL.LU.64 R236, [R1+0x2a8] ;  /* 0x0002a80001ec7983 */ /* 0x000ea20000300a00 */
[----:B------:R-:W-:-:S03]  /*ca60*/  IMAD.WIDE R228, R2, 0x4, R248 ;  /* 0x0000000402e47825 */ /* 0x000fc600078e02f8 */
[----:B------:R-:W3:Y:S01]  /*ca70*/  LDL.LU.64 R238, [R1+0x2a0] ;  /* 0x0002a00001ee7983 */ /* 0x000ee20000300a00 */
[----:B------:R-:W-:-:S03]  /*ca80*/  IMAD.WIDE R224, R2, 0x4, R250 ;  /* 0x0000000402e07825 */ /* 0x000fc600078e02fa */
[----:B------:R-:W-:Y:S04]  /*ca90*/  STL.64 [R1+0x4f0], R228 ;  /* 0x0004f0e401007387 */ /* 0x000fe80000100a00 */
[----:B------:R1:W-:Y:S04]  /*caa0*/  STL.64 [R1+0x4e8], R224 ;  /* 0x0004e8e001007387 */ /* 0x0003e80000100a00 */
[----:B------:R-:W3:Y:S04]  /*cab0*/  LDL.LU.64 R248, [R1+0x298] ;  /* 0x0002980001f87983 */ /* 0x000ee80000300a00 */
[----:B------:R-:W3:Y:S04]  /*cac0*/  LDL.LU.64 R250, [R1+0x290] ;  /* 0x0002900001fa7983 */ /* 0x000ee80000300a00 */
[----:B------:R-:W-:Y:S01]  /*cad0*/  LDGSTS.E [R5+0x18008], desc[UR16][R232.64], !P4 ;  /* 0x18008000e8057fae */ /* 0x000fe2000e121850 */
[----:B------:R-:W-:-:S03]  /*cae0*/  ISETP.GE.U32.AND P2, PT, R220, 0x7fffff72, PT ;  /* 0x7fffff72dc00780c */ /* 0x000fc60003f46070 */
[----:B------:R-:W-:Y:S01]  /*caf0*/  LDGSTS.E [R5+0x1c008], desc[UR16][R230.64], !P4 ;  /* 0x1c008000e6057fae */ /* 0x000fe2000e121850 */
[----:B------:R-:W-:Y:S02]  /*cb00*/  VIADD R220, R252, 0xffffff93 ;  /* 0xffffff93fcdc7836 */ /* 0x000fe40000000000 */
[----:B------:R-:W3:Y:S01]  /*cb10*/  LDC R252, c[0x0][0x230] ;  /* 0x00008c00fffc7b82 */ /* 0x000ee20000000800 */
[----:B------:R-:W-:Y:S04]  /*cb20*/  LDGSTS.E [R5+0x1800c], desc[UR16][R228.64], !P5 ;  /* 0x1800c000e4057fae */ /* 0x000fe8000e921850 */
[----:B------:R1:W-:Y:S01]  /*cb30*/  LDGSTS.E [R5+0x1c00c], desc[UR16][R224.64], !P5 ;  /* 0x1c00c000e0057fae */ /* 0x0003e2000e921850 */
[----:B------:R-:W-:Y:S01]  /*cb40*/  ISETP.GE.U32.AND P4, PT, R220, 0x7fffff54, PT ;  /* 0x7fffff54dc00780c */ /* 0x000fe20003f86070 */
[----:B------:R-:W-:Y:S01]  /*cb50*/  VIADD R220, R235, 0xffffff91 ;  /* 0xffffff91ebdc7836 */ /* 0x000fe20000000000 */
[----:B-1----:R-:W1:Y:S08]  /*cb60*/  LDC R225, c[0x0][0x230] ;  /* 0x00008c00ffe17b82 */ /* 0x002e700000000800 */
[----:B------:R-:W1:Y:S01]  /*cb70*/  LDC R224, c[0x0][0x230] ;  /* 0x00008c00ffe07b82 */ /* 0x000e620000000800 */
[----:B----4-:R-:W-:-:S04]  /*cb80*/  IMAD.WIDE R244, R2, 0x4, R244 ;  /* 0x0000000402f47825 */ /* 0x010fc800078e02f4 */
[C---:B------:R-:W-:Y:S01]  /*cb90*/  IMAD.WIDE R232, R2.reuse, 0x4, R240 ;  /* 0x0000000402e87825 */ /* 0x040fe200078e02f0 */
[----:B------:R4:W-:Y:S03]  /*cba0*/  STL.64 [R1+0x528], R244 ;  /* 0x000528f401007387 */ /* 0x0009e60000100a00 */
[C---:B------:R-:W-:Y:S01]  /*cbb0*/  IMAD.WIDE R230, R2.reuse, 0x4, R242 ;  /* 0x0000000402e67825 */ /* 0x040fe200078e02f2 */
[----:B------:R2:W-:Y:S03]  /*cbc0*/  STL.64 [R1+0x4e0], R232 ;  /* 0x0004e0e801007387 */ /* 0x0005e60000100a00 */
[----:B------:R-:W-:Y:S01]  /*cbd0*/  IMAD.WIDE R228, R2, 0x4, R246 ;  /* 0x0000000402e47825 */ /* 0x000fe200078e02f6 */
[----:B------:R-:W3:Y:S01]  /*cbe0*/  LDL.LU.64 R240, [R1+0xf8] ;  /* 0x0000f80001f07983 */ /* 0x000ee20000300a00 */
[----:B------:R-:W-:Y:S01]  /*cbf0*/  ISETP.GE.U32.AND P5, PT, R4, 0x7fffff53, PT ;  /* 0x7fffff530400780c */ /* 0x000fe20003fa6070 */
[----:B------:R-:W1:Y:S02]  /*cc00*/  LDC R235, c[0x0][0x230] ;  /* 0x00008c00ffeb7b82 */ /* 0x000e640000000800 */
[----:B------:R-:W3:Y:S04]  /*cc10*/  LDL.LU.64 R242, [R1+0xf0] ;  /* 0x0000f00001f27983 */ /* 0x000ee80000300a00 */
[----:B------:R3:W-:Y:S04]  /*cc20*/  STL.64 [R1+0x4d8], R230 ;  /* 0x0004d8e601007387 */ /* 0x0007e80000100a00 */
[----:B------:R-:W-:Y:S04]  /*cc30*/  LDGSTS.E [R9+0x10000], desc[UR16][R244.64], !P6 ;  /* 0x10000000f4097fae */ /* 0x000fe8000f121850 */
[----:B------:R3:W-:Y:S04]  /*cc40*/  STL.64 [R1+0x4d0], R228 ;  /* 0x0004d0e401007387 */ /* 0x0007e80000100a00 */
[----:B------:R2:W-:Y:S04]  /*cc50*/  LDGSTS.E [R9+0x14000], desc[UR16][R232.64], !P6 ;  /* 0x14000000e8097fae */ /* 0x0005e8000f121850 */
[----:B----4-:R-:W4:Y:S04]  /*cc60*/  LDL.LU.64 R244, [R1+0xe8] ;  /* 0x0000e80001f47983 */ /* 0x010f280000300a00 */
[----:B------:R-:W4:Y:S04]  /*cc70*/  LDL.LU.64 R246, [R1+0xe0] ;  /* 0x0000e00001f67983 */ /* 0x000f280000300a00 */
[----:B------:R3:W-:Y:S01]  /*cc80*/  LDGSTS.E [R9+0x10004], desc[UR16][R230.64], !P1 ;  /* 0x10004000e6097fae */ /* 0x0007e2000c921850 */
[----:B--2---:R-:W-:Y:S01]  /*cc90*/  IMAD.WIDE R232, R2, 0x4, R236 ;  /* 0x0000000402e87825 */ /* 0x004fe200078e02ec */
[----:B------:R-:W-:-:S02]  /*cca0*/  ISETP.GE.U32.AND P6, PT, R220, 0x7fffff52, PT ;  /* 0x7fffff52dc00780c */ /* 0x000fc40003fc6070 */
[----:B------:R2:W-:Y:S01]  /*ccb0*/  LDGSTS.E [R9+0x14004], desc[UR16][R228.64], !P1 ;  /* 0x14004000e4097fae */ /* 0x0005e2000c921850 */
[----:B------:R-:W-:-:S03]  /*ccc0*/  IADD3 R220, R226, -0x51, RZ ;  /* 0xffffffafe2dc7810 */ /* 0x000fc60007ffe0ff */
[----:B------:R-:W-:Y:S01]  /*ccd0*/  STL.64 [R1+0x4c8], R232 ;  /* 0x0004c8e801007387 */ /* 0x000fe20000100a00 */
[----:B---3--:R-:W-:-:S03]  /*cce0*/  IMAD.WIDE R230, R2, 0x4, R238 ;  /* 0x0000000402e67825 */ /* 0x008fc600078e02ee */
[----:B------:R-:W-:Y:S01]  /*ccf0*/  LDGSTS.E [R9+0x10008], desc[UR16][R232.64], !P2 ;  /* 0x10008000e8097fae */ /* 0x000fe2000d121850 */
[----:B--2---:R-:W-:-:S03]  /*cd00*/  IMAD.WIDE R228, R2, 0x4, R248 ;  /* 0x0000000402e47825 */ /* 0x004fc600078e02f8 */
[----:B------:R2:W-:Y:S01]  /*cd10*/  STL.64 [R1+0x4c0], R230 ;  /* 0x0004c0e601007387 */ /* 0x0005e20000100a00 */
[----:B------:R-:W-:-:S03]  /*cd20*/  IMAD.WIDE R226, R2, 0x4, R250 ;  /* 0x0000000402e27825 */ /* 0x000fc600078e02fa */
[----:B------:R-:W3:Y:S04]  /*cd30*/  LDL.LU.64 R248, [R1+0xd8] ;  /* 0x0000d80001f87983 */ /* 0x000ee80000300a00 */
[----:B------:R-:W3:Y:S04]  /*cd40*/  LDL.LU.64 R236, [R1+0xd0] ;  /* 0x0000d00001ec7983 */ /* 0x000ee80000300a00 */
[----:B------:R2:W-:Y:S04]  /*cd50*/  STL.64 [R1+0x4b8], R228 ;  /* 0x0004b8e401007387 */ /* 0x0005e80000100a00 */
[----:B------:R4:W-:Y:S04]  /*cd60*/  STL.64 [R1+0x4b0], R226 ;  /* 0x0004b0e201007387 */ /* 0x0009e80000100a00 */
[----:B------:R-:W3:Y:S04]  /*cd70*/  LDL.LU.64 R238, [R1+0xc8] ;  /* 0x0000c80001ee7983 */ /* 0x000ee80000300a00 */
[----:B------:R-:W3:Y:S01]  /*cd80*/  LDL.LU.64 R250, [R1+0xc0] ;  /* 0x0000c00001fa7983 */ /* 0x000ee20000300a00 */
[----:B------:R-:W-:-:S02]  /*cd90*/  VIADD R4, R223, 0xffffff90 ;  /* 0xffffff90df047836 */ /* 0x000fc40000000000 */
[----:B------:R-:W3:Y:S01]  /*cda0*/  LDC R223, c[0x0][0x230] ;  /* 0x00008c00ffdf7b82 */ /* 0x000ee20000000800 */
[----:B------:R2:W-:Y:S02]  /*cdb0*/  LDGSTS.E [R9+0x14008], desc[UR16][R230.64], !P2 ;  /* 0x14008000e6097fae */ /* 0x0005e4000d121850 */
[----:B------:R-:W-:Y:S01]  /*cdc0*/  ISETP.GE.U32.AND P1, PT, R4, 0x7fffff51, PT ;  /* 0x7fffff510400780c */ /* 0x000fe20003f26070 */
[----:B------:R-:W-:Y:S01]  /*cdd0*/  VIADD R4, R222, 0xffffffae ;  /* 0xffffffaede047836 */ /* 0x000fe20000000000 */
[----:B------:R2:W-:Y:S01]  /*cde0*/  LDGSTS.E [R9+0x1000c], desc[UR16][R228.64], !P3 ;  /* 0x1000c000e4097fae */ /* 0x0005e2000d921850 */
[----:B------:R-:W-:Y:S01]  /*cdf0*/  ISETP.GE.U32.AND P2, PT, R220, 0x7fffff70, PT ;  /* 0x7fffff70dc00780c */ /* 0x000fe20003f46070 */
[----:B-1----:R-:W-:Y:S01]  /*ce00*/  VIADD R220, R225, 0xffffffad ;  /* 0xffffffade1dc7836 */ /* 0x002fe20000000000 */
[----:B------:R-:W1:Y:S01]  /*ce10*/  LDC R222, c[0x0][0x230] ;  /* 0x00008c00ffde7b82 */ /* 0x000e620000000800 */
[----:B------:R4:W-:Y:S01]  /*ce20*/  LDGSTS.E [R9+0x1400c], desc[UR16][R226.64], !P3 ;  /* 0x1400c000e2097fae */ /* 0x0009e2000d921850 */
[----:B------:R-:W-:-:S02]  /*ce30*/  ISETP.GE.U32.AND P3, PT, R4, 0x7fffff6f, PT ;  /* 0x7fffff6f0400780c */ /* 0x000fc40003f66070 */
[----:B------:R-:W-:Y:S01]  /*ce40*/  IADD3 R4, R224, -0x54, RZ ;  /* 0xfffffface0047810 */ /* 0x000fe20007ffe0ff */
[----:B--2---:R-:W-:-:S04]  /*ce50*/  IMAD.WIDE R230, R2, 0x4, R240 ;  /* 0x0000000402e67825 */ /* 0x004fc800078e02f0 */
[C---:B------:R-:W-:Y:S01]  /*ce60*/  IMAD.WIDE R228, R2.reuse, 0x4, R242 ;  /* 0x0000000402e47825 */ /* 0x040fe200078e02f2 */
[----:B------:R-:W-:Y:S04]  /*ce70*/  STL.64 [R1+0x4a8], R230 ;  /* 0x0004a8e601007387 */ /* 0x000fe80000100a00 */
[----:B------:R-:W-:Y:S04]  /*ce80*/  STL.64 [R1+0x4a0], R228 ;  /* 0x0004a0e401007387 */ /* 0x000fe80000100a00 */
[----:B------:R-:W-:Y:S04]  /*ce90*/  LDGSTS.E [R9+0x18000], desc[UR16][R230.64], !P4 ;  /* 0x18000000e6097fae */ /* 0x000fe8000e121850 */
[----:B------:R-:W-:Y:S01]  /*cea0*/  LDGSTS.E [R9+0x1c000], desc[UR16][R228.64], !P4 ;  /* 0x1c000000e4097fae */ /* 0x000fe2000e121850 */
[----:B----4-:R-:W-:-:S03]  /*ceb0*/  IMAD.WIDE R226, R2, 0x4, R244 ;  /* 0x0000000402e27825 */ /* 0x010fc600078e02f4 */
[----:B------:R-:W2:Y:S01]  /*cec0*/  LDL.LU.64 R244, [R1+0x288] ;  /* 0x0002880001f47983 */ /* 0x000ea20000300a00 */
[----:B------:R-:W-:-:S03]  /*ced0*/  IMAD.WIDE R224, R2, 0x4, R246 ;  /* 0x0000000402e07825 */ /* 0x000fc600078e02f6 */
[----:B------:R-:W4:Y:S04]  /*cee0*/  LDL.LU.64 R240, [R1+0x280] ;  /* 0x0002800001f07983 */ /* 0x000f280000300a00 */
[----:B------:R1:W-:Y:S04]  /*cef0*/  STL.64 [R1+0x498], R226 ;  /* 0x000498e201007387 */ /* 0x0003e80000100a00 */
[----:B------:R1:W-:Y:S04]  /*cf00*/  STL.64 [R1+0x490], R224 ;  /* 0x000490e001007387 */ /* 0x0003e80000100a00 */
[----:B------:R-:W4:Y:S04]  /*cf10*/  LDL.LU.64 R242, [R1+0x278] ;  /* 0x0002780001f27983 */ /* 0x000f280000300a00 */
[----:B------:R-:W4:Y:S04]  /*cf20*/  LDL.LU.64 R246, [R1+0x270] ;  /* 0x0002700001f67983 */ /* 0x000f280000300a00 */
[----:B------:R1:W-:Y:S01]  /*cf30*/  LDGSTS.E [R9+0x18004], desc[UR16][R226.64], !P5 ;  /* 0x18004000e2097fae */ /* 0x0003e2000e921850 */
[----:B---3--:R-:W-:-:S03]  /*cf40*/  IMAD.WIDE R248, R2, 0x4, R248 ;  /* 0x0000000402f87825 */ /* 0x008fc600078e02f8 */
[----:B------:R3:W-:Y:S01]  /*cf50*/  LDGSTS.E [R9+0x1c004], desc[UR16][R224.64], !P5 ;  /* 0x1c004000e0097fae */ /* 0x0007e2000e921850 */
[----:B------:R-:W-:-:S03]  /*cf60*/  IMAD.WIDE R232, R2, 0x4, R236 ;  /* 0x0000000402e87825 */ /* 0x000fc600078e02ec */
[----:B------:R3:W-:Y:S04]  /*cf70*/  STL.64 [R1+0x488], R248 ;  /* 0x000488f801007387 */ /* 0x0007e80000100a00 */
[----:B------:R4:W-:Y:S01]  /*cf80*/  STL.64 [R1+0x480], R232 ;  /* 0x000480e801007387 */ /* 0x0009e20000100a00 */
[----:B-1----:R-:W1:Y:S03]  /*cf90*/  LDC R226, c[0x0][0x230] ;  /* 0x00008c00ffe27b82 */ /* 0x002e660000000800 */
[----:B------:R-:W4:Y:S01]  /*cfa0*/  LDL.LU.64 R236, [R1+0x268] ;  /* 0x0002680001ec7983 */ /* 0x000f220000300a00 */
[----:B------:R-:W-:-:S03]  /*cfb0*/  IMAD.WIDE R230, R2, 0x4, R238 ;  /* 0x0000000402e67825 */ /* 0x000fc600078e02ee */
[----:B------:R-:W-:Y:S01]  /*cfc0*/  LDGSTS.E [R9+0x18008], desc[UR16][R248.64], !P6 ;  /* 0x18008000f8097fae */ /* 0x000fe2000f121850 */
[----:B------:R-:W-:-:S03]  /*cfd0*/  IMAD.WIDE R228, R2, 0x4, R250 ;  /* 0x0000000402e47825 */ /* 0x000fc600078e02fa */
[----:B------:R-:W4:Y:S01]  /*cfe0*/  LDL.LU.64 R238, [R1+0x260] ;  /* 0x0002600001ee7983 */ /* 0x000f220000300a00 */
[----:B------:R-:W-:Y:S01]  /*cff0*/  ISETP.GE.U32.AND P4, PT, R220, 0x7fffff6e, PT ;  /* 0x7fffff6edc00780c */ /* 0x000fe20003f86070 */
[----:B---3--:R-:W3:Y:S02]  /*d000*/  LDC R225, c[0x0][0x230] ;  /* 0x00008c00ffe17b82 */ /* 0x008ee40000000800 */
[----:B------:R4:W-:Y:S04]  /*d010*/  STL.64 [R1+0x478], R230 ;  /* 0x000478e601007387 */ /* 0x0009e80000100a00 */
[----:B------:R4:W-:Y:S02]  /*d020*/  STL.64 [R1+0x470], R228 ;  /* 0x000470e401007387 */ /* 0x0009e40000100a00 */
[----:B------:R-:W3:Y:S02]  /*d030*/  LDC R224, c[0x0][0x230] ;  /* 0x00008c00ffe07b82 */ /* 0x000ee40000000800 */
[----:B------:R-:W3:Y:S04]  /*d040*/  LDL.LU.64 R248, [R1+0x258] ;  /* 0x0002580001f87983 */ /* 0x000ee80000300a00 */
[----:B------:R-:W3:Y:S04]  /*d050*/  LDL.LU.64 R250, [R1+0x250] ;  /* 0x0002500001fa7983 */ /* 0x000ee80000300a00 */
[----:B------:R4:W-:Y:S04]  /*d060*/  LDGSTS.E [R9+0x1c008], desc[UR16][R232.64], !P6 ;  /* 0x1c008000e8097fae */ /* 0x0009e8000f121850 */
[----:B------:R1:W-:Y:S04]  /*d070*/  LDGSTS.E [R9+0x1800c], desc[UR16][R230.64], !P1 ;  /* 0x1800c000e6097fae */ /* 0x0003e8000c921850 */
[----:B------:R1:W-:Y:S01]  /*d080*/  LDGSTS.E [R9+0x1c00c], desc[UR16][R228.64], !P1 ;  /* 0x1c00c000e4097fae */ /* 0x0003e2000c921850 */
[----:B------:R-:W-:-:S02]  /*d090*/  VIADD R220, R252, 0xffffff8f ;  /* 0xffffff8ffcdc7836 */ /* 0x000fc40000000000 */
[----:B--2---:R-:W-:Y:S01]  /*d0a0*/  IMAD.WIDE R244, R2, 0x4, R244 ;  /* 0x0000000402f47825 */ /* 0x004fe200078e02f4 */
[----:B------:R-:W-:Y:S01]  /*d0b0*/  ISETP.GE.U32.AND P5, PT, R4, 0x7fffff6d, PT ;  /* 0x7fffff6d0400780c */ /* 0x000fe20003fa6070 */
[----:B------:R-:W2:Y:S02]  /*d0c0*/  LDC R252, c[0x0][0x230] ;  /* 0x00008c00fffc7b82 */ /* 0x000ea40000000800 */
[C---:B----4-:R-:W-:Y:S01]  /*d0d0*/  IMAD.WIDE R232, R2.reuse, 0x4, R240 ;  /* 0x0000000402e87825 */ /* 0x050fe200078e02f0 */
[----:B------:R4:W-:Y:S04]  /*d0e0*/  STL.64 [R1+0x468], R244 ;  /* 0x000468f401007387 */ /* 0x0009e80000100a00 */
[----:B------:R4:W-:Y:S04]  /*d0f0*/  STL.64 [R1+0x378], R232 ;  /* 0x000378e801007387 */ /* 0x0009e80000100a00 */
[----:B------:R-:W2:Y:S01]  /*d100*/  LDL.LU.64 R240, [R1+0xb8] ;  /* 0x0000b80001f07983 */ /* 0x000ea20000300a00 */
[----:B-1----:R-:W-:-:S03]  /*d110*/  IMAD.WIDE R230, R2, 0x4, R242 ;  /* 0x0000000402e67825 */ /* 0x002fc600078e02f2 */
[----:B------:R-:W-:Y:S01]  /*d120*/  LDGSTS.E [R10+0x10000], desc[UR16][R244.64], !P2 ;  /* 0x10000000f40a7fae */ /* 0x000fe2000d121850 */
[----:B------:R-:W-:-:S03]  /*d130*/  IMAD.WIDE R228, R2, 0x4, R246 ;  /* 0x0000000402e47825 */ /* 0x000fc600078e02f6 */
[----:B------:R-:W2:Y:S04]  /*d140*/  LDL.LU.64 R242, [R1+0xb0] ;  /* 0x0000b00001f27983 */ /* 0x000ea80000300a00 */
[----:B------:R1:W-:Y:S04]  /*d150*/  STL.64 [R1+0x370], R230 ;  /* 0x000370e601007387 */ /* 0x0003e80000100a00 */
[----:B------:R3:W-:Y:S04]  /*d160*/  STL.64 [R1+0x368], R228 ;  /* 0x000368e401007387 */ /* 0x0007e80000100a00 */
[----:B----4-:R-:W4:Y:S04]  /*d170*/  LDL.LU.64 R244, [R1+0xa8] ;  /* 0x0000a80001f47983 */ /* 0x010f280000300a00 */
[----:B------:R1:W-:Y:S04]  /*d180*/  LDGSTS.E [R10+0x14000], desc[UR16][R232.64], !P2 ;  /* 0x14000000e80a7fae */ /* 0x0003e8000d121850 */
[----:B------:R-:W4:Y:S04]  /*d190*/  LDL.LU.64 R246, [R1+0xa0] ;  /* 0x0000a00001f67983 */ /* 0x000f280000300a00 */
[----:B------:R3:W-:Y:S01]  /*d1a0*/  LDGSTS.E [R10+0x10004], desc[UR16][R230.64], !P3 ;  /* 0x10004000e60a7fae */ /* 0x0007e2000d921850 */
[----:B-1----:R-:W-:Y:S01]  /*d1b0*/  IMAD.WIDE R232, R2, 0x4, R236 ;  /* 0x0000000402e87825 */ /* 0x002fe200078e02ec */
[----:B------:R-:W-:-:S02]  /*d1c0*/  ISETP.GE.U32.AND P6, PT, R220, 0x7fffff50, PT ;  /* 0x7fffff50dc00780c */ /* 0x000fc40003fc6070 */
[----:B------:R1:W-:Y:S01]  /*d1d0*/  LDGSTS.E [R10+0x14004], desc[UR16][R228.64], !P3 ;  /* 0x14004000e40a7fae */ /* 0x0003e2000d921850 */
[----:B------:R-:W-:Y:S01]  /*d1e0*/  IADD3 R220, R235, -0x73, RZ ;  /* 0xffffff8debdc7810 */ /* 0x000fe20007ffe0ff */
[----:B------:R-:W-:Y:S01]  /*d1f0*/  VIADD R4, R223, 0xffffff8e ;  /* 0xffffff8edf047836 */ /* 0x000fe20000000000 */
[----:B------:R-:W4:Y:S01]  /*d200*/  LDC R235, c[0x0][0x230] ;  /* 0x00008c00ffeb7b82 */ /* 0x000f220000000800 */
[----:B---3--:R-:W-:Y:S01]  /*d210*/  IMAD.WIDE R230, R2, 0x4, R238 ;  /* 0x0000000402e67825 */ /* 0x008fe200078e02ee */
[----:B------:R-:W-:Y:S01]  /*d220*/  STL.64 [R1+0x360], R232 ;  /* 0x000360e801007387 */ /* 0x000fe20000100a00 */
[----:B------:R-:W-:-:S03]  /*d230*/  ISETP.GE.U32.AND P2, PT, R220, 0x7fffff4e, PT ;  /* 0x7fffff4edc00780c */ /* 0x000fc60003f46070 */
[----:B------:R2:W-:Y:S01]  /*d240*/  STL.64 [R1+0x358], R230 ;  /* 0x000358e601007387 */ /* 0x0005e20000100a00 */
[----:B-1----:R-:W-:Y:S01]  /*d250*/  IMAD.WIDE R228, R2, 0x4, R248 ;  /* 0x0000000402e47825 */ /* 0x002fe200078e02f8 */
[----:B------:R-:W1:Y:S02]  /*d260*/  LDC R223, c[0x0][0x230] ;  /* 0x00008c00ffdf7b82 */ /* 0x000e640000000800 */
[----:B------:R-:W3:Y:S01]  /*d270*/  LDL.LU.64 R248, [R1+0x98] ;  /* 0x0000980001f87983 */ /* 0x000ee20000300a00 */
[----:B------:R-:W-:Y:S02]  /*d280*/  VIADD R220, R226, 0xffffffab ;  /* 0xffffffabe2dc7836 */ /* 0x000fe40000000000 */
[----:B------:R-:W-:Y:S01]  /*d290*/  IMAD.WIDE R226, R2, 0x4, R250 ;  /* 0x0000000402e27825 */ /* 0x000fe200078e02fa */
[----:B------:R-:W-:Y:S04]  /*d2a0*/  LDGSTS.E [R10+0x10008], desc[UR16][R232.64], !P4 ;  /* 0x10008000e80a7fae */ /* 0x000fe8000e121850 */
[----:B------:R-:W3:Y:S01]  /*d2b0*/  LDL.LU.64 R250, [R1+0x90] ;  /* 0x0000900001fa7983 */ /* 0x000ee20000300a00 */
[----:B------:R-:W-:Y:S01]  /*d2c0*/  ISETP.GE.U32.AND P1, PT, R4, 0x7fffff4f, PT ;  /* 0x7fffff4f0400780c */ /* 0x000fe20003f26070 */
[----:B------:R-:W-:-:S02]  /*d2d0*/  VIADD R4, R222, 0xffffff8c ;  /* 0xffffff8cde047836 */ /* 0x000fc40000000000 */
[----:B------:R2:W-:Y:S01]  /*d2e0*/  LDGSTS.E [R10+0x14008], desc[UR16][R230.64], !P4 ;  /* 0x14008000e60a7fae */ /* 0x0005e2000e121850 */
[----:B------:R-:W-:Y:S01]  /*d2f0*/  ISETP.GE.U32.AND P4, PT, R220, 0x7fffff6c, PT ;  /* 0x7fffff6cdc00780c */ /* 0x000fe20003f86070 */
[----:B------:R-:W1:Y:S02]  /*d300*/  LDC R222, c[0x0][0x230] ;  /* 0x00008c00ffde7b82 */ /* 0x000e640000000800 */
[----:B------:R2:W-:Y:S01]  /*d310*/  STL.64 [R1+0x350], R228 ;  /* 0x000350e401007387 */ /* 0x0005e20000100a00 */
[----:B------:R-:W-:-:S03]  /*d320*/  ISETP.GE.U32.AND P3, PT, R4, 0x7fffff4d, PT ;  /* 0x7fffff4d0400780c */ /* 0x000fc60003f66070 */
[----:B------:R2:W-:Y:S01]  /*d330*/  LDGSTS.E [R10+0x1000c], desc[UR16][R228.64], !P5 ;  /* 0x1000c000e40a7fae */ /* 0x0005e2000e921850 */
[----:B------:R-:W-:Y:S01]  /*d340*/  IADD3 R4, R225, -0x56, RZ ;  /* 0xffffffaae1047810 */ /* 0x000fe20007ffe0ff */
[----:B------:R-:W-:Y:S02]  /*d350*/  VIADD R220, R224, 0xffffffa9 ;  /* 0xffffffa9e0dc7836 */ /* 0x000fe40000000000 */
[----:B------:R4:W-:Y:S04]  /*d360*/  STL.64 [R1+0x348], R226 ;  /* 0x000348e201007387 */ /* 0x0009e80000100a00 */
[----:B------:R4:W-:Y:S04]  /*d370*/  LDGSTS.E [R10+0x1400c], desc[UR16][R226.64], !P5 ;  /* 0x1400c000e20a7fae */ /* 0x0009e8000e921850 */
[----:B------:R-:W3:Y:S04]  /*d380*/  LDL.LU.64 R238, [R1+0x18] ;  /* 0x0000180001ee7983 */ /* 0x000ee80000300a00 */
[----:B------:R-:W3:Y:S01]  /*d390*/  LDL.LU.64 R236, [R1+0x10] ;  /* 0x0000100001ec7983 */ /* 0x000ee20000300a00 */
[----:B--2---:R-:W-:-:S04]  /*d3a0*/  IMAD.WIDE R230, R2, 0x4, R240 ;  /* 0x0000000402e67825 */ /* 0x004fc800078e02f0 */
[C---:B------:R-:W-:Y:S01]  /*d3b0*/  IMAD.WIDE R228, R2.reuse, 0x4, R242 ;  /* 0x0000000402e47825 */ /* 0x040fe200078e02f2 */
[----:B------:R-:W-:Y:S04]  /*d3c0*/  STL.64 [R1+0x340], R230 ;  /* 0x000340e601007387 */ /* 0x000fe80000100a00 */
[----:B------:R-:W-:Y:S04]  /*d3d0*/  STL.64 [R1+0x338], R228 ;  /* 0x000338e401007387 */ /* 0x000fe80000100a00 */
[----:B------:R-:W-:Y:S01]  /*d3e0*/  LDGSTS.E [R10+0x18000], desc[UR16][R230.64], !P6 ;  /* 0x18000000e60a7fae */ /* 0x000fe2000f121850 */
[----:B----4-:R-:W-:-:S03]  /*d3f0*/  IMAD.WIDE R226, R2, 0x4, R244 ;  /* 0x0000000402e27825 */ /* 0x010fc600078e02f4 */
[----:B------:R-:W-:Y:S04]  /*d400*/  LDGSTS.E [R10+0x1c000], desc[UR16][R228.64], !P6 ;  /* 0x1c000000e40a7fae */ /* 0x000fe8000f121850 */
[----:B------:R2:W-:Y:S01]  /*d410*/  STL.64 [R1+0x330], R226 ;  /* 0x000330e201007387 */ /* 0x0005e20000100a00 */
[----:B------:R-:W-:-:S03]  /*d420*/  IMAD.WIDE R224, R2, 0x4, R246 ;  /* 0x0000000402e07825 */ /* 0x000fc600078e02f6 */
[----:B------:R-:W4:Y:S04]  /*d430*/  LDL.LU.64 R242, [R1+0x248] ;  /* 0x0002480001f27983 */ /* 0x000f280000300a00 */
[----:B------:R1:W-:Y:S04]  /*d440*/  STL.64 [R1+0x328], R224 ;  /* 0x000328e001007387 */ /* 0x0003e80000100a00 */
[----:B------:R-:W4:Y:S04]  /*d450*/  LDL.LU.64 R244, [R1+0x240] ;  /* 0x0002400001f47983 */ /* 0x000f280000300a00 */
[----:B------:R-:W4:Y:S04]  /*d460*/  LDL.LU.64 R246, [R1+0x238] ;  /* 0x0002380001f67983 */ /* 0x000f280000300a00 */
[----:B------:R-:W-:Y:S01]  /*d470*/  LDGSTS.E [R10+0x18004], desc[UR16][R226.64], !P1 ;  /* 0x18004000e20a7fae */ /* 0x000fe2000c921850 */
[----:B---3--:R-:W-:Y:S01]  /*d480*/  IMAD.WIDE R232, R2, 0x4, R248 ;  /* 0x0000000402e87825 */ /* 0x008fe200078e02f8 */
[----:B------:R-:W-:-:S02]  /*d490*/  ISETP.GE.U32.AND P5, PT, R4, 0x7fffff6b, PT ;  /* 0x7fffff6b0400780c */ /* 0x000fc40003fa6070 */
[----:B------:R1:W-:Y:S04]  /*d4a0*/  LDGSTS.E [R10+0x1c004], desc[UR16][R224.64], !P1 ;  /* 0x1c004000e00a7fae */ /* 0x0003e8000c921850 */
[----:B--2---:R-:W2:Y:S01]  /*d4b0*/  LDL.LU.64 R226, [R1+0x230] ;  /* 0x0002300001e27983 */ /* 0x004ea20000300a00 */
[----:B------:R-:W-:-:S03]  /*d4c0*/  IMAD.WIDE R240, R2, 0x4, R250 ;  /* 0x0000000402f07825 */ /* 0x000fc600078e02fa */
[----:B------:R-:W3:Y:S04]  /*d4d0*/  LDL.LU.64 R248, [R1+0x228] ;  /* 0x0002280001f87983 */ /* 0x000ee80000300a00 */
[----:B------:R4:W-:Y:S01]  /*d4e0*/  STL.64 [R1+0x320], R232 ;  /* 0x000320e801007387 */ /* 0x0009e20000100a00 */
[----:B------:R-:W-:Y:S01]  /*d4f0*/  ISETP.GE.U32.AND P6, PT, R220, 0x7fffff6a, PT ;  /* 0x7fffff6adc00780c */ /* 0x000fe20003fc6070 */
[C---:B------:R-:W-:Y:S02]  /*d500*/  IMAD.WIDE R238, R2.reuse, 0x4, R238 ;  /* 0x0000000402ee7825 */ /* 0x040fe400078e02ee */
[----:B------:R-:W3:Y:S01]  /*d510*/  LDL.LU.64 R250, [R1+0x220] ;  /* 0x0002200001fa7983 */ /* 0x000ee20000300a00 */
[----:B-1----:R-:W1:Y:S01]  /*d520*/  LDC R225, c[0x0][0x230] ;  /* 0x00008c00ffe17b82 */ /* 0x002e620000000800 */
[----:B------:R-:W-:-:S02]  /*d530*/  IMAD.WIDE R236, R2, 0x4, R236 ;  /* 0x0000000402ec7825 */ /* 0x000fc400078e02ec */
[----:B------:R4:W-:Y:S04]  /*d540*/  STL.64 [R1+0x318], R240 ;  /* 0x000318f001007387 */ /* 0x0009e80000100a00 */
[----:B------:R-:W3:Y:S01]  /*d550*/  LDL.LU.64 R230, [R1+0x218] ;  /* 0x0002180001e67983 */ /* 0x000ee20000300a00 */
[----:B----4-:R-:W-:-:S03]  /*d560*/  IMAD.WIDE R242, R2, 0x4, R242 ;  /* 0x0000000402f27825 */ /* 0x010fc600078e02f2 */
[----:B------:R-:W4:Y:S01]  /*d570*/  LDL.LU.64 R228, [R1+0x210] ;  /* 0x0002100001e47983 */ /* 0x000f220000300a00 */
[----:B------:R-:W4:Y:S03]  /*d580*/  LDC R224, c[0x0][0x230] ;  /* 0x00008c00ffe07b82 */ /* 0x000f260000000800 */
[----:B------:R-:W-:Y:S04]  /*d590*/  STL.64 [R1+0x310], R238 ;  /* 0x000310ee01007387 */ /* 0x000fe80000100a00 */
[----:B------:R-:W-:Y:S01]  /*d5a0*/  LDGSTS.E [R10+0x18008], desc[UR16][R232.64], !P2 ;  /* 0x18008000e80a7fae */ /* 0x000fe2000d121850 */
[----:B------:R-:W-:-:S03]  /*d5b0*/  IMAD.WIDE R244, R2, 0x4, R244 ;  /* 0x0000000402f47825 */ /* 0x000fc600078e02f4 */
[----:B------:R-:W-:Y:S01]  /*d5c0*/  LDGSTS.E [R10+0x1c008], desc[UR16][R240.64], !P2 ;  /* 0x1c008000f00a7fae */ /* 0x000fe2000d121850 */
[----:B------:R-:W-:-:S03]  /*d5d0*/  IMAD.WIDE R246, R2, 0x4, R246 ;  /* 0x0000000402f67825 */ /* 0x000fc600078e02f6 */
[----:B------:R-:W-:Y:S04]  /*d5e0*/  LDGSTS.E [R10+0x1800c], desc[UR16][R238.64], !P3 ;  /* 0x1800c000ee0a7fae */ /* 0x000fe8000d921850 */
[----:B------:R-:W4:Y:S04]  /*d5f0*/  LDL.LU.64 R232, [R1+0xe78] ;  /* 0x000e780001e87983 */ /* 0x000f280000300a00 */
[----:B------:R-:W4:Y:S04]  /*d600*/  LDL.LU.64 R240, [R1+0xe70] ;  /* 0x000e700001f07983 */ /* 0x000f280000300a00 */
[----:B------:R1:W-:Y:S01]  /*d610*/  STL.64 [R1+0x308], R236 ;  /* 0x000308ec01007387 */ /* 0x0003e20000100a00 */
[----:B--2---:R-:W-:-:S03]  /*d620*/  IMAD.WIDE R226, R2, 0x4, R226 ;  /* 0x0000000402e27825 */ /* 0x004fc600078e02e2 */
[----:B------:R-:W-:Y:S01]  /*d630*/  LDGSTS.E [R10+0x1c00c], desc[UR16][R236.64], !P3 ;  /* 0x1c00c000ec0a7fae */ /* 0x000fe2000d921850 */
[----:B---3--:R-:W-:-:S03]  /*d640*/  IMAD.WIDE R248, R2, 0x4, R248 ;  /* 0x0000000402f87825 */ /* 0x008fc600078e02f8 */
[----:B------:R-:W-:Y:S04]  /*d650*/  LDGSTS.E [R12+0x10000], desc[UR16][R242.64], !P4 ;  /* 0x10000000f20c7fae */ /* 0x000fe8000e121850 */
[----:B------:R-:W-:Y:S04]  /*d660*/  LDGSTS.E [R12+0x14000], desc[UR16][R244.64], !P4 ;  /* 0x14000000f40c7fae */ /* 0x000fe8000e121850 */
[----:B-1----:R-:W2:Y:S04]  /*d670*/  LDL.LU.64 R236, [R1+0x8] ;  /* 0x0000080001ec7983 */ /* 0x002ea80000300a00 */
[----:B------:R-:W3:Y:S04]  /*d680*/  LDL.LU.64 R238, [R1] ;  /* 0x0000000001ee7983 */ /* 0x000ee80000300a00 */
[----:B------:R1:W-:Y:S04]  /*d690*/  STL.64 [R1+0x300], R242 ;  /* 0x000300f201007387 */ /* 0x0003e80000100a00 */
[----:B------:R1:W-:Y:S01]  /*d6a0*/  STL.64 [R1+0x2f8], R244 ;  /* 0x0002f8f401007387 */ /* 0x0003e20000100a00 */
[----:B------:R-:W-:-:S03]  /*d6b0*/  IMAD.WIDE R250, R2, 0x4, R250 ;  /* 0x0000000402fa7825 */ /* 0x000fc600078e02fa */
[----:B------:R-:W-:Y:S04]  /*d6c0*/  LDGSTS.E [R12+0x10004], desc[UR16][R246.64], !P5 ;  /* 0x10004000f60c7fae */ /* 0x000fe8000e921850 */
[----:B-1----:R-:W3:Y:S04]  /*d6d0*/  LDL.LU.64 R242, [R1+0xe68] ;  /* 0x000e680001f27983 */ /* 0x002ee80000300a00 */
[----:B------:R-:W3:Y:S04]  /*d6e0*/  LDL.LU.64 R244, [R1+0xe60] ;  /* 0x000e600001f47983 */ /* 0x000ee80000300a00 */
[----:B------:R1:W-:Y:S04]  /*d6f0*/  STL.64 [R1+0x2f0], R246 ;  /* 0x0002f0f601007387 */ /* 0x0003e80000100a00 */
[----:B------:R-:W-:Y:S04]  /*d700*/  STL.64 [R1+0x2e8], R226 ;  /* 0x0002e8e201007387 */ /* 0x000fe80000100a00 */
[----:B------:R1:W-:Y:S04]  /*d710*/  LDGSTS.E [R12+0x14004], desc[UR16][R226.64], !P5 ;  /* 0x14004000e20c7fae */ /* 0x0003e8000e921850 */
[----:B-1----:R-:W3:Y:S04]  /*d720*/  LDL.LU.64 R246, [R1+0xe58] ;  /* 0x000e580001f67983 */ /* 0x002ee80000300a00 */
[----:B------:R1:W-:Y:S04]  /*d730*/  STL.64 [R1+0x2e0], R248 ;  /* 0x0002e0f801007387 */ /* 0x0003e80000100a00 */
[----:B------:R1:W-:Y:S01]  /*d740*/  STL.64 [R1+0x2d8], R250 ;  /* 0x0002d8fa01007387 */ /* 0x0003e20000100a00 */
[----:B------:R-:W-:Y:S01]  /*d750*/  VIADD R4, R223, 0xffffffa8 ;  /* 0xffffffa8df047836 */ /* 0x000fe20000000000 */
[----:B------:R-:W-:Y:S01]  /*d760*/  IADD3 R220, R252, -0x75, RZ ;  /* 0xffffff8bfcdc7810 */ /* 0x000fe20007ffe0ff */
[----:B------:R-:W1:Y:S01]  /*d770*/  LDC R223, c[0x0][0x230] ;  /* 0x00008c00ffdf7b82 */ /* 0x000e620000000800 */
[----:B------:R-:W-:Y:S04]  /*d780*/  LDGSTS.E [R12+0x10008], desc[UR16][R248.64], !P6 ;  /* 0x10008000f80c7fae */ /* 0x000fe8000f121850 */
[----:B------:R-:W-:Y:S03]  /*d790*/  LDGSTS.E [R12+0x14008], desc[UR16][R250.64], !P6 ;  /* 0x14008000fa0c7fae */ /* 0x000fe6000f121850 */
[----:B------:R-:W1:Y:S02]  /*d7a0*/  LDC R252, c[0x0][0x230] ;  /* 0x00008c00fffc7b82 */ /* 0x000e640000000800 */
[----:B-1----:R-:W3:Y:S06]  /*d7b0*/  LDL.LU.64 R248, [R1+0xe50] ;  /* 0x000e500001f87983 */ /* 0x002eec0000300a00 */
[----:B------:R-:W1:Y:S01]  /*d7c0*/  LDC R226, c[0x0][0x230] ;  /* 0x00008c00ffe27b82 */ /* 0x000e620000000800 */
[----:B------:R-:W3:Y:S01]  /*d7d0*/  LDL.LU.64 R250, [R1+0xe48] ;  /* 0x000e480001fa7983 */ /* 0x000ee20000300a00 */
[----:B------:R-:W-:Y:S01]  /*d7e0*/  ISETP.GE.U32.AND P1, PT, R4, 0x7fffff69, PT ;  /* 0x7fffff690400780c */ /* 0x000fe20003f26070 */
[----:B------:R-:W-:-:S05]  /*d7f0*/  VIADD R4, R222, 0xffffff8a ;  /* 0xffffff8ade047836 */ /* 0x000fca0000000000 */
[----:B------:R-:W1:Y:S01]  /*d800*/  LDC R222, c[0x0][0x230] ;  /* 0x00008c00ffde7b82 */ /* 0x000e620000000800 */
[----:B------:R-:W-:Y:S01]  /*d810*/  ISETP.GE.U32.AND P2, PT, R220, 0x7fffff4c, PT ;  /* 0x7fffff4cdc00780c */ /* 0x000fe20003f46070 */
[----:B------:R-:W-:Y:S01]  /*d820*/  VIADD R220, R235, 0xffffff89 ;  /* 0xffffff89ebdc7836 */ /* 0x000fe20000000000 */
[----:B------:R-:W-:-:S04]  /*d830*/  ISETP.GE.U32.AND P3, PT, R4, 0x7fffff4b, PT ;  /* 0x7fffff4b0400780c */ /* 0x000fc80003f66070 */
[----:B------:R-:W-:Y:S01]  /*d840*/  ISETP.GE.U32.AND P4, PT, R220, 0x7fffff4a, PT ;  /* 0x7fffff4adc00780c */ /* 0x000fe20003f86070 */
[----:B------:R-:W-:Y:S01]  /*d850*/  VIADD R220, R225, 0xffffffa7 ;  /* 0xffffffa7e1dc7836 */ /* 0x000fe20000000000 */
[----:B------:R-:W-:Y:S01]  /*d860*/  IADD3 R4, R252, -0x78, RZ ;  /* 0xffffff88fc047810 */ /* 0x000fe20007ffe0ff */
[----:B------:R-:W-:Y:S01]  /*d870*/  IMAD.WIDE R230, R2, 0x4, R230 ;  /* 0x0000000402e67825 */ /* 0x000fe200078e02e6 */
[----:B------:R-:W3:Y:S02]  /*d880*/  LDC R252, c[0x0][0x230] ;  /* 0x00008c00fffc7b82 */ /* 0x000ee40000000800 */
[----:B------:R-:W-:Y:S01]  /*d890*/  ISETP.GE.U32.AND P5, PT, R4, 0x7fffff49, PT ;  /* 0x7fffff490400780c */ /* 0x000fe20003fa6070 */
[----:B------:R-:W-:Y:S01]  /*d8a0*/  VIADD R4, R223, 0xffffffa6 ;  /* 0xffffffa6df047836 */ /* 0x000fe20000000000 */
[----:B------:R-:W-:Y:S01]  /*d8b0*/  ISETP.GE.U32.AND P6, PT, R220, 0x7fffff68, PT ;  /* 0x7fffff68dc00780c */ /* 0x000fe20003fc6070 */
[----:B------:R-:W-:Y:S03]  /*d8c0*/  STL.64 [R1+0x2d0], R230 ;  /* 0x0002d0e601007387 */ /* 0x000fe60000100a00 */
[----:B------:R-:W3:Y:S01]  /*d8d0*/  LDC R235, c[0x0][0x230] ;  /* 0x00008c00ffeb7b82 */ /* 0x000ee20000000800 */
[----:B------:R-:W-:Y:S01]  /*d8e0*/  LDGSTS.E [R12+0x1000c], desc[UR16][R230.64], !P1 ;  /* 0x1000c000e60c7fae */ /* 0x000fe2000c921850 */
[----:B-1----:R-:W-:Y:S01]  /*d8f0*/  IADD3 R220, R222, -0x5b, RZ ;  /* 0xffffffa5dedc7810 */ /* 0x002fe20007ffe0ff */
[----:B----4-:R-:W-:-:S05]  /*d900*/  IMAD.WIDE R228, R2, 0x4, R228 ;  /* 0x0000000402e47825 */ /* 0x010fca00078e02e4 */
[----:B------:R1:W-:Y:S04]  /*d910*/  STL.64 [R1+0x2c8], R228 ;  /* 0x0002c8e401007387 */ /* 0x0003e80000100a00 */
[----:B------:R1:W-:Y:S01]  /*d920*/  LDGSTS.E [R12+0x1400c], desc[UR16][R228.64], !P1 ;  /* 0x1400c000e40c7fae */ /* 0x0003e2000c921850 */
[----:B------:R-:W-:Y:S01]  /*d930*/  ISETP.GE.U32.AND P1, PT, R4, 0x7fffff67, PT ;  /* 0x7fffff670400780c */ /* 0x000fe20003f26070 */
[----:B------:R-:W-:Y:S02]  /*d940*/  VIADD R4, R224, 0xffffffa4 ;  /* 0xffffffa4e0047836 */ /* 0x000fe40000000000 */
[----:B--2---:R-:W-:-:S04]  /*d950*/  IMAD.WIDE R222, R2, 0x4, R236 ;  /* 0x0000000402de7825 */ /* 0x004fc800078e02ec */
[C---:B---3--:R-:W-:Y:S01]  /*d960*/  IMAD.WIDE R238, R2.reuse, 0x4, R238 ;  /* 0x0000000402ee7825 */ /* 0x048fe200078e02ee */
[----:B------:R2:W-:Y:S04]  /*d970*/  STL.64 [R1+0x2c0], R222 ;  /* 0x0002c0de01007387 */ /* 0x0005e80000100a00 */
[----:B------:R-:W-:Y:S04]  /*d980*/  STL.64 [R1+0x2b8], R238 ;  /* 0x0002b8ee01007387 */ /* 0x000fe80000100a00 */
[----:B------:R-:W-:Y:S04]  /*d990*/  LDGSTS.E [R12+0x18000], desc[UR16][R222.64], !P2 ;  /* 0x18000000de0c7fae */ /* 0x000fe8000d121850 */
[----:B------:R-:W3:Y:S04]  /*d9a0*/  LDL.LU.64 R224, [R1+0x208] ;  /* 0x0002080001e07983 */ /* 0x000ee80000300a00 */
[----:B------:R-:W-:Y:S01]  /*d9b0*/  LDGSTS.E [R12+0x1c000], desc[UR16][R238.64], !P2 ;  /* 0x1c000000ee0c7fae */ /* 0x000fe2000d121850 */
[----:B-1----:R-:W-:-:S04]  /*d9c0*/  IMAD.WIDE R228, R2, 0x4, R248 ;  /* 0x0000000402e47825 */ /* 0x002fc800078e02f8 */
[----:B------:R-:W-:Y:S01]  /*d9d0*/  IMAD.WIDE R230, R2, 0x4, R250 ;  /* 0x0000000402e67825 */ /* 0x000fe200078e02fa */
[----:B------:R-:W-:Y:S01]  /*d9e0*/  ISETP.GE.U32.AND P2, PT, R220, 0x7fffff66, PT ;  /* 0x7fffff66dc00780c */ /* 0x000fe20003f46070 */
[----:B------:R-:W1:Y:S03]  /*d9f0*/  LDC R248, c[0x0][0x230] ;  /* 0x00008c00fff87b82 */ /* 0x000e660000000800 */
[----:B------:R4:W-:Y:S04]  /*da00*/  STL.64 [R1+0x2b0], R230 ;  /* 0x0002b0e601007387 */ /* 0x0009e80000100a00 */
[----:B--2---:R-:W2:Y:S01]  /*da10*/  LDL.LU.64 R222, [R1+0x200] ;  /* 0x0002000001de7983 */ /* 0x004ea20000300a00 */
[----:B------:R-:W1:Y:S03]  /*da20*/  LDC R249, c[0x0][0x230] ;  /* 0x00008c00fff97b82 */ /* 0x000e660000000800 */
[----:B------:R4:W-:Y:S04]  /*da30*/  LDGSTS.E [R12+0x18004], desc[UR16][R230.64], !P3 ;  /* 0x18004000e60c7fae */ /* 0x0009e8000d921850 */
[----:B------:R4:W-:Y:S04]  /*da40*/  STL.64 [R1+0x2a8], R228 ;  /* 0x0002a8e401007387 */ /* 0x0009e80000100a00 */
[----:B------:R-:W2:Y:S01]  /*da50*/  LDL.LU.64 R236, [R1+0x1f8] ;  /* 0x0001f80001ec7983 */ /* 0x000ea20000300a00 */
[----:B----4-:R-:W-:-:S03]  /*da60*/  IMAD.WIDE R230, R2, 0x4, R246 ;  /* 0x0000000402e67825 */ /* 0x010fc600078e02f6 */
[----:B------:R4:W-:Y:S01]  /*da70*/  LDGSTS.E [R12+0x1c004], desc[UR16][R228.64], !P3 ;  /* 0x1c004000e40c7fae */ /* 0x0009e2000d921850 */
[----:B------:R-:W-:-:S03]  /*da80*/  ISETP.GE.U32.AND P3, PT, R4, 0x7fffff65, PT ;  /* 0x7fffff650400780c */ /* 0x000fc60003f66070 */
[----:B------:R-:W2:Y:S01]  /*da90*/  LDL.LU.64 R238, [R1+0x1e8] ;  /* 0x0001e80001ee7983 */ /* 0x000ea20000300a00 */
[----:B------:R-:W-:-:S03]  /*daa0*/  IADD3 R4, R226, -0x7a, RZ ;  /* 0xffffff86e2047810 */ /* 0x000fc60007ffe0ff */
[----:B------:R-:W2:Y:S01]  /*dab0*/  LDL.LU.64 R250, [R1+0x1e0] ;  /* 0x0001e00001fa7983 */ /* 0x000ea20000300a00 */
[----:B----4-:R-:W-:-:S03]  /*dac0*/  IMAD.WIDE R228, R2, 0x4, R244 ;  /* 0x0000000402e47825 */ /* 0x010fc600078e02f4 */
[----:B------:R-:W4:Y:S04]  /*dad0*/  LDL.LU.64 R246, [R1+0x1d8] ;  /* 0x0001d80001f67983 */ /* 0x000f280000300a00 */
[----:B------:R1:W-:Y:S01]  /*dae0*/  STL.64 [R1+0x2a0], R230 ;  /* 0x0002a0e601007387 */ /* 0x0003e20000100a00 */
[----:B------:R-:W-:-:S03]  /*daf0*/  IMAD.WIDE R244, R2, 0x4, R242 ;  /* 0x0000000402f47825 */ /* 0x000fc600078e02f2 */
[----:B------:R-:W4:Y:S04]  /*db00*/  LDL.LU.64 R226, [R1+0x1d0] ;  /* 0x0001d00001e27983 */ /* 0x000f280000300a00 */
[----:B------:R1:W-:Y:S04]  /*db10*/  STL.64 [R1+0x298], R228 ;  /* 0x000298e401007387 */ /* 0x0003e80000100a00 */
[----:B------:R-:W4:Y:S01]  /*db20*/  LDL.LU.64 R242, [R1+0x1f0] ;  /* 0x0001f00001f27983 */ /* 0x000f220000300a00 */
[----:B------:R-:W-:Y:S02]  /*db30*/  VIADD R220, R252, 0xffffff87 ;  /* 0xffffff87fcdc7836 */ /* 0x000fe40000000000 */
[----:B------:R-:W1:Y:S01]  /*db40*/  LDC R252, c[0x0][0x230] ;  /* 0x00008c00fffc7b82 */ /* 0x000e620000000800 */
[----:B------:R-:W-:Y:S01]  /*db50*/  IMAD.WIDE R240, R2, 0x4, R240 ;  /* 0x0000000402f07825 */ /* 0x000fe200078e02f0 */
[----:B------:R-:W-:Y:S04]  /*db60*/  LDGSTS.E [R12+0x18008], desc[UR16][R230.64], !P4 ;  /* 0x18008000e60c7fae */ /* 0x000fe8000e121850 */
[----:B------:R-:W-:Y:S01]  /*db70*/  LDGSTS.E [R12+0x1c008], desc[UR16][R228.64], !P4 ;  /* 0x1c008000e40c7fae */ /* 0x000fe2000e121850 */
[----:B------:R-:W-:-:S03]  /*db80*/  ISETP.GE.U32.AND P4, PT, R220, 0x7fffff48, PT ;  /* 0x7fffff48dc00780c */ /* 0x000fc60003f86070 */
[----:B------:R1:W-:Y:S04]  /*db90*/  LDGSTS.E [R12+0x1800c], desc[UR16][R244.64], !P5 ;  /* 0x1800c000f40c7fae */ /* 0x0003e8000e921850 */
[----:B-1----:R-:W4:Y:S01]  /*dba0*/  LDL.LU.64 R230, [R1+0xe40] ;  /* 0x000e400001e67983 */ /* 0x002f220000300a00 */
[----:B------:R-:W-:Y:S02]  /*dbb0*/  VIADD R220, R235, 0xffffff85 ;  /* 0xffffff85ebdc7836 */ /* 0x000fe40000000000 */
[----:B------:R-:W1:Y:S01]  /*dbc0*/  LDC R235, c[0x0][0x230] ;  /* 0x00008c00ffeb7b82 */ /* 0x000e620000000800 */
[----:B------:R1:W-:Y:S04]  /*dbd0*/  STL.64 [R1+0x290], R244 ;  /* 0x000290f401007387 */ /* 0x0003e80000100a00 */
[----:B------:R-:W4:Y:S04]  /*dbe0*/  LDL.LU.64 R228, [R1+0xe38] ;  /* 0x000e380001e47983 */ /* 0x000f280000300a00 */
[----:B------:R1:W-:Y:S01]  /*dbf0*/  LDGSTS.E [R12+0x1c00c], desc[UR16][R240.64], !P5 ;  /* 0x1c00c000f00c7fae */ /* 0x0003e2000e921850 */
[----:B------:R-:W-:Y:S01]  /*dc00*/  ISETP.GE.U32.AND P5, PT, R4, 0x7fffff47, PT ;  /* 0x7fffff470400780c */ /* 0x000fe20003fa6070 */
[----:B------:R-:W-:-:S02]  /*dc10*/  VIADD R4, R252, 0xffffff84 ;  /* 0xffffff84fc047836 */ /* 0x000fc40000000000 */
[----:B------:R1:W-:Y:S02]  /*dc20*/  STL.64 [R1+0x288], R240 ;  /* 0x000288f001007387 */ /* 0x0003e40000100a00 */
[----:B-1----:R-:W1:Y:S08]  /*dc30*/  LDC R244, c[0x0][0x230] ;  /* 0x00008c00fff47b82 */ /* 0x002e700000000800 */
[----:B------:R-:W1:Y:S08]  /*dc40*/  LDC R241, c[0x0][0x230] ;  /* 0x00008c00fff17b82 */ /* 0x000e700000000800 */
[----:B------:R-:W1:Y:S01]  /*dc50*/  LDC R240, c[0x0][0x230] ;  /* 0x00008c00fff07b82 */ /* 0x000e620000000800 */
[----:B---3--:R-:W-:-:S05]  /*dc60*/  IMAD.WIDE R224, R2, 0x4, R224 ;  /* 0x0000000402e07825 */ /* 0x008fca00078e02e0 */
[----:B------:R3:W-:Y:S04]  /*dc70*/  STL.64 [R1+0x280], R224 ;  /* 0x000280e001007387 */ /* 0x0007e80000100a00 */
[----:B------:R-:W-:Y:S01]  /*dc80*/  LDGSTS.E [R13+0x10000], desc[UR16][R224.64], !P6 ;  /* 0x10000000e00d7fae */ /* 0x000fe2000f121850 */
[----:B--2---:R-:W-:-:S05]  /*dc90*/  IMAD.WIDE R222, R2, 0x4, R222 ;  /* 0x0000000402de7825 */ /* 0x004fca00078e02de */
[----:B------:R2:W-:Y:S04]  /*dca0*/  STL.64 [R1+0x278], R222 ;  /* 0x000278de01007387 */ /* 0x0005e80000100a00 */
[----:B---3--:R-:W3:Y:S01]  /*dcb0*/  LDL.LU.64 R224, [R1+0xe30] ;  /* 0x000e300001e07983 */ /* 0x008ee20000300a00 */
[----:B------:R-:W-:-:S03]  /*dcc0*/  IMAD.WIDE R236, R2, 0x4, R236 ;  /* 0x0000000402ec7825 */ /* 0x000fc600078e02ec */
[----:B------:R-:W-:Y:S01]  /*dcd0*/  LDGSTS.E [R13+0x14000], desc[UR16][R222.64], !P6 ;  /* 0x14000000de0d7fae */ /* 0x000fe2000f121850 */
[----:B------:R-:W-:-:S03]  /*dce0*/  ISETP.GE.U32.AND P6, PT, R220, 0x7fffff46, PT ;  /* 0x7fffff46dc00780c */ /* 0x000fc60003fc6070 */
[----:B------:R-:W-:Y:S01]  /*dcf0*/  LDGSTS.E [R13+0x10004], desc[UR16][R236.64], !P1 ;  /* 0x10004000ec0d7fae */ /* 0x000fe2000c921850 */
[----:B------:R-:W-:Y:S01]  /*dd00*/  IMAD.WIDE R238, R2, 0x4, R238 ;  /* 0x0000000402ee7825 */ /* 0x000fe200078e02ee */
[----:B------:R-:W-:Y:S02]  /*dd10*/  IADD3 R220, R248, -0x5d, RZ ;  /* 0xffffffa3f8dc7810 */ /* 0x000fe40007ffe0ff */
[----:B--2---:R-:W2:Y:S01]  /*dd20*/  LDL.LU.64 R222, [R1+0xe28] ;  /* 0x000e280001de7983 */ /* 0x004ea20000300a00 */
[----:B------:R-:W-:-:S03]  /*dd30*/  IMAD.MOV.U32 R248, RZ, RZ, R238 ;  /* 0x000000fffff87224 */ /* 0x000fc600078e00ee */
[----:B------:R1:W-:Y:S01]  /*dd40*/  STL.64 [R1+0x270], R236 ;  /* 0x000270ec01007387 */ /* 0x0003e20000100a00 */
[----:B----4-:R-:W-:-:S05]  /*dd50*/  IMAD.WIDE R242, R2, 0x4, R242 ;  /* 0x0000000402f27825 */ /* 0x010fca00078e02f2 */
[----:B------:R4:W-:Y:S01]  /*dd60*/  LDGSTS.E [R13+0x14004], desc[UR16][R242.64], !P1 ;  /* 0x14004000f20d7fae */ /* 0x0009e2000c921850 */
[----:B------:R-:W-:Y:S01]  /*dd70*/  ISETP.GE.U32.AND P1, PT, R4, 0x7fffff45, PT ;  /* 0x7fffff450400780c */ /* 0x000fe20003f26070 */
[----:B------:R-:W-:Y:S02]  /*dd80*/  VIADD R4, R249, 0xffffffa2 ;  /* 0xffffffa2f9047836 */ /* 0x000fe40000000000 */
[----:B------:R4:W-:Y:S01]  /*dd90*/  STL.64 [R1+0x268], R242 ;  /* 0x000268f201007387 */ /* 0x0009e20000100a00 */
[----:B------:R-:W-:-:S03]  /*dda0*/  MOV R249, R239 ;  /* 0x000000ef00f97202 */ /* 0x000fc60000000f00 */
[----:B-1----:R-:W3:Y:S04]  /*ddb0*/  LDL.LU.64 R236, [R1+0xe20] ;  /* 0x000e200001ec7983 */ /* 0x002ee80000300a00 */
[----:B------:R1:W-:Y:S01]  /*ddc0*/  STL.64 [R1+0x260], R238 ;  /* 0x000260ee01007387 */ /* 0x0003e20000100a00 */
[----:B------:R-:W-:-:S03]  /*ddd0*/  IMAD.WIDE R250, R2, 0x4, R250 ;  /* 0x0000000402fa7825 */ /* 0x000fc600078e02fa */
[----:B------:R-:W-:Y:S01]  /*dde0*/  LDGSTS.E [R13+0x10008], desc[UR16][R248.64], !P2 ;  /* 0x10008000f80d7fae */ /* 0x000fe2000d121850 */
[C---:B------:R-:W-:Y:S01]  /*ddf0*/  IMAD.WIDE R246, R2.reuse, 0x4, R246 ;  /* 0x0000000402f67825 */ /* 0x040fe200078e02f6 */
[----:B----4-:R-:W4:Y:S02]  /*de00*/  LDC R243, c[0x0][0x230] ;  /* 0x00008c00fff37b82 */ /* 0x010f240000000800 */
[----:B------:R-:W-:Y:S04]  /*de10*/  LDGSTS.E [R13+0x14008], desc[UR16][R250.64], !P2 ;  /* 0x14008000fa0d7fae */ /* 0x000fe8000d121850 */
[----:B-1----:R-:W4:Y:S01]  /*de20*/  LDL.LU.64 R238, [R1+0xe18] ;  /* 0x000e180001ee7983 */ /* 0x002f220000300a00 */
[----:B------:R-:W-:Y:S01]  /*de30*/  IMAD.WIDE R226, R2, 0x4, R226 ;  /* 0x0000000402e27825 */ /* 0x000fe200078e02e2 */
[----:B------:R-:W1:Y:S02]  /*de40*/  LDC R242, c[0x0][0x230] ;  /* 0x00008c00fff27b82 */ /* 0x000e640000000800 */
[----:B------:R-:W-:Y:S04]  /*de50*/  STL.64 [R1+0x258], R250 ;  /* 0x000258fa01007387 */ /* 0x000fe80000100a00 */
[----:B------:R1:W-:Y:S04]  /*de60*/  STL.64 [R1+0x250], R246 ;  /* 0x000250f601007387 */ /* 0x0003e80000100a00 */
[----:B------:R-:W-:Y:S04]  /*de70*/  LDGSTS.E [R13+0x1000c], desc[UR16][R246.64], !P3 ;  /* 0x1000c000f60d7fae */ /* 0x000fe8000d921850 */
[----:B------:R4:W-:Y:S04]  /*de80*/  STL.64 [R1+0x248], R226 ;  /* 0x000248e201007387 */ /* 0x0009e80000100a00 */
[----:B------:R4:W-:Y:S01]  /*de90*/  LDGSTS.E [R13+0x1400c], desc[UR16][R226.64], !P3 ;  /* 0x1400c000e20d7fae */ /* 0x0009e2000d921850 */
[----:B------:R-:W-:-:S03]  /*dea0*/  ISETP.GE.U32.AND P3, PT, R4, 0x7fffff63, PT ;  /* 0x7fffff630400780c */ /* 0x000fc60003f66070 */
[----:B------:R-:W2:Y:S01]  /*deb0*/  LDL.LU.64 R248, [R1+0x40] ;  /* 0x0000400001f87983 */ /* 0x000ea20000300a00 */
[----:B------:R-:W-:-:S03]  /*dec0*/  VIADD R4, R244, 0xffffffa0 ;  /* 0xffffffa0f4047836 */ /* 0x000fc60000000000 */
[----:B-1----:R-:W2:Y:S04]  /*ded0*/  LDL.LU.64 R246, [R1+0x38] ;  /* 0x0000380001f67983 */ /* 0x002ea80000300a00 */
[----:B------:R-:W2:Y:S01]  /*dee0*/  LDL.LU.64 R250, [R1+0x30] ;  /* 0x0000300001fa7983 */ /* 0x000ea20000300a00 */
[----:B----4-:R-:W-:-:S03]  /*def0*/  IMAD.WIDE R226, R2, 0x4, R238 ;  /* 0x0000000402e27825 */ /* 0x010fc600078e02ee */
[----:B------:R-:W4:Y:S01]  /*df00*/  LDL.LU.64 R238, [R1+0x48] ;  /* 0x0000480001ee7983 */ /* 0x000f220000300a00 */
[----:B------:R-:W-:Y:S01]  /*df10*/  IMAD.MOV.U32 R245, RZ, RZ, R227 ;  /* 0x000000fffff57224 */ /* 0x000fe200078e00e3 */
[----:B------:R-:W-:Y:S02]  /*df20*/  MOV R244, R226 ;  /* 0x000000e200f47202 */ /* 0x000fe40000000f00 */
[----:B------:R1:W-:Y:S01]  /*df30*/  STL.64 [R1+0x240], R226 ;  /* 0x000240e201007387 */ /* 0x0003e20000100a00 */
[----:B---3--:R-:W-:-:S03]  /*df40*/  IMAD.WIDE R236, R2, 0x4, R236 ;  /* 0x0000000402ec7825 */ /* 0x008fc600078e02ec */
[----:B------:R-:W-:Y:S01]  /*df50*/  LDGSTS.E [R13+0x18000], desc[UR16][R244.64], !P4 ;  /* 0x18000000f40d7fae */ /* 0x000fe2000e121850 */
[----:B--2---:R-:W-:-:S03]  /*df60*/  IMAD.WIDE R222, R2, 0x4, R222 ;  /* 0x0000000402de7825 */ /* 0x004fc600078e02de */
[----:B------:R-:W-:Y:S04]  /*df70*/  LDGSTS.E [R13+0x1c000], desc[UR16][R236.64], !P4 ;  /* 0x1c000000ec0d7fae */ /* 0x000fe8000e121850 */
[----:B-1----:R-:W2:Y:S01]  /*df80*/  LDL.LU.64 R226, [R1+0xe10] ;  /* 0x000e100001e27983 */ /* 0x002ea20000300a00 */
[----:B------:R-:W-:-:S03]  /*df90*/  IMAD.WIDE R224, R2, 0x4, R224 ;  /* 0x0000000402e07825 */ /* 0x000fc600078e02e0 */
[----:B------:R-:W-:Y:S01]  /*dfa0*/  STL.64 [R1+0x238], R236 ;  /* 0x000238ec01007387 */ /* 0x000fe20000100a00 */
[----:B------:R-:W-:-:S03]  /*dfb0*/  IMAD.WIDE R228, R2, 0x4, R228 ;  /* 0x0000000402e47825 */ /* 0x000fc600078e02e4 */
[----:B------:R1:W-:Y:S04]  /*dfc0*/  STL.64 [R1+0x230], R222 ;  /* 0x000230de01007387 */ /* 0x0003e80000100a00 */
[----:B------:R1:W-:Y:S04]  /*dfd0*/  LDGSTS.E [R13+0x18004], desc[UR16][R222.64], !P5 ;  /* 0x18004000de0d7fae */ /* 0x0003e8000e921850 */
[----:B------:R3:W-:Y:S04]  /*dfe0*/  STL.64 [R1+0x228], R224 ;  /* 0x000228e001007387 */ /* 0x0007e80000100a00 */
[----:B------:R3:W-:Y:S01]  /*dff0*/  LDGSTS.E [R13+0x1c004], desc[UR16][R224.64], !P5 ;  /* 0x1c004000e00d7fae */ /* 0x0007e2000e921850 */
[----:B-1----:R-:W-:Y:S01]  /*e000*/  IMAD.WIDE R222, R2, 0x4, R232 ;  /* 0x0000000402de7825 */ /* 0x002fe200078e02e8 */
[----:B------:R-:W-:-:S03]  /*e010*/  ISETP.GE.U32.AND P5, PT, R4, 0x7fffff61, PT ;  /* 0x7fffff610400780c */ /* 0x000fc60003fa6070 */
[----:B---3--:R-:W-:Y:S01]  /*e020*/  IMAD.WIDE R224, R2, 0x4, R230 ;  /* 0x0000000402e07825 */ /* 0x008fe200078e02e6 */
[----:B------:R-:W-:Y:S02]  /*e030*/  IADD3 R4, R243, -0x7e, RZ ;  /* 0xffffff82f3047810 */ /* 0x000fe40007ffe0ff */
[----:B------:R-:W-:Y:S01]  /*e040*/  ISETP.GE.U32.AND P2, PT, R220, 0x7fffff64, PT ;  /* 0x7fffff64dc00780c */ /* 0x000fe20003f46070 */
[----:B------:R-:W-:Y:S02]  /*e050*/  VIADD R220, R241, 0xffffffa1 ;  /* 0xffffffa1f1dc7836 */ /* 0x000fe40000000000 */
[----:B------:R-:W-:-:S04]  /*e060*/  IMAD.WIDE R236, R2, 0x4, R248 ;  /* 0x0000000402ec7825 */ /* 0x000fc800078e02f8 */
[----:B------:R-:W-:Y:S01]  /*e070*/  IMAD.WIDE R246, R2, 0x4, R246 ;  /* 0x0000000402f67825 */ /* 0x000fe200078e02f6 */
[----:B------:R-:W-:-:S03]  /*e080*/  ISETP.GE.U32.AND P4, PT, R220, 0x7fffff62, PT ;  /* 0x7fffff62dc00780c */ /* 0x000fc60003f86070 */
[----:B------:R-:W-:Y:S02]  /*e090*/  VIADD R220, R240, 0xffffff83 ;  /* 0xffffff83f0dc7836 */ /* 0x000fe40000000000 */
[----:B--2---:R-:W-:-:S05]  /*e0a0*/  IMAD.WIDE R226, R2, 0x4, R226 ;  /* 0x0000000402e27825 */ /* 0x004fca00078e02e2 */
[----:B------:R-:W-:Y:S04]  /*e0b0*/  STL.64 [R1+0x220], R226 ;  /* 0x000220e201007387 */ /* 0x000fe80000100a00 */
[----:B------:R-:W2:Y:S04]  /*e0c0*/  LDL.LU.64 R230, [R1+0x20] ;  /* 0x0000200001e67983 */ /* 0x000ea80000300a00 */
[----:B------:R-:W-:Y:S04]  /*e0d0*/  STL.64 [R1+0x218], R228 ;  /* 0x000218e401007387 */ /* 0x000fe80000100a00 */
[----:B------:R-:W-:Y:S04]  /*e0e0*/  LDGSTS.E [R13+0x18008], desc[UR16][R226.64], !P6 ;  /* 0x18008000e20d7fae */ /* 0x000fe8000f121850 */
[----:B------:R-:W3:Y:S04]  /*e0f0*/  LDL.LU.64 R232, [R1+0x28] ;  /* 0x0000280001e87983 */ /* 0x000ee80000300a00 */
[----:B------:R-:W-:Y:S04]  /*e100*/  LDGSTS.E [R13+0x1c008], desc[UR16][R228.64], !P6 ;  /* 0x1c008000e40d7fae */ /* 0x000fe8000f121850 */
[----:B------:R4:W-:Y:S04]  /*e110*/  STL.64 [R1+0x210], R224 ;  /* 0x000210e001007387 */ /* 0x0009e80000100a00 */
[----:B------:R4:W-:Y:S04]  /*e120*/  LDGSTS.E [R13+0x1800c], desc[UR16][R224.64], !P1 ;  /* 0x1800c000e00d7fae */ /* 0x0009e8000c921850 */
[----:B------:R1:W-:Y:S04]  /*e130*/  STL.64 [R1+0x208], R222 ;  /* 0x000208de01007387 */ /* 0x0003e80000100a00 */
[----:B------:R1:W-:Y:S01]  /*e140*/  LDGSTS.E [R13+0x1c00c], desc[UR16][R222.64], !P1 ;  /* 0x1c00c000de0d7fae */ /* 0x0003e2000c921850 */
[----:B----4-:R-:W-:-:S03]  /*e150*/  IMAD.WIDE R224, R2, 0x4, R238 ;  /* 0x0000000402e07825 */ /* 0x010fc600078e02ee */
[----:B------:R-:W4:Y:S04]  /*e160*/  LDL.LU.64 R228, [R1+0x1c8] ;  /* 0x0001c80001e47983 */ /* 0x000f280000300a00 */
[----:B------:R-:W4:Y:S01]  /*e170*/  LDL.LU.64 R238, [R1+0x88] ;  /* 0x0000880001ee7983 */ /* 0x000f220000300a00 */
[----:B-1----:R-:W-:-:S03]  /*e180*/  VIADD R222, R242, 0xffffff80 ;  /* 0xffffff80f2de7836 */ /* 0x002fc60000000000 */
[----:B------:R-:W-:Y:S01]  /*e190*/  LDGSTS.E [R14+0x10000], desc[UR16][R224.64], !P2 ;  /* 0x10000000e00e7fae */ /* 0x000fe2000d121850 */
[----:B------:R-:W-:Y:S02]  /*e1a0*/  IMAD.WIDE R242, R2, 0x4, R250 ;  /* 0x0000000402f27825 */ /* 0x000fe400078e02fa */
[----:B------:R-:W1:Y:S01]  /*e1b0*/  S2R R251, SR_TID.X ;  /* 0x0000000000fb7919 */ /* 0x000e620000002100 */
[----:B------:R1:W-:Y:S04]  /*e1c0*/  STL.64 [R1+0x200], R224 ;  /* 0x000200e001007387 */ /* 0x0003e80000100a00 */
[----:B------:R-:W4:Y:S04]  /*e1d0*/  LDL.LU.64 R226, [R1+0x78] ;  /* 0x0000780001e27983 */ /* 0x000f280000300a00 */
[----:B------:R1:W-:Y:S04]  /*e1e0*/  STL.64 [R1+0x1f8], R236 ;  /* 0x0001f8ec01007387 */ /* 0x0003e80000100a00 */
[----:B------:R-:W4:Y:S04]  /*e1f0*/  LDL.LU.64 R240, [R1+0x68] ;  /* 0x0000680001f07983 */ /* 0x000f280000300a00 */
[----:B------:R1:W-:Y:S04]  /*e200*/  STL.64 [R1+0x1f0], R246 ;  /* 0x0001f0f601007387 */ /* 0x0003e80000100a00 */
[----:B-1----:R-:W4:Y:S04]  /*e210*/  LDL.LU.64 R224, [R1+0x58] ;  /* 0x0000580001e07983 */ /* 0x002f280000300a00 */
[----:B------:R4:W-:Y:S04]  /*e220*/  STL.64 [R1+0x1e8], R242 ;  /* 0x0001e8f201007387 */ /* 0x0009e80000100a00 */
[----:B------:R-:W4:Y:S01]  /*e230*/  LDL.LU.64 R244, [R1+0x1c0] ;  /* 0x0001c00001f47983 */ /* 0x000f220000300a00 */
[----:B------:R-:W-:-:S03]  /*e240*/  LOP3.LUT R251, R251, 0x3f, RZ, 0xc0, !PT ;  /* 0x0000003ffbfb7812 */ /* 0x000fc600078ec0ff */
[----:B------:R-:W-:Y:S04]  /*e250*/  LDGSTS.E [R14+0x14000], desc[UR16][R236.64], !P2 ;  /* 0x14000000ec0e7fae */ /* 0x000fe8000d121850 */
[----:B------:R-:W-:Y:S04]  /*e260*/  LDGSTS.E [R14+0x10004], desc[UR16][R246.64], !P3 ;  /* 0x10004000f60e7fae */ /* 0x000fe8000d921850 */
[----:B------:R4:W-:Y:S01]  /*e270*/  LDGSTS.E [R14+0x14004], desc[UR16][R242.64], !P3 ;  /* 0x14004000f20e7fae */ /* 0x0009e2000d921850 */
[----:B------:R-:W-:-:S03]  /*e280*/  ISETP.GT.AND P3, PT, R8, 0xbf, PT ;  /* 0x000000bf0800780c */ /* 0x000fc60003f64270 */
[----:B------:R-:W4:Y:S01]  /*e290*/  LDL.LU.64 R236, [R1+0x80] ;  /* 0x0000800001ec7983 */ /* 0x000f220000300a00 */
[----:B------:R-:W-:-:S03]  /*e2a0*/  ISETP.GE.AND P2, PT, R251, R222, PT ;  /* 0x000000defb00720c */ /* 0x000fc60003f46270 */
[----:B------:R-:W4:Y:S04]  /*e2b0*/  LDL.LU.64 R248, [R1+0x70] ;  /* 0x0000700001f87983 */ /* 0x000f280000300a00 */
[----:B------:R-:W4:Y:S04]  /*e2c0*/  LDL.LU R8, [R1+0xe08] ;  /* 0x000e080001087983 */ /* 0x000f280000300800 */
[----:B------:R-:W4:Y:S04]  /*e2d0*/  LDL.LU.64 R246, [R1+0x60] ;  /* 0x0000600001f67983 */ /* 0x000f280000300a00 */
[----:B------:R-:W4:Y:S01]  /*e2e0*/  LDL.LU.64 R250, [R1+0x50] ;  /* 0x0000500001fa7983 */ /* 0x000f220000300a00 */
[----:B------:R-:W-:Y:S01]  /*e2f0*/  ISETP.GE.U32.AND P1, PT, R4, 0x7fffff43, PT ;  /* 0x7fffff430400780c */ /* 0x000fe20003f26070 */
[----:B------:R-:W-:Y:S01]  /*e300*/  VIADD R4, R235, 0xffffff81 ;  /* 0xffffff81eb047836 */ /* 0x000fe20000000000 */
[----:B------:R-:W-:-:S02]  /*e310*/  ISETP.GE.U32.AND P6, PT, R220, 0x7fffff44, PT ;  /* 0x7fffff44dc00780c */ /* 0x000fc40003fc6070 */
[----:B------:R-:W-:Y:S02]  /*e320*/  SEL R220, RZ, 0x4, P2 ;  /* 0x00000004ffdc7807 */ /* 0x000fe40001000000 */
[----:B------:R-:W-:Y:S02]  /*e330*/  ISETP.GE.U32.AND P2, PT, R4, 0x7fffff42, PT ;  /* 0x7fffff420400780c */ /* 0x000fe40003f46070 */
[----:B------:R-:W-:-:S05]  /*e340*/  SHF.L.U32 R4, R221, 0x6, RZ ;  /* 0x00000006dd047819 */ /* 0x000fca00000006ff */
[----:B------:R-:W-:Y:S01]  /*e350*/  IMAD.WIDE R24, R4, 0x4, R24 ;  /* 0x0000000404187825 */ /* 0x000fe200078e0218 */
[----:B------:R-:W-:-:S04]  /*e360*/  SEL R220, R220, RZ, P3 ;  /* 0x000000ffdcdc7207 */ /* 0x000fc80001800000 */
[----:B------:R-:W-:Y:S01]  /*e370*/  ISETP.NE.U32.AND P3, PT, R220, RZ, PT ;  /* 0x000000ffdc00720c */ /* 0x000fe20003f65070 */
[C---:B------:R-:W-:Y:S02]  /*e380*/  VIADD R220, R15.reuse, 0x100000 ;  /* 0x001000000fdc7836 */ /* 0x040fe40000000000 */
[----:B------:R-:W-:Y:S02]  /*e390*/  VIADD R221, R15, 0x100000 ;  /* 0x001000000fdd7836 */ /* 0x000fe40000000000 */
[----:B------:R-:W-:-:S04]  /*e3a0*/  IMAD.WIDE R22, R4, 0x4, R22 ;  /* 0x0000000404167825 */ /* 0x000fc800078e0216 */
[----:B------:R-:W-:-:S04]  /*e3b0*/  IMAD.WIDE R20, R4, 0x4, R20 ;  /* 0x0000000404147825 */ /* 0x000fc800078e0214 */
[----:B------:R-:W-:-:S04]  /*e3c0*/  IMAD.WIDE R32, R4, 0x4, R32 ;  /* 0x0000000404207825 */ /* 0x000fc800078e0220 */
[----:B------:R-:W-:-:S04]  /*e3d0*/  IMAD.WIDE R30, R4, 0x4, R30 ;  /* 0x00000004041e7825 */ /* 0x000fc800078e021e */
[----:B------:R-:W-:-:S04]  /*e3e0*/  IMAD.WIDE R26, R4, 0x4, R26 ;  /* 0x00000004041a7825 */ /* 0x000fc800078e021a */
[----:B--2---:R-:W-:-:S04]  /*e3f0*/  IMAD.WIDE R230, R2, 0x4, R230 ;  /* 0x0000000402e67825 */ /* 0x004fc800078e02e6 */
[----:B---3--:R-:W-:-:S05]  /*e400*/  IMAD.WIDE R232, R2, 0x4, R232 ;  /* 0x0000000402e87825 */ /* 0x008fca00078e02e8 */
[----:B------:R1:W-:Y:S04]  /*e410*/  LDGSTS.E [R14+0x10008], desc[UR16][R232.64], !P4 ;  /* 0x10008000e80e7fae */ /* 0x0003e8000e121850 */
[----:B------:R2:W-:Y:S01]  /*e420*/  LDGSTS.E [R14+0x14008], desc[UR16][R230.64], !P4 ;  /* 0x14008000e60e7fae */ /* 0x0005e2000e121850 */
[----:B------:R-:W-:-:S03]  /*e430*/  ISETP.GE.U32.AND P4, PT, R222, 0x7fffff41, PT ;  /* 0x7fffff41de00780c */ /* 0x000fc60003f86070 */
[----:B------:R1:W-:Y:S04]  /*e440*/  STL.64 [R1+0x1e0], R232 ;  /* 0x0001e0e801007387 */ /* 0x0003e80000100a00 */
[----:B------:R2:W-:Y:S01]  /*e450*/  STL.64 [R1+0x1d8], R230 ;  /* 0x0001d8e601007387 */ /* 0x0005e20000100a00 */
[----:B----4-:R-:W-:-:S04]  /*e460*/  IMAD.WIDE R242, R2, 0x4, R228 ;  /* 0x0000000402f27825 */ /* 0x010fc800078e02e4 */
[C---:B------:R-:W-:Y:S01]  /*e470*/  IMAD.WIDE R238, R2.reuse, 0x4, R238 ;  /* 0x0000000402ee7825 */ /* 0x040fe200078e02ee */
[----:B------:R-:W-:Y:S04]  /*e480*/  LDGSTS.E [R14+0x1000c], desc[UR16][R242.64], !P5 ;  /* 0x1000c000f20e7fae */ /* 0x000fe8000e921850 */
[----:B------:R-:W-:Y:S04]  /*e490*/  STL.64 [R1+0x1d0], R24 ;  /* 0x0001d01801007387 */ /* 0x000fe80000100a00 */
[----:B------:R-:W-:Y:S01]  /*e4a0*/  STL.64 [R1+0x1c8], R242 ;  /* 0x0001c8f201007387 */ /* 0x000fe20000100a00 */
[----:B-1----:R-:W-:-:S04]  /*e4b0*/  IMAD.WIDE R232, R2, 0x4, R226 ;  /* 0x0000000402e87825 */ /* 0x002fc800078e02e2 */
[C---:B------:R-:W-:Y:S01]  /*e4c0*/  IMAD.WIDE R228, R2.reuse, 0x4, R240 ;  /* 0x0000000402e47825 */ /* 0x040fe200078e02f0 */
[----:B------:R-:W-:Y:S04]  /*e4d0*/  STL.64 [R1+0x1b8], R238 ;  /* 0x0001b8ee01007387 */ /* 0x000fe80000100a00 */
[----:B------:R-:W-:Y:S01]  /*e4e0*/  STL.64 [R1+0x1b0], R232 ;  /* 0x0001b0e801007387 */ /* 0x000fe20000100a00 */
[----:B------:R-:W-:-:S04]  /*e4f0*/  IMAD.WIDE R224, R2, 0x4, R224 ;  /* 0x0000000402e07825 */ /* 0x000fc800078e02e0 */
[C---:B------:R-:W-:Y:S01]  /*e500*/  IMAD.WIDE R240, R2.reuse, 0x4, R244 ;  /* 0x0000000402f07825 */ /* 0x040fe200078e02f4 */
[----:B------:R-:W-:Y:S04]  /*e510*/  STL.64 [R1+0x1a8], R228 ;  /* 0x0001a8e401007387 */ /* 0x000fe80000100a00 */
[----:B------:R-:W-:Y:S04]  /*e520*/  LDGSTS.E [R14+0x1400c], desc[UR16][R240.64], !P5 ;  /* 0x1400c000f00e7fae */ /* 0x000fe8000e921850 */
[----:B------:R-:W-:Y:S01]  /*e530*/  LDGSTS.E [R14+0x18000], desc[UR16][R238.64], !P6 ;  /* 0x18000000ee0e7fae */ /* 0x000fe2000f121850 */
[----:B------:R-:W-:-:S04]  /*e540*/  IMAD.WIDE R236, R2, 0x4, R236 ;  /* 0x0000000402ec7825 */ /* 0x000fc800078e02ec */
[C---:B--2---:R-:W-:Y:S01]  /*e550*/  IMAD.WIDE R230, R2.reuse, 0x4, R248 ;  /* 0x0000000402e67825 */ /* 0x044fe200078e02f8 */
[----:B------:R-:W-:Y:S04]  /*e560*/  LDGSTS.E [R14+0x1c000], desc[UR16][R236.64], !P6 ;  /* 0x1c000000ec0e7fae */ /* 0x000fe8000f121850 */
[----:B------:R-:W-:Y:S01]  /*e570*/  LDGSTS.E [R14+0x18004], desc[UR16][R232.64], !P1 ;  /* 0x18004000e80e7fae */ /* 0x000fe2000c921850 */
[----:B------:R-:W-:-:S03]  /*e580*/  IMAD.WIDE R226, R2, 0x4, R246 ;  /* 0x0000000402e27825 */ /* 0x000fc600078e02f6 */
[----:B------:R-:W-:Y:S01]  /*e590*/  LDGSTS.E [R14+0x1c004], desc[UR16][R230.64], !P1 ;  /* 0x1c004000e60e7fae */ /* 0x000fe2000c921850 */
[----:B------:R-:W-:-:S03]  /*e5a0*/  IMAD.WIDE R222, R2, 0x4, R250 ;  /* 0x0000000402de7825 */ /* 0x000fc600078e02fa */
[----:B------:R-:W-:Y:S04]  /*e5b0*/  STL.64 [R1+0x198], R240 ;  /* 0x000198f001007387 */ /* 0x000fe80000100a00 */
[----:B------:R-:W-:Y:S04]  /*e5c0*/  LDGSTS.E [R14+0x18008], desc[UR16][R228.64], !P2 ;  /* 0x18008000e40e7fae */ /* 0x000fe8000d121850 */
[----:B------:R-:W-:Y:S04]  /*e5d0*/  STL.64 [R1+0x1a0], R224 ;  /* 0x0001a0e001007387 */ /* 0x000fe80000100a00 */
[----:B------:R-:W-:Y:S04]  /*e5e0*/  LDGSTS.E [R14+0x1c008], desc[UR16][R226.64], !P2 ;  /* 0x1c008000e20e7fae */ /* 0x000fe8000d121850 */
[----:B------:R-:W-:Y:S04]  /*e5f0*/  STL.64 [R1+0x190], R236 ;  /* 0x000190ec01007387 */ /* 0x000fe80000100a00 */
[----:B------:R-:W-:Y:S04]  /*e600*/  LDGSTS.E [R14+0x1800c], desc[UR16][R224.64], !P4 ;  /* 0x1800c000e00e7fae */ /* 0x000fe8000e121850 */
[----:B------:R-:W-:Y:S04]  /*e610*/  STL.64 [R1+0x188], R230 ;  /* 0x000188e601007387 */ /* 0x000fe80000100a00 */
[----:B------:R1:W-:Y:S04]  /*e620*/  LDGSTS.E [R14+0x1c00c], desc[UR16][R222.64], !P4 ;  /* 0x1c00c000de0e7fae */ /* 0x0003e8000e121850 */
[----:B------:R-:W-:Y:S04]  /*e630*/  STL.64 [R1+0x180], R226 ;  /* 0x000180e201007387 */ /* 0x000fe80000100a00 */
[----:B------:R-:W0:Y:S04]  /*e640*/  LDGDEPBAR ;  /* 0x00000000000079af */ /* 0x000e280000000000 */
[----:B------:R1:W-:Y:S04]  /*e650*/  STL.64 [R1+0x178], R222 ;  /* 0x000178de01007387 */ /* 0x0003e80000100a00 */
[----:B------:R2:W-:Y:S04]  /*e660*/  LDGSTS.E [R220+-0x80000], desc[UR16][R24.64], P0 ;  /* 0x8000000018dc7fae */ /* 0x0005e80008121850 */
[----:B------:R3:W-:Y:S01]  /*e670*/  STL.64 [R1+0x170], R22 ;  /* 0x0001701601007387 */ /* 0x0007e20000100a00 */
[----:B-1----:R-:W-:-:S03]  /*e680*/  IMAD.WIDE R222, R4, 0x4, R18 ;  /* 0x0000000404de7825 */ /* 0x002fc600078e0212 */
[----:B------:R3:W-:Y:S01]  /*e690*/  LDGSTS.E [R221+-0x7fc00], desc[UR16][R22.64], P0 ;  /* 0x8040000016dd7fae */ /* 0x0007e20008121850 */
[C---:B--2---:R-:W-:Y:S01]  /*e6a0*/  IADD3 R25, R15.reuse, 0x100000, RZ ;  /* 0x001000000f197810 */ /* 0x044fe20007ffe0ff */
[C---:B------:R-:W-:Y:S02]  /*e6b0*/  VIADD R24, R15.reuse, 0x100000 ;  /* 0x001000000f187836 */ /* 0x040fe40000000000 */
[----:B------:R-:W-:Y:S01]  /*e6c0*/  STL.64 [R1+0x168], R222 ;  /* 0x000168de01007387 */ /* 0x000fe20000100a00 */
[----:B------:R-:W-:-:S03]  /*e6d0*/  VIADD R18, R15, 0x100000 ;  /* 0x001000000f127836 */ /* 0x000fc60000000000 */
[----:B------:R-:W-:Y:S01]  /*e6e0*/  LDGSTS.E [R25+-0x7f800], desc[UR16][R222.64], P0 ;  /* 0x80800000de197fae */ /* 0x000fe20008121850 */
[----:B------:R-:W-:-:S03]  /*e6f0*/  VIADD R19, R15, 0x100000 ;  /* 0x001000000f137836 */ /* 0x000fc60000000000 */
[----:B------:R1:W-:Y:S04]  /*e700*/  STL.64 [R1+0x160], R20 ;  /* 0x0001601401007387 */ /* 0x0003e80000100a00 */
[----:B------:R1:W-:Y:S01]  /*e710*/  LDGSTS.E [R24+-0x7f400], desc[UR16][R20.64], P0 ;  /* 0x80c0000014187fae */ /* 0x0003e20008121850 */
[----:B---3--:R-:W-:-:S03]  /*e720*/  IMAD.WIDE R22, R4, 0x4, R40 ;  /* 0x0000000404167825 */ /* 0x008fc600078e0228 */
[----:B------:R-:W-:Y:S04]  /*e730*/  STL.64 [R1+0x158], R32 ;  /* 0x0001582001007387 */ /* 0x000fe80000100a00 */
[----:B------:R-:W-:Y:S01]  /*e740*/  LDGSTS.E [R18+-0x7f000], desc[UR16][R32.64], P0 ;  /* 0x8100000020127fae */ /* 0x000fe20008121850 */
[C---:B-1----:R-:W-:Y:S01]  /*e750*/  IADD3 R21, R15.reuse, 0x100000, RZ ;  /* 0x001000000f157810 */ /* 0x042fe20007ffe0ff */
[----:B------:R-:W-:Y:S02]  /*e760*/  VIADD R20, R15, 0x100000 ;  /* 0x001000000f147836 */ /* 0x000fe40000000000 */
[C---:B------:R-:W-:Y:S01]  /*e770*/  IMAD.WIDE R24, R4.reuse, 0x4, R28 ;  /* 0x0000000404187825 */ /* 0x040fe200078e021c */
[----:B------:R-:W-:Y:S03]  /*e780*/  STL.64 [R1+0x150], R30 ;  /* 0x0001501e01007387 */ /* 0x000fe60000100a00 */
[C---:B------:R-:W-:Y:S01]  /*e790*/  IMAD.WIDE R28, R4.reuse, 0x4, R38 ;  /* 0x00000004041c7825 */ /* 0x040fe200078e0226 */
[----:B------:R-:W-:Y:S04]  /*e7a0*/  LDGSTS.E [R21+-0x7ec00], desc[UR16][R30.64], P0 ;  /* 0x814000001e157fae */ /* 0x000fe80008121850 */
[----:B------:R1:W-:Y:S04]  /*e7b0*/  STL.64 [R1+0x148], R26 ;  /* 0x0001481a01007387 */ /* 0x0003e80000100a00 */
[----:B------:R1:W-:Y:S04]  /*e7c0*/  LDGSTS.E [R20+-0x7e800], desc[UR16][R26.64], P0 ;  /* 0x818000001a147fae */ /* 0x0003e80008121850 */
[----:B------:R2:W-:Y:S04]  /*e7d0*/  STL.64 [R1+0x140], R24 ;  /* 0x0001401801007387 */ /* 0x0005e80000100a00 */
[----:B------:R2:W-:Y:S01]  /*e7e0*/  LDGSTS.E [R19+-0x7e400], desc[UR16][R24.64], P0 ;  /* 0x81c0000018137fae */ /* 0x0005e20008121850 */
[----:B-1----:R-:W-:-:S03]  /*e7f0*/  IMAD.WIDE R26, R4, 0x4, R34 ;  /* 0x00000004041a7825 */ /* 0x002fc600078e0222 */
[----:B------:R1:W-:Y:S04]  /*e800*/  STL.64 [R1+0x138], R22 ;  /* 0x0001381601007387 */ /* 0x0003e80000100a00 */
[----:B------:R1:W-:Y:S01]  /*e810*/  LDGSTS.E [R18+-0x7e000], desc[UR16][R22.64], P0 ;  /* 0x8200000016127fae */ /* 0x0003e20008121850 */
[----:B--2---:R-:W-:-:S03]  /*e820*/  IMAD.WIDE R24, R4, 0x4, R36 ;  /* 0x0000000404187825 */ /* 0x004fc600078e0224 */
        /* <DEDUP_REMOVED lines=62> */
[----:B---3--:R-:W-:Y:S01]  /*ec10*/  IADD3 R18, R16, 0x100000, RZ ;  /* 0x0010000010127810 */ /* 0x008fe20007ffe0ff */
[----:B-1----:R-:W-:Y:S02]  /*ec20*/  IMAD.WIDE R22, R4, 0x4, R88 ;  /* 0x0000000404167825 */ /* 0x002fe400078e0258 */
[----:B------:R1:W-:Y:S04]  /*ec30*/  STL.64 [R1+0x88], R26 ;  /* 0x0000881a01007387 */ /* 0x0003e80000100a00 */
[----:B------:R3:W-:Y:S01]  /*ec40*/  LDGSTS.E [R20+-0x78800], desc[UR16][R26.64], P0 ;  /* 0x878000001a147fae */ /* 0x0007e20008121850 */
[----:B----4-:R-:W-:-:S02]  /*ec50*/  VIADD R21, R16, 0x100000 ;  /* 0x0010000010157836 */ /* 0x010fc40000000000 */
[----:B--2---:R-:W-:Y:S01]  /*ec60*/  IMAD.WIDE R28, R4, 0x4, R86 ;  /* 0x00000004041c7825 */ /* 0x004fe200078e0256 */
[----:B------:R2:W-:Y:S04]  /*ec70*/  STL.64 [R1+0x80], R24 ;  /* 0x0000801801007387 */ /* 0x0005e80000100a00 */
[----:B------:R4:W-:Y:S01]  /*ec80*/  LDGSTS.E [R19+-0x78400], desc[UR16][R24.64], P0 ;  /* 0x87c0000018137fae */ /* 0x0009e20008121850 */
[----:B---3--:R-:W-:-:S03]  /*ec90*/  VIADD R20, R16, 0x100000 ;  /* 0x0010000010147836 */ /* 0x008fc60000000000 */
[----:B------:R3:W-:Y:S01]  /*eca0*/  STL.64 [R1+0x78], R22 ;  /* 0x0000781601007387 */ /* 0x0007e20000100a00 */
[----:B-1----:R-:W-:-:S03]  /*ecb0*/  IMAD.WIDE R26, R4, 0x4, R82 ;  /* 0x00000004041a7825 */ /* 0x002fc600078e0252 */
[----:B------:R3:W-:Y:S01]  /*ecc0*/  LDGSTS.E [R18+-0x7ff00], desc[UR16][R22.64], P0 ;  /* 0x8010000016127fae */ /* 0x0007e20008121850 */
[----:B----4-:R-:W-:Y:S01]  /*ecd0*/  IADD3 R19, R16, 0x100000, RZ ;  /* 0x0010000010137810 */ /* 0x010fe20007ffe0ff */
[C---:B--2---:R-:W-:Y:S02]  /*ece0*/  IMAD.WIDE R24, R4.reuse, 0x4, R84 ;  /* 0x0000000404187825 */ /* 0x044fe400078e0254 */
[----:B------:R1:W-:Y:S04]  /*ecf0*/  STL.64 [R1+0x70], R28 ;  /* 0x0000701c01007387 */ /* 0x0003e80000100a00 */
[----:B------:R1:W-:Y:S01]  /*ed00*/  LDGSTS.E [R21+-0x7fb00], desc[UR16][R28.64], P0 ;  /* 0x805000001c157fae */ /* 0x0003e20008121850 */
[----:B---3--:R-:W-:-:S03]  /*ed10*/  IMAD.WIDE R22, R4, 0x4, R96 ;  /* 0x0000000404167825 */ /* 0x008fc600078e0260 */
        /* <DEDUP_REMOVED lines=25> */
[----:B------:R2:W-:Y:S04]  /*eeb0*/  LDGSTS.E [R20+-0x7d700], desc[UR16][R26.64], P0 ;  /* 0x829000001a147fae */ /* 0x0005e80008121850 */
[----:B------:R3:W-:Y:S01]  /*eec0*/  STL.64 [R1+0x20], R24 ;  /* 0x0000201801007387 */ /* 0x0007e20000100a00 */
[C---:B------:R-:W-:Y:S01]  /*eed0*/  IMAD.WIDE R242, R4.reuse, 0x4, R128 ;  /* 0x0000000404f27825 */ /* 0x040fe200078e0280 */
[----:B-1----:R-:W1:Y:S02]  /*eee0*/  LDC R28, c[0x0][0x230] ;  /* 0x00008c00ff1c7b82 */ /* 0x002e640000000800 */
[----:B------:R3:W-:Y:S01]  /*eef0*/  LDGSTS.E [R19+-0x7d300], desc[UR16][R24.64], P0 ;  /* 0x82d0000018137fae */ /* 0x0007e20008121850 */
[----:B--2---:R-:W-:-:S03]  /*ef00*/  IMAD.WIDE R26, R4, 0x4, R110 ;  /* 0x00000004041a7825 */ /* 0x004fc600078e026e */
[----:B------:R2:W-:Y:S02]  /*ef10*/  STL.64 [R1+0x18], R22 ;  /* 0x0000181601007387 */ /* 0x0005e40000100a00 */
[----:B------:R-:W4:Y:S02]  /*ef20*/  LDC R29, c[0x0][0x230] ;  /* 0x00008c00ff1d7b82 */ /* 0x000f240000000800 */
[----:B------:R2:W-:Y:S01]  /*ef30*/  LDGSTS.E [R18+-0x7cf00], desc[UR16][R22.64], P0 ;  /* 0x8310000016127fae */ /* 0x0005e20008121850 */
[----:B---3--:R-:W-:-:S03]  /*ef40*/  IMAD.WIDE R24, R4, 0x4, R106 ;  /* 0x0000000404187825 */ /* 0x008fc600078e026a */
[----:B------:R-:W-:Y:S04]  /*ef50*/  STL.64 [R1+0x10], R26 ;  /* 0x0000101a01007387 */ /* 0x000fe80000100a00 */
[----:B------:R-:W-:Y:S01]  /*ef60*/  STL.64 [R1+0x8], R24 ;  /* 0x0000081801007387 */ /* 0x000fe20000100a00 */
[----:B--2---:R-:W-:-:S03]  /*ef70*/  IMAD.WIDE R22, R4, 0x4, R108 ;  /* 0x0000000404167825 */ /* 0x004fc600078e026c */
[----:B------:R2:W-:Y:S04]  /*ef80*/  LDGSTS.E [R21+-0x7cb00], desc[UR16][R26.64], P0 ;  /* 0x835000001a157fae */ /* 0x0005e80008121850 */
[----:B------:R3:W-:Y:S04]  /*ef90*/  STL.64 [R1], R22 ;  /* 0x0000001601007387 */ /* 0x0007e80000100a00 */
[----:B------:R-:W2:Y:S04]  /*efa0*/  LDL.LU.64 R226, [R1+0x380] ;  /* 0x0003800001e27983 */ /* 0x000ea80000300a00 */
[----:B------:R-:W4:Y:S04]  /*efb0*/  LDL.LU.64 R32, [R1+0x388] ;  /* 0x0003880001207983 */ /* 0x000f280000300a00 */
[----:B------:R-:W4:Y:S04]  /*efc0*/  LDL.LU.64 R224, [R1+0x390] ;  /* 0x0003900001e07983 */ /* 0x000f280000300a00 */
[----:B------:R-:W-:Y:S04]  /*efd0*/  LDGSTS.E [R20+-0x7c700], desc[UR16][R24.64], P0 ;  /* 0x8390000018147fae */ /* 0x000fe80008121850 */
[----:B------:R-:W-:Y:S04]  /*efe0*/  LDGSTS.E [R19+-0x7c300], desc[UR16][R22.64], P0 ;  /* 0x83d0000016137fae */ /* 0x000fe80008121850 */
[----:B---3--:R-:W3:Y:S04]  /*eff0*/  LDL.LU.64 R22, [R1+0x398] ;  /* 0x0003980001167983 */ /* 0x008ee80000300a00 */
[----:B------:R-:W3:Y:S04]  /*f000*/  LDL.LU.64 R222, [R1+0x3a0] ;  /* 0x0003a00001de7983 */ /* 0x000ee80000300a00 */
[----:B------:R-:W3:Y:S04]  /*f010*/  LDL.LU.64 R230, [R1+0x3a8] ;  /* 0x0003a80001e67983 */ /* 0x000ee80000300a00 */
[----:B------:R-:W3:Y:S01]  /*f020*/  LDL.LU.64 R228, [R1+0x3b0] ;  /* 0x0003b00001e47983 */ /* 0x000ee20000300a00 */
[----:B--2---:R-:W-:-:S03]  /*f030*/  IMAD.WIDE R26, R4, 0x4, R226 ;  /* 0x00000004041a7825 */ /* 0x004fc600078e02e2 */
[----:B------:R-:W2:Y:S04]  /*f040*/  LDL.LU.64 R226, [R1+0x3b8] ;  /* 0x0003b80001e27983 */ /* 0x000ea80000300a00 */
[----:B------:R-:W2:Y:S01]  /*f050*/  LDL.LU.64 R30, [R1+0x3c0] ;  /* 0x0003c000011e7983 */ /* 0x000ea20000300a00 */
[----:B----4-:R-:W-:-:S03]  /*f060*/  IMAD.WIDE R76, R4, 0x4, R224 ;  /* 0x00000004044c7825 */ /* 0x010fc600078e02e0 */
[----:B------:R-:W4:Y:S04]  /*f070*/  LDL.LU.64 R24, [R1+0x3c8] ;  /* 0x0003c80001187983 */ /* 0x000f280000300a00 */
[----:B------:R-:W4:Y:S04]  /*f080*/  LDL.LU.64 R220, [R1+0x3d0] ;  /* 0x0003d00001dc7983 */ /* 0x000f280000300a00 */
[----:B------:R-:W4:Y:S01]  /*f090*/  LDL.LU.64 R224, [R1+0x3d8] ;  /* 0x0003d80001e07983 */ /* 0x000f220000300a00 */
[----:B---3--:R-:W-:-:S03]  /*f0a0*/  IMAD.WIDE R78, R4, 0x4, R22 ;  /* 0x00000004044e7825 */ /* 0x008fc600078e0216 */
[----:B------:R-:W3:Y:S01]  /*f0b0*/  LDL.LU.64 R22, [R1+0x3e0] ;  /* 0x0003e00001167983 */ /* 0x000ee20000300a00 */
[----:B------:R-:W-:-:S03]  /*f0c0*/  IMAD.WIDE R74, R4, 0x4, R32 ;  /* 0x00000004044a7825 */ /* 0x000fc600078e0220 */
[----:B------:R-:W3:Y:S01]  /*f0d0*/  LDL.LU.64 R32, [R1+0x3e8] ;  /* 0x0003e80001207983 */ /* 0x000ee20000300a00 */
[----:B------:R-:W-:-:S03]  /*f0e0*/  IMAD.WIDE R80, R4, 0x4, R222 ;  /* 0x0000000404507825 */ /* 0x000fc600078e02de */
[----:B------:R-:W3:Y:S01]  /*f0f0*/  LDL.LU.64 R222, [R1+0x3f0] ;  /* 0x0003f00001de7983 */ /* 0x000ee20000300a00 */
[----:B------:R-:W-:-:S03]  /*f100*/  IMAD.WIDE R82, R4, 0x4, R230 ;  /* 0x0000000404527825 */ /* 0x000fc600078e02e6 */
[----:B------:R-:W3:Y:S01]  /*f110*/  LDL.LU.64 R230, [R1+0x3f8] ;  /* 0x0003f80001e67983 */ /* 0x000ee20000300a00 */
[----:B------:R-:W-:-:S03]  /*f120*/  IMAD.WIDE R84, R4, 0x4, R228 ;  /* 0x0000000404547825 */ /* 0x000fc600078e02e4 */
[----:B------:R-:W3:Y:S01]  /*f130*/  LDL.LU.64 R228, [R1+0x400] ;  /* 0x0004000001e47983 */ /* 0x000ee20000300a00 */
[----:B--2---:R-:W-:-:S03]  /*f140*/  IMAD.WIDE R86, R4, 0x4, R226 ;  /* 0x0000000404567825 */ /* 0x004fc600078e02e2 */
[----:B------:R-:W2:Y:S01]  /*f150*/  LDL.LU.64 R226, [R1+0x408] ;  /* 0x0004080001e27983 */ /* 0x000ea20000300a00 */
[----:B----4-:R-:W-:-:S03]  /*f160*/  IMAD.WIDE R94, R4, 0x4, R224 ;  /* 0x00000004045e7825 */ /* 0x010fc600078e02e0 */
[----:B------:R-:W4:Y:S01]  /*f170*/  LDL.LU.64 R224, [R1+0x410] ;  /* 0x0004100001e07983 */ /* 0x000f220000300a00 */
[----:B------:R-:W-:-:S03]  /*f180*/  IMAD.WIDE R90, R4, 0x4, R24 ;  /* 0x00000004045a7825 */ /* 0x000fc600078e0218 */
[----:B------:R-:W4:Y:S01]  /*f190*/  LDL.LU.64 R24, [R1+0x418] ;  /* 0x0004180001187983 */ /* 0x000f220000300a00 */
[----:B------:R-:W-:-:S03]  /*f1a0*/  IMAD.WIDE R92, R4, 0x4, R220 ;  /* 0x00000004045c7825 */ /* 0x000fc600078e02dc */
        /* <DEDUP_REMOVED lines=11> */
[----:B------:R-:W-:-:S04]  /*f260*/  IMAD.WIDE R128, R4, 0x4, R6 ;  /* 0x0000000404807825 */ /* 0x000fc800078e0206 */
[----:B------:R-:W-:-:S04]  /*f270*/  IMAD.WIDE R250, R4, 0x4, R120 ;  /* 0x0000000404fa7825 */ /* 0x000fc800078e0278 */
[C---:B------:R-:W-:Y:S01]  /*f280*/  IMAD.WIDE R248, R4.reuse, 0x4, R118 ;  /* 0x0000000404f87825 */ /* 0x040fe200078e0276 */
[----:B------:R-:W-:Y:S03]  /*f290*/  LDGSTS.E [R18+-0x7bf00], desc[UR16][R250.64], P0 ;  /* 0x84100000fa127fae */ /* 0x000fe60008121850 */
        /* <DEDUP_REMOVED lines=23> */
[----:B------:R1:W-:Y:S03]  /*f410*/  LDGSTS.E [R18+-0x78f00], desc[UR16][R144.64], P0 ;  /* 0x8710000090127fae */ /* 0x0003e60008121850 */
[C---:B------:R-:W-:Y:S01]  /*f420*/  IMAD.WIDE R140, R4.reuse, 0x4, R140 ;  /* 0x00000004048c7825 */ /* 0x040fe200078e028c */
[----:B------:R-:W-:Y:S03]  /*f430*/  LDGSTS.E [R21+-0x78b00], desc[UR16][R142.64], P0 ;  /* 0x875000008e157fae */ /* 0x000fe60008121850 */
[C---:B------:R-:W-:Y:S01]  /*f440*/  IMAD.WIDE R152, R4.reuse, 0x4, R152 ;  /* 0x0000000404987825 */ /* 0x040fe200078e0298 */
[----:B------:R1:W-:Y:S03]  /*f450*/  LDGSTS.E [R20+-0x78700], desc[UR16][R138.64], P0 ;  /* 0x879000008a147fae */ /* 0x0003e60008121850 */
[C---:B--2---:R-:W-:Y:S01]  /*f460*/  IMAD.WIDE R106, R4.reuse, 0x4, R226 ;  /* 0x00000004046a7825 */ /* 0x044fe200078e02e2 */
[----:B------:R2:W-:Y:S04]  /*f470*/  LDGSTS.E [R19+-0x78300], desc[UR16][R140.64], P0 ;  /* 0x87d000008c137fae */ /* 0x0005e80008121850 */
[----:B------:R-:W3:Y:S01]  /*f480*/  LDL.LU.64 R226, [R1+0x450] ;  /* 0x0004500001e27983 */ /* 0x000ee20000300a00 */
[----:B----4-:R-:W-:-:S03]  /*f490*/  IMAD.WIDE R108, R4, 0x4, R224 ;  /* 0x00000004046c7825 */ /* 0x010fc600078e02e0 */
[----:B------:R-:W4:Y:S04]  /*f4a0*/  LDL.LU.64 R224, [R1+0x458] ;  /* 0x0004580001e07983 */ /* 0x000f280000300a00 */
[----:B------:R-:W4:Y:S01]  /*f4b0*/  LDL.LU.64 R6, [R1+0xe00] ;  /* 0x000e000001067983 */ /* 0x000f220000300a00 */
[C---:B-1----:R-:W-:Y:S01]  /*f4c0*/  VIADD R18, R17.reuse, 0x100000 ;  /* 0x0010000011127836 */ /* 0x042fe20000000000 */
[C---:B------:R-:W-:Y:S01]  /*f4d0*/  IADD3 R20, R17.reuse, 0x100000, RZ ;  /* 0x0010000011147810 */ /* 0x040fe20007ffe0ff */
[C---:B------:R-:W-:Y:S02]  /*f4e0*/  VIADD R21, R17.reuse, 0x100000 ;  /* 0x0010000011157836 */ /* 0x040fe40000000000 */
[C---:B------:R-:W-:Y:S01]  /*f4f0*/  IMAD.WIDE R150, R4.reuse, 0x4, R150 ;  /* 0x0000000404967825 */ /* 0x040fe200078e0296 */
[----:B------:R-:W-:Y:S03]  /*f500*/  LDGSTS.E [R18+-0x7fe00], desc[UR16][R152.64], P0 ;  /* 0x8020000098127fae */ /* 0x000fe60008121850 */
[C---:B------:R-:W-:Y:S01]  /*f510*/  IMAD.WIDE R146, R4.reuse, 0x4, R146 ;  /* 0x0000000404927825 */ /* 0x040fe200078e0292 */
[----:B------:R-:W-:Y:S03]  /*f520*/  LDGSTS.E [R21+-0x7fa00], desc[UR16][R150.64], P0 ;  /* 0x8060000096157fae */ /* 0x000fe60008121850 */
[----:B--2---:R-:W-:Y:S01]  /*f530*/  VIADD R19, R17, 0x100000 ;  /* 0x0010000011137836 */ /* 0x004fe20000000000 */
[----:B------:R-:W-:Y:S01]  /*f540*/  LDGSTS.E [R20+-0x7f600], desc[UR16][R146.64], P0 ;  /* 0x80a0000092147fae */ /* 0x000fe20008121850 */
        /* <DEDUP_REMOVED lines=54> */
[----:B------:R2:W-:Y:S03]  /*f8b0*/  LDGSTS.E [R21+-0x78a00], desc[UR16][R206.64], P0 ;  /* 0x87600000ce157fae */ /* 0x0005e60008121850 */
[C---:B------:R-:W-:Y:S01]  /*f8c0*/  IMAD.WIDE R204, R4.reuse, 0x4, R204 ;  /* 0x0000000404cc7825 */ /* 0x040fe200078e02cc */
[----:B------:R2:W-:Y:S03]  /*f8d0*/  LDGSTS.E [R20+-0x78600], desc[UR16][R202.64], P0 ;  /* 0x87a00000ca147fae */ /* 0x0005e60008121850 */
[----:B------:R-:W-:Y:S01]  /*f8e0*/  IMAD.WIDE R214, R4, 0x4, R214 ;  /* 0x0000000404d67825 */ /* 0x000fe200078e02d6 */
[----:B------:R3:W-:Y:S03]  /*f8f0*/  LDGSTS.E [R19+-0x78200], desc[UR16][R204.64], P0 ;  /* 0x87e00000cc137fae */ /* 0x0007e60008121850 */
[C---:B-1----:R-:W-:Y:S01]  /*f900*/  VIADD R18, R234.reuse, 0x100000 ;  /* 0x00100000ea127836 */ /* 0x042fe20000000000 */
[----:B--2---:R-:W-:Y:S01]  /*f910*/  IADD3 R21, R234, 0x100000, RZ ;  /* 0x00100000ea157810 */ /* 0x004fe20007ffe0ff */
[----:B------:R-:W-:-:S03]  /*f920*/  IMAD.WIDE R212, R4, 0x4, R212 ;  /* 0x0000000404d47825 */ /* 0x000fc600078e02d4 */
[----:B------:R-:W-:Y:S01]  /*f930*/  LDGSTS.E [R18+-0x7fd00], desc[UR16][R214.64], P0 ;  /* 0x80300000d6127fae */ /* 0x000fe20008121850 */
[----:B------:R-:W-:Y:S02]  /*f940*/  VIADD R20, R234, 0x100000 ;  /* 0x00100000ea147836 */ /* 0x000fe40000000000 */
[----:B------:R-:W-:Y:S01]  /*f950*/  IMAD.WIDE R210, R4, 0x4, R210 ;  /* 0x0000000404d27825 */ /* 0x000fe200078e02d2 */
[----:B------:R-:W-:Y:S03]  /*f960*/  LDGSTS.E [R21+-0x7f900], desc[UR16][R212.64], P0 ;  /* 0x80700000d4157fae */ /* 0x000fe60008121850 */
[----:B---3--:R-:W-:Y:S01]  /*f970*/  VIADD R19, R234, 0x100000 ;  /* 0x00100000ea137836 */ /* 0x008fe20000000000 */
[----:B------:R-:W-:Y:S01]  /*f980*/  LDGSTS.E [R20+-0x7f500], desc[UR16][R210.64], P0 ;  /* 0x80b00000d2147fae */ /* 0x000fe20008121850 */
[C---:B------:R-:W-:Y:S02]  /*f990*/  IMAD.WIDE R114, R4.reuse, 0x4, R22 ;  /* 0x0000000404727825 */ /* 0x040fe400078e0216 */
[----:B------:R-:W1:Y:S01]  /*f9a0*/  LDC R23, c[0x0][0x230] ;  /* 0x00008c00ff177b82 */ /* 0x000e620000000800 */
[----:B------:R-:W-:Y:S01]  /*f9b0*/  LDGSTS.E [R19+-0x7f100], desc[UR16][R26.64], P0 ;  /* 0x80f000001a137fae */ /* 0x000fe20008121850 */
[----:B------:R-:W-:-:S03]  /*f9c0*/  IMAD.WIDE R88, R4, 0x4, R30 ;  /* 0x0000000404587825 */ /* 0x000fc600078e021e */
[----:B------:R-:W-:Y:S01]  /*f9d0*/  LDGSTS.E [R18+-0x7ed00], desc[UR16][R74.64], P0 ;  /* 0x813000004a127fae */ /* 0x000fe20008121850 */
[C---:B------:R-:W-:Y:S02]  /*f9e0*/  IMAD.WIDE R110, R4.reuse, 0x4, R24 ;  /* 0x00000004046e7825 */ /* 0x040fe400078e0218 */
[----:B------:R-:W2:Y:S01]  /*f9f0*/  LDC R22, c[0x0][0x230] ;  /* 0x00008c00ff167b82 */ /* 0x000ea20000000800 */
[----:B------:R-:W-:Y:S04]  /*fa00*/  LDGSTS.E [R21+-0x7e900], desc[UR16][R76.64], P0 ;  /* 0x817000004c157fae */ /* 0x000fe80008121850 */
[----:B------:R-:W-:Y:S01]  /*fa10*/  LDGSTS.E [R20+-0x7e500], desc[UR16][R78.64], P0 ;  /* 0x81b000004e147fae */ /* 0x000fe20008121850 */
[C---:B------:R-:W-:Y:S02]  /*fa20*/  IMAD.WIDE R112, R4.reuse, 0x4, R220 ;  /* 0x0000000404707825 */ /* 0x040fe400078e02dc */
[----:B------:R-:W3:Y:S01]  /*fa30*/  LDC R25, c[0x0][0x230] ;  /* 0x00008c00ff197b82 */ /* 0x000ee20000000800 */
[----:B------:R-:W-:Y:S04]  /*fa40*/  LDGSTS.E [R19+-0x7e100], desc[UR16][R80.64], P0 ;  /* 0x81f0000050137fae */ /* 0x000fe80008121850 */
[----:B------:R-:W-:Y:S01]  /*fa50*/  LDGSTS.E [R18+-0x7dd00], desc[UR16][R82.64], P0 ;  /* 0x8230000052127fae */ /* 0x000fe20008121850 */
[----:B------:R-:W-:-:S02]  /*fa60*/  IMAD.WIDE R116, R4, 0x4, R32 ;  /* 0x0000000404747825 */ /* 0x000fc400078e0220 */
[----:B------:R-:W3:Y:S01]  /*fa70*/  LDC R30, c[0x0][0x230] ;  /* 0x00008c00ff1e7b82 */ /* 0x000ee20000000800 */
[----:B------:R-:W-:Y:S04]  /*fa80*/  LDGSTS.E [R21+-0x7d900], desc[UR16][R84.64], P0 ;  /* 0x8270000054157fae */ /* 0x000fe80008121850 */
[----:B------:R-:W-:Y:S01]  /*fa90*/  LDGSTS.E [R20+-0x7d500], desc[UR16][R86.64], P0 ;  /* 0x82b0000056147fae */ /* 0x000fe20008121850 */
[C---:B------:R-:W-:Y:S02]  /*faa0*/  IMAD.WIDE R118, R4.reuse, 0x4, R222 ;  /* 0x0000000404767825 */ /* 0x040fe400078e02de */
[----:B------:R-:W3:Y:S01]  /*fab0*/  LDC R24, c[0x0][0x230] ;  /* 0x00008c00ff187b82 */ /* 0x000ee20000000800 */
[----:B------:R-:W-:Y:S04]  /*fac0*/  LDGSTS.E [R19+-0x7d100], desc[UR16][R88.64], P0 ;  /* 0x82f0000058137fae */ /* 0x000fe80008121850 */
[----:B------:R-:W-:Y:S04]  /*fad0*/  LDGSTS.E [R18+-0x7cd00], desc[UR16][R90.64], P0 ;  /* 0x833000005a127fae */ /* 0x000fe80008121850 */
[----:B------:R-:W-:Y:S04]  /*fae0*/  LDGSTS.E [R21+-0x7c900], desc[UR16][R92.64], P0 ;  /* 0x837000005c157fae */ /* 0x000fe80008121850 */
[----:B------:R-:W-:Y:S04]  /*faf0*/  LDGSTS.E [R20+-0x7c500], desc[UR16][R94.64], P0 ;  /* 0x83b000005e147fae */ /* 0x000fe80008121850 */
[----:B------:R-:W-:Y:S04]  /*fb00*/  LDGSTS.E [R19+-0x7c100], desc[UR16][R96.64], P0 ;  /* 0x83f0000060137fae */ /* 0x000fe80008121850 */
[----:B------:R-:W-:Y:S04]  /*fb10*/  LDGSTS.E [R18+-0x7bd00], desc[UR16][R98.64], P0 ;  /* 0x8430000062127fae */ /* 0x000fe80008121850 */
[----:B------:R-:W-:Y:S04]  /*fb20*/  LDGSTS.E [R21+-0x7b900], desc[UR16][R100.64], P0 ;  /* 0x8470000064157fae */ /* 0x000fe80008121850 */
[----:B------:R-:W-:Y:S01]  /*fb30*/  LDGSTS.E [R20+-0x7b500], desc[UR16][R102.64], P0 ;  /* 0x84b0000066147fae */ /* 0x000fe20008121850 */
[----:B------:R-:W-:-:S03]  /*fb40*/  IMAD.WIDE R120, R4, 0x4, R230 ;  /* 0x0000000404787825 */ /* 0x000fc600078e02e6 */
[----:B------:R-:W-:Y:S01]  /*fb50*/  LDGSTS.E [R19+-0x7b100], desc[UR16][R104.64], P0 ;  /* 0x84f0000068137fae */ /* 0x000fe20008121850 */
[----:B------:R-:W-:-:S03]  /*fb60*/  IMAD.WIDE R122, R4, 0x4, R228 ;  /* 0x00000004047a7825 */ /* 0x000fc600078e02e4 */
[----:B------:R-:W-:Y:S04]  /*fb70*/  LDGSTS.E [R18+-0x7ad00], desc[UR16][R106.64], P0 ;  /* 0x853000006a127fae */ /* 0x000fe80008121850 */
[----:B------:R-:W-:Y:S04]  /*fb80*/  LDGSTS.E [R21+-0x7a900], desc[UR16][R108.64], P0 ;  /* 0x857000006c157fae */ /* 0x000fe80008121850 */
[----:B------:R-:W-:Y:S04]  /*fb90*/  LDGSTS.E [R20+-0x7a500], desc[UR16][R110.64], P0 ;  /* 0x85b000006e147fae */ /* 0x000fe80008121850 */
[----:B------:R-:W-:Y:S04]  /*fba0*/  LDGSTS.E [R19+-0x7a100], desc[UR16][R112.64], P0 ;  /* 0x85f0000070137fae */ /* 0x000fe80008121850 */
[----:B------:R-:W-:Y:S04]  /*fbb0*/  LDGSTS.E [R18+-0x79d00], desc[UR16][R114.64], P0 ;  /* 0x8630000072127fae */ /* 0x000fe80008121850 */
[----:B------:R1:W-:Y:S04]  /*fbc0*/  LDGSTS.E [R21+-0x79900], desc[UR16][R116.64], P0 ;  /* 0x8670000074157fae */ /* 0x0003e80008121850 */
[----:B------:R-:W-:Y:S04]  /*fbd0*/  LDGSTS.E [R20+-0x79500], desc[UR16][R118.64], P0 ;  /* 0x86b0000076147fae */ /* 0x000fe80008121850 */
[----:B------:R-:W-:Y:S04]  /*fbe0*/  LDGSTS.E [R19+-0x79100], desc[UR16][R120.64], P0 ;  /* 0x86f0000078137fae */ /* 0x000fe80008121850 */
[----:B------:R-:W-:Y:S01]  /*fbf0*/  LDGSTS.E [R18+-0x78d00], desc[UR16][R122.64], P0 ;  /* 0x873000007a127fae */ /* 0x000fe20008121850 */
[----:B-1----:R-:W-:-:S05]  /*fc00*/  VIADD R21, R28, 0xffffff7d ;  /* 0xffffff7d1c157836 */ /* 0x002fca0000000000 */
[----:B------:R-:W-:Y:S02]  /*fc10*/  ISETP.GE.U32.AND P4, PT, R21, 0x7fffff3e, PT ;  /* 0x7fffff3e1500780c */ /* 0x000fe40003f86070 */
[----:B------:R-:W1:Y:S01]  /*fc20*/  LDC R21, c[0x0][0x230] ;  /* 0x00008c00ff157b82 */ /* 0x000e620000000800 */
[----:B------:R-:W-:-:S05]  /*fc30*/  IMAD.WIDE R124, R4, 0x4, R226 ;  /* 0x00000004047c7825 */ /* 0x000fca00078e02e2 */
[----:B------:R2:W-:Y:S01]  /*fc40*/  LDGSTS.E [R20+-0x78900], desc[UR16][R124.64], P0 ;  /* 0x877000007c147fae */ /* 0x0005e20008121850 */
[----:B----4-:R-:W-:Y:S01]  /*fc50*/  IMAD.WIDE R126, R4, 0x4, R224 ;  /* 0x00000004047e7825 */ /* 0x010fe200078e02e0 */
[----:B--2---:R-:W-:-:S04]  /*fc60*/  IADD3 R20, R23, -0x81, RZ ;  /* 0xffffff7f17147810 */ /* 0x004fc80007ffe0ff */
[----:B------:R2:W-:Y:S01]  /*fc70*/  LDGSTS.E [R19+-0x78500], desc[UR16][R126.64], P0 ;  /* 0x87b000007e137fae */ /* 0x0005e20008121850 */
[----:B------:R-:W4:Y:S01]  /*fc80*/  LDC R23, c[0x0][0x230] ;  /* 0x00008c00ff177b82 */ /* 0x000f220000000800 */
[----:B------:R-:W-:Y:S02]  /*fc90*/  ISETP.GE.U32.AND P1, PT, R20, 0x7fffff40, PT ;  /* 0x7fffff401400780c */ /* 0x000fe40003f26070 */
[----:B------:R3:W-:Y:S01]  /*fca0*/  LDGSTS.E [R18+-0x78100], desc[UR16][R128.64], P0 ;  /* 0x87f0000080127fae */ /* 0x0007e20008121850 */
[----:B------:R-:W-:-:S03]  /*fcb0*/  IADD3 R20, R29, -0x84, RZ ;  /* 0xffffff7c1d147810 */ /* 0x000fc60007ffe0ff */
[----:B------:R-:W0:Y:S01]  /*fcc0*/  LDGDEPBAR ;  /* 0x00000000000079af */ /* 0x000e220000000000 */
[----:B------:R-:W-:Y:S02]  /*fcd0*/  ISETP.GE.U32.AND P5, PT, R20, 0x7fffff3d, PT ;  /* 0x7fffff3d1400780c */ /* 0x000fe40003fa6070 */
[----:B------:R-:W4:Y:S01]  /*fce0*/  LDC R20, c[0x0][0x230] ;  /* 0x00008c00ff147b82 */ /* 0x000f220000000800 */
[----:B--2---:R-:W-:-:S07]  /*fcf0*/  VIADD R19, R22, 0xffffff7e ;  /* 0xffffff7e16137836 */ /* 0x004fce0000000000 */
[----:B------:R-:W2:Y:S01]  /*fd00*/  LDC R22, c[0x0][0x230] ;  /* 0x00008c00ff167b82 */ /* 0x000ea20000000800 */
[----:B------:R-:W-:Y:S01]  /*fd10*/  ISETP.GE.U32.AND P2, PT, R19, 0x7fffff3f, PT ;  /* 0x7fffff3f1300780c */ /* 0x000fe20003f46070 */
[----:B---3--:R-:W-:Y:S02]  /*fd20*/  VIADD R18, R25, 0xffffff5e ;  /* 0xffffff5e19127836 */ /* 0x008fe40000000000 */
[----:B------:R-:W-:Y:S02]  /*fd30*/  VIADD R19, R30, 0xffffff5f ;  /* 0xffffff5f1e137836 */ /* 0x000fe40000000000 */
[----:B------:R-:W-:Y:S01]  /*fd40*/  IMAD.WIDE R136, R2, 0x4, R218 ;  /* 0x0000000402887825 */ /* 0x000fe200078e02da */
[----:B------:R-:W-:Y:S02]  /*fd50*/  ISETP.GE.U32.AND P0, PT, R18, 0x7fffff1f, PT ;  /* 0x7fffff1f1200780c */ /* 0x000fe40003f06070 */
[----:B------:R-:W-:Y:S01]  /*fd60*/  ISETP.GE.U32.AND P6, PT, R19, 0x7fffff20, PT ;  /* 0x7fffff201300780c */ /* 0x000fe20003fc6070 */
[----:B------:R-:W-:Y:S01]  /*fd70*/  IMAD.WIDE R216, R2, 0x4, R216 ;  /* 0x0000000402d87825 */ /* 0x000fe200078e02d8 */
[----:B------:R-:W-:Y:S01]  /*fd80*/  IADD3 R18, R24, -0xa3, RZ ;  /* 0xffffff5d18127810 */ /* 0x000fe20007ffe0ff */
[----:B------:R-:W3:Y:S01]  /*fd90*/  LDL.LU.64 R40, [R1+0x658] ;  /* 0x0006580001287983 */ /* 0x000ee20000300a00 */
[----:B------:R-:W3:Y:S03]  /*fda0*/  LDC R25, c[0x0][0x230] ;  /* 0x00008c00ff197b82 */ /* 0x000ee60000000800 */
[----:B------:R-:W3:Y:S04]  /*fdb0*/  LDL.LU.64 R220, [R1+0x650] ;  /* 0x0006500001dc7983 */ /* 0x000ee80000300a00 */
[----:B------:R-:W3:Y:S01]  /*fdc0*/  LDL.LU.64 R222, [R1+0x648] ;  /* 0x0006480001de7983 */ /* 0x000ee20000300a00 */
[----:B------:R-:W3:Y:S03]  /*fdd0*/  LDC R24, c[0x0][0x230] ;  /* 0x00008c00ff187b82 */ /* 0x000ee60000000800 */
[----:B------:R-:W3:Y:S04]  /*fde0*/  LDL.LU.64 R224, [R1+0x640] ;  /* 0x0006400001e07983 */ /* 0x000ee80000300a00 */
[----:B------:R-:W3:Y:S01]  /*fdf0*/  LDL.LU.64 R226, [R1+0x638] ;  /* 0x0006380001e27983 */ /* 0x000ee20000300a00 */
[----:B------:R-:W-:Y:S01]  /*fe00*/  BAR.SYNC.DEFER_BLOCKING 0x0 ;  /* 0x0000000000007b1d */ /* 0x000fe20000010000 */
[----:B--2---:R-:W-:Y:S01]  /*fe10*/  VIADD R19, R22, 0xffffff5c ;  /* 0xffffff5c16137836 */ /* 0x004fe20000000000 */
[----:B-1----:R-:W-:Y:S01]  /*fe20*/  IADD3 R21, R21, -0x86, RZ ;  /* 0xffffff7a15157810 */ /* 0x002fe20007ffe0ff */
[----:B----4-:R-:W-:-:S05]  /*fe30*/  VIADD R20, R20, 0xffffff79 ;  /* 0xffffff7914147836 */ /* 0x010fca0000000000 */
[----:B------:R-:W1:Y:S01]  /*fe40*/  LDC R30, c[0x0][0x230] ;  /* 0x00008c00ff1e7b82 */ /* 0x000e620000000800 */
[----:B------:R-:W2:Y:S04]  /*fe50*/  LDL.LU.64 R228, [R1+0x630] ;  /* 0x0006300001e47983 */ /* 0x000ea80000300a00 */
[----:B------:R-:W4:Y:S03]  /*fe60*/  LDL.LU.64 R230, [R1+0x600] ;  /* 0x0006000001e67983 */ /* 0x000f260000300a00 */
[----:B------:R-:W1:Y:S01]  /*fe70*/  LDC R31, c[0x0][0x230] ;  /* 0x00008c00ff1f7b82 */ /* 0x000e620000000800 */
[----:B------:R-:W4:Y:S04]  /*fe80*/  LDL.LU.64 R32, [R1+0x5f8] ;  /* 0x0005f80001207983 */ /* 0x000f280000300a00 */
[----:B------:R-:W-:Y:S03]  /*fe90*/  STL.64 [R1+0xf70], R100 ;  /* 0x000f706401007387 */ /* 0x000fe60000100a00 */
[----:B------:R-:W1:Y:S01]  /*fea0*/  LDC R35, c[0x0][0x230] ;  /* 0x00008c00ff237b82 */ /* 0x000e620000000800 */
[----:B------:R-:W-:Y:S04]  /*feb0*/  STL.64 [R1+0xf68], R102 ;  /* 0x000f686601007387 */ /* 0x000fe80000100a00 */
        /* <DEDUP_REMOVED lines=8> */
[----:B------:R4:W-:Y:S04]  /*ff40*/  STL.64 [R1+0xf38], R114 ;  /* 0x000f387201007387 */ /* 0x0009e80000100a00 */
[----:B------:R-:W-:Y:S04]  /*ff50*/  STL.64 [R1+0xf30], R116 ;  /* 0x000f307401007387 */ /* 0x000fe80000100a00 */
[----:B------:R-:W-:Y:S04]  /*ff60*/  STL [R1+0xf28], R119 ;  /* 0x000f287701007387 */ /* 0x000fe80000100800 */
[----:B------:R-:W-:Y:S04]  /*ff70*/  STL.64 [R1+0xf20], R120 ;  /* 0x000f207801007387 */ /* 0x000fe80000100a00 */
[----:B------:R-:W-:Y:S01]  /*ff80*/  @!PT LDS RZ, [RZ] ;  /* 0x00000000fffff984 */ /* 0x000fe20000000800 */
[----:B------:R-:W-:Y:S01]  /*ff90*/  @!PT LDS RZ, [RZ] ;  /* 0x00000000fffff984 */ /* 0x000fe20000000800 */
[----:B------:R-:W-:Y:S01]  /*ffa0*/  @!PT LDS RZ, [RZ] ;  /* 0x00000000fffff984 */ /* 0x000fe20000000800 */
[----:B------:R-:W-:Y:S01]  /*ffb0*/  LDGSTS.E [R0+0x20000], desc[UR16][R136.64], !P1 ;  /* 0x2000000088007fae */ /* 0x000fe2000c921850 */
[----:B---3--:R-:W-:-:S03]  /*ffc0*/  IMAD.WIDE R218, R2, 0x4, R40 ;  /* 0x0000000402da7825 */ /* 0x008fc600078e0228 */
[----:B------:R-:W-:Y:S01]  /*ffd0*/  STL [R1+0xf18], R8 ;  /* 0x000f180801007387 */ /* 0x000fe20000100800 */
[----:B------:R-:W-:-:S03]  /*ffe0*/  IMAD.WIDE R220, R2, 0x4, R220 ;  /* 0x0000000402dc7825 */ /* 0x000fc600078e02dc */
[----:B------:R-:W-:Y:S01]  /*fff0*/  STL.64 [R1+0xf10], R122 ;  /* 0x000f107a01007387 */ /* 0x000fe20000100a00 */
[----:B------:R-:W-:-:S03]  /*10000*/  IMAD.WIDE R222, R2, 0x4, R222 ;  /* 0x0000000402de7825 */ /* 0x000fc600078e02de */
[----:B------:R-:W-:Y:S01]  /*10010*/  STL.64 [R1+0xf08], R124 ;  /* 0x000f087c01007387 */ /* 0x000fe20000100a00 */
[----:B------:R-:W-:-:S03]  /*10020*/  IMAD.WIDE R224, R2, 0x4, R224 ;  /* 0x0000000402e07825 */ /* 0x000fc600078e02e0 */
[----:B------:R-:W-:Y:S01]  /*10030*/  STL.64 [R1+0xf00], R126 ;  /* 0x000f007e01007387 */ /* 0x000fe20000100a00 */
[----:B------:R-:W-:-:S03]  /*10040*/  IMAD.WIDE R226, R2, 0x4, R226 ;  /* 0x0000000402e27825 */ /* 0x000fc600078e02e2 */
[----:B------:R-:W-:Y:S01]  /*10050*/  STL.64 [R1+0xef8], R128 ;  /* 0x000ef88001007387 */ /* 0x000fe20000100a00 */
[----:B--2---:R-:W-:-:S03]  /*10060*/  IMAD.WIDE R228, R2, 0x4, R228 ;  /* 0x0000000402e47825 */ /* 0x004fc600078e02e4 */
[----:B------:R2:W-:Y:S01]  /*10070*/  STL [R1+0xe88], R11 ;  /* 0x000e880b01007387 */ /* 0x0005e20000100800 */
[----:B----4-:R-:W-:-:S03]  /*10080*/  IMAD.WIDE R230, R2, 0x4, R230 ;  /* 0x0000000402e67825 */ /* 0x010fc600078e02e6 */
[----:B------:R3:W-:Y:S01]  /*10090*/  STL.64 [R1+0xe00], R6 ;  /* 0x000e000601007387 */ /* 0x0007e20000100a00 */
[----:B------:R-:W-:Y:S01]  /*100a0*/  IADD3 R24, R24, -0xa5, RZ ;  /* 0xffffff5b18187810 */ /* 0x000fe20007ffe0ff */
[----:B------:R-:W4:Y:S02]  /*100b0*/  LDC R115, c[0x0][0x230] ;  /* 0x00008c00ff737b82 */ /* 0x000f240000000800 */
[----:B------:R-:W3:Y:S04]  /*100c0*/  LDL.LU.64 R38, [R1+0x5f0] ;  /* 0x0005f00001267983 */ /* 0x000ee80000300a00 */
[----:B------:R-:W4:Y:S01]  /*100d0*/  LDL.LU.64 R56, [R1+0x5e8] ;  /* 0x0005e80001387983 */ /* 0x000f220000300a00 */
[----:B------:R-:W-:Y:S02]  /*100e0*/  VIADD R25, R25, 0xffffff78 ;  /* 0xffffff7819197836 */ /* 0x000fe40000000000 */
[----:B-1----:R-:W-:Y:S01]  /*100f0*/  VIADD R30, R30, 0xffffff59 ;  /* 0xffffff591e1e7836 */ /* 0x002fe20000000000 */
[----:B------:R-:W4:Y:S01]  /*10100*/  LDL.LU.64 R44, [R1+0x5e0] ;  /* 0x0005e000012c7983 */ /* 0x000f220000300a00 */
[----:B------:R-:W-:Y:S01]  /*10110*/  VIADD R31, R31, 0xffffff5a ;  /* 0xffffff5a1f1f7836 */ /* 0x000fe20000000000 */
[----:B------:R-:W-:Y:S01]  /*10120*/  IADD3 R235, R235, -0xaf, RZ ;  /* 0xffffff51ebeb7810 */ /* 0x000fe20007ffe0ff */
[----:B------:R-:W-:Y:S01]  /*10130*/  VIADD R252, R252, 0xffffff52 ;  /* 0xffffff52fcfc7836 */ /* 0x000fe20000000000 */
[----:B------:R-:W4:Y:S01]  /*10140*/  LDL.LU.64 R46, [R1+0x5d8] ;  /* 0x0005d800012e7983 */ /* 0x000f220000300a00 */
[----:B------:R-:W1:Y:S03]  /*10150*/  LDC R114, c[0x0][0x230] ;  /* 0x00008c00ff727b82 */ /* 0x000e660000000800 */
[----:B------:R-:W4:Y:S04]  /*10160*/  LDL.LU.64 R42, [R1+0x5d0] ;  /* 0x0005d000012a7983 */ /* 0x000f280000300a00 */
[----:B------:R-:W4:Y:S01]  /*10170*/  LDL.LU.64 R48, [R1+0x5c8] ;  /* 0x0005c80001307983 */ /* 0x000f220000300a00 */
[----:B--2---:R-:W2:Y:S03]  /*10180*/  LDC R11, c[0x0][0x230] ;  /* 0x00008c00ff0b7b82 */ /* 0x004ea60000000800 */
[----:B------:R-:W2:Y:S04]  /*10190*/  LDL.LU.64 R36, [R1+0x628] ;  /* 0x0006280001247983 */ /* 0x000ea80000300a00 */
[----:B------:R-:W2:Y:S01]  /*101a0*/  LDL.LU.64 R40, [R1+0x620] ;  /* 0x0006200001287983 */ /* 0x000ea20000300a00 */
[----:B------:R-:W1:Y:S03]  /*101b0*/  LDC R8, c[0x0][0x230] ;  /* 0x00008c00ff087b82 */ /* 0x000e660000000800 */
[----:B------:R-:W-:Y:S01]  /*101c0*/  LDGSTS.E [R0+0x24000], desc[UR16][R216.64], !P1 ;  /* 0x24000000d8007fae */ /* 0x000fe2000c921850 */
[----:B------:R-:W-:Y:S01]  /*101d0*/  ISETP.GE.U32.AND P1, PT, R18, 0x7fffff1e, PT ;  /* 0x7fffff1e1200780c */ /* 0x000fe20003f26070 */
[----:B------:R-:W-:-:S02]  /*101e0*/  VIADD R18, R23, 0xffffff7b ;  /* 0xffffff7b17127836 */ /* 0x000fc40000000000 */
[----:B------:R-:W-:Y:S04]  /*101f0*/  LDGSTS.E [R0+0x20004], desc[UR16][R218.64], !P2 ;  /* 0x20004000da007fae */ /* 0x000fe8000d121850 */
[----:B------:R-:W-:Y:S01]  /*10200*/  LDGSTS.E [R0+0x24004], desc[UR16][R220.64], !P2 ;  /* 0x24004000dc007fae */ /* 0x000fe2000d121850 */
[----:B------:R-:W-:-:S03]  /*10210*/  ISETP.GE.U32.AND P2, PT, R19, 0x7fffff1d, PT ;  /* 0x7fffff1d1300780c */ /* 0x000fc60003f46070 */
[----:B------:R-:W-:Y:S04]  /*10220*/  LDGSTS.E [R0+0x20008], desc[UR16][R222.64], !P4 ;  /* 0x20008000de007fae */ /* 0x000fe8000e121850 */
[----:B------:R-:W-:Y:S01]  /*10230*/  LDGSTS.E [R0+0x24008], desc[UR16][R224.64], !P4 ;  /* 0x24008000e0007fae */ /* 0x000fe2000e121850 */
[----:B------:R-:W-:Y:S01]  /*10240*/  ISETP.GE.U32.AND P4, PT, R18, 0x7fffff3c, PT ;  /* 0x7fffff3c1200780c */ /* 0x000fe20003f86070 */
[----:B------:R-:W-:Y:S02]  /*10250*/  IMAD.WIDE R18, R2, 0x4, R32 ;  /* 0x0000000402127825 */ /* 0x000fe400078e0220 */
[----:B------:R-:W-:Y:S01]  /*10260*/  LDGSTS.E [R0+0x2000c], desc[UR16][R226.64], !P5 ;  /* 0x2000c000e2007fae */ /* 0x000fe2000e921850 */
[----:B------:R-:W1:Y:S03]  /*10270*/  LDC R32, c[0x0][0x230] ;  /* 0x00008c00ff207b82 */ /* 0x000e660000000800 */
[----:B------:R-:W-:Y:S01]  /*10280*/  LDGSTS.E [R0+0x2400c], desc[UR16][R228.64], !P5 ;  /* 0x2400c000e4007fae */ /* 0x000fe2000e921850 */
[----:B------:R-:W-:-:S03]  /*10290*/  ISETP.GE.U32.AND P5, PT, R21, 0x7fffff3b, PT ;  /* 0x7fffff3b1500780c */ /* 0x000fc60003fa6070 */
[----:B------:R-:W-:Y:S01]  /*102a0*/  LDGSTS.E [R0+0x28000], desc[UR16][R230.64], !P6 ;  /* 0x28000000e6007fae */ /* 0x000fe2000f121850 */
[----:B------:R-:W1:Y:S03]  /*102b0*/  LDC R33, c[0x0][0x230] ;  /* 0x00008c00ff217b82 */ /* 0x000e660000000800 */
[----:B------:R-:W-:Y:S01]  /*102c0*/  LDGSTS.E [R0+0x2c000], desc[UR16][R18.64], !P6 ;  /* 0x2c00000012007fae */ /* 0x000fe2000f121850 */
[----:B------:R-:W-:-:S03]  /*102d0*/  ISETP.GE.U32.AND P6, PT, R20, 0x7fffff3a, PT ;  /* 0x7fffff3a1400780c */ /* 0x000fc60003fc6070 */
[----:B------:R-:W2:Y:S01]  /*102e0*/  LDL.LU.64 R50, [R1+0x618] ;  /* 0x0006180001327983 */ /* 0x000ea20000300a00 */
[----:B---3--:R-:W-:-:S04]  /*102f0*/  IMAD.WIDE R38, R2, 0x4, R38 ;  /* 0x0000000402267825 */ /* 0x008fc800078e0226 */
[C---:B----4-:R-:W-:Y:S01]  /*10300*/  IMAD.WIDE R20, R2.reuse, 0x4, R56 ;  /* 0x0000000402147825 */ /* 0x050fe200078e0238 */
[----:B------:R-:W-:Y:S03]  /*10310*/  LDGSTS.E [R0+0x28004], desc[UR16][R38.64], !P0 ;  /* 0x2800400026007fae */ /* 0x000fe6000c121850 */
[C---:B------:R-:W-:Y:S01]  /*10320*/  IMAD.WIDE R28, R2.reuse, 0x4, R44 ;  /* 0x00000004021c7825 */ /* 0x040fe200078e022c */
[----:B------:R-:W3:Y:S03]  /*10330*/  LDL.LU.64 R56, [R1+0x610] ;  /* 0x0006100001387983 */ /* 0x000ee60000300a00 */
[----:B------:R-:W-:Y:S01]  /*10340*/  IMAD.WIDE R22, R2, 0x4, R46 ;  /* 0x0000000402167825 */ /* 0x000fe200078e022e */
[----:B------:R-:W4:Y:S04]  /*10350*/  LDL.LU.64 R44, [R1+0x608] ;  /* 0x00060800012c7983 */ /* 0x000f280000300a00 */
[----:B------:R-:W4:Y:S04]  /*10360*/  LDL.LU.64 R46, [R1+0x5c0] ;  /* 0x0005c000012e7983 */ /* 0x000f280000300a00 */
[----:B------:R-:W4:Y:S04]  /*10370*/  LDL.LU.64 R54, [R1+0x5b8] ;  /* 0x0005b80001367983 */ /* 0x000f280000300a00 */
[----:B------:R-:W-:Y:S01]  /*10380*/  LDGSTS.E [R0+0x2c004], desc[UR16][R20.64], !P0 ;  /* 0x2c00400014007fae */ /* 0x000fe2000c121850 */
[----:B------:R-:W-:-:S03]  /*10390*/  ISETP.GE.U32.AND P0, PT, R25, 0x7fffff39, PT ;  /* 0x7fffff391900780c */ /* 0x000fc60003f06070 */
[----:B------:R-:W4:Y:S01]  /*103a0*/  LDL.LU.64 R64, [R1+0x5b0] ;  /* 0x0005b00001407983 */ /* 0x000f220000300a00 */
[----:B--2---:R-:W-:-:S03]  /*103b0*/  IMAD.WIDE R70, R2, 0x4, R40 ;  /* 0x0000000402467825 */ /* 0x004fc600078e0228 */
[----:B------:R-:W-:Y:S04]  /*103c0*/  LDGSTS.E [R0+0x28008], desc[UR16][R28.64], !P1 ;  /* 0x280080001c007fae */ /* 0x000fe8000c921850 */
[----:B------:R-:W-:Y:S01]  /*103d0*/  LDGSTS.E [R0+0x2c008], desc[UR16][R22.64], !P1 ;  /* 0x2c00800016007fae */ /* 0x000fe2000c921850 */
[----:B------:R-:W-:Y:S01]  /*103e0*/  ISETP.GE.U32.AND P1, PT, R24, 0x7fffff1c, PT ;  /* 0x7fffff1c1800780c */ /* 0x000fe20003f26070 */
[C---:B------:R-:W-:Y:S02]  /*103f0*/  IMAD.WIDE R24, R2.reuse, 0x4, R48 ;  /* 0x0000000402187825 */ /* 0x040fe400078e0230 */
[----:B------:R-:W2:Y:S04]  /*10400*/  LDL.LU.64 R40, [R1+0x5a0] ;  /* 0x0005a00001287983 */ /* 0x000ea80000300a00 */
[----:B------:R-:W2:Y:S01]  /*10410*/  LDL.LU.64 R48, [R1+0x598] ;  /* 0x0005980001307983 */ /* 0x000ea20000300a00 */
[----:B------:R-:W-:-:S04]  /*10420*/  IMAD.WIDE R42, R2, 0x4, R42 ;  /* 0x00000004022a7825 */ /* 0x000fc800078e022a */
[C---:B------:R-:W-:Y:S01]  /*10430*/  IMAD.WIDE R72, R2.reuse, 0x4, R36 ;  /* 0x0000000402487825 */ /* 0x040fe200078e0224 */
[----:B------:R-:W-:Y:S01]  /*10440*/  LDGSTS.E [R0+0x2800c], desc[UR16][R42.64], !P2 ;  /* 0x2800c0002a007fae */ /* 0x000fe2000d121850 */
[----:B------:R-:W2:Y:S03]  /*10450*/  LDC R37, c[0x0][0x230] ;  /* 0x00008c00ff257b82 */ /* 0x000ea60000000800 */
[----:B------:R-:W-:Y:S04]  /*10460*/  LDGSTS.E [R0+0x2c00c], desc[UR16][R24.64], !P2 ;  /* 0x2c00c00018007fae */ /* 0x000fe8000d121850 */
[----:B------:R-:W-:Y:S01]  /*10470*/  LDGSTS.E [R3+0x20000], desc[UR16][R72.64], !P4 ;  /* 0x2000000048037fae */ /* 0x000fe2000e121850 */
[----:B------:R-:W2:Y:S03]  /*10480*/  LDC R36, c[0x0][0x230] ;  /* 0x00008c00ff247b82 */ /* 0x000ea60000000800 */
[----:B------:R-:W-:Y:S01]  /*10490*/  LDGSTS.E [R3+0x24000], desc[UR16][R70.64], !P4 ;  /* 0x2400000046037fae */ /* 0x000fe2000e121850 */
[----:B------:R-:W-:Y:S01]  /*104a0*/  IMAD.WIDE R68, R2, 0x4, R50 ;  /* 0x0000000402447825 */ /* 0x000fe200078e0232 */
[----:B------:R-:W-:-:S04]  /*104b0*/  ISETP.GE.U32.AND P4, PT, R30, 0x7fffff1a, PT ;  /* 0x7fffff1a1e00780c */ /* 0x000fc80003f86070 */
[----:B------:R-:W-:Y:S01]  /*104c0*/  LDGSTS.E [R3+0x20004], desc[UR16][R68.64], !P5 ;  /* 0x2000400044037fae */ /* 0x000fe2000e921850 */
[----:B------:R-:W-:Y:S01]  /*104d0*/  ISETP.GE.U32.AND P2, PT, R31, 0x7fffff1b, PT ;  /* 0x7fffff1b1f00780c */ /* 0x000fe20003f46070 */
[----:B------:R-:W-:Y:S01]  /*104e0*/  VIADD R30, R35, 0xffffff77 ;  /* 0xffffff77231e7836 */ /* 0x000fe20000000000 */
[----:B-1----:R-:W-:Y:S01]  /*104f0*/  IADD3 R31, R32, -0xa8, RZ ;  /* 0xffffff58201f7810 */ /* 0x002fe20007ffe0ff */
[----:B---3--:R-:W-:-:S04]  /*10500*/  IMAD.WIDE R50, R2, 0x4, R56 ;  /* 0x0000000402327825 */ /* 0x008fc800078e0238 */
[C---:B----4-:R-:W-:Y:S01]  /*10510*/  IMAD.WIDE R52, R2.reuse, 0x4, R44 ;  /* 0x0000000402347825 */ /* 0x050fe200078e022c */
[----:B------:R-:W-:Y:S03]  /*10520*/  LDGSTS.E [R3+0x24004], desc[UR16][R50.64], !P5 ;  /* 0x2400400032037fae */ /* 0x000fe6000e921850 */
[C---:B------:R-:W-:Y:S01]  /*10530*/  IMAD.WIDE R6, R2.reuse, 0x4, R46 ;  /* 0x0000000402067825 */ /* 0x040fe200078e022e */
[----:B------:R1:W-:Y:S04]  /*10540*/  LDGSTS.E [R3+0x20008], desc[UR16][R52.64], !P6 ;  /* 0x2000800034037fae */ /* 0x0003e8000f121850 */
[----:B------:R-:W3:Y:S01]  /*10550*/  LDL.LU.64 R46, [R1+0x590] ;  /* 0x00059000012e7983 */ /* 0x000ee20000300a00 */
[----:B------:R-:W-:-:S03]  /*10560*/  IMAD.WIDE R54, R2, 0x4, R54 ;  /* 0x0000000402367825 */ /* 0x000fc600078e0236 */
[----:B------:R-:W4:Y:S04]  /*10570*/  LDL.LU.64 R62, [R1+0x588] ;  /* 0x00058800013e7983 */ /* 0x000f280000300a00 */
[----:B------:R1:W-:Y:S04]  /*10580*/  STL.64 [R1+0x6f8], R52 ;  /* 0x0006f83401007387 */ /* 0x0003e80000100a00 */
[----:B------:R-:W4:Y:S04]  /*10590*/  LDL.LU.64 R44, [R1+0x580] ;  /* 0x00058000012c7983 */ /* 0x000f280000300a00 */
[----:B------:R1:W-:Y:S04]  /*105a0*/  STL.64 [R1+0x6f0], R6 ;  /* 0x0006f00601007387 */ /* 0x0003e80000100a00 */
[----:B------:R1:W-:Y:S01]  /*105b0*/  LDGSTS.E [R3+0x24008], desc[UR16][R6.64], !P6 ;  /* 0x2400800006037fae */ /* 0x0003e2000f121850 */
[----:B------:R-:W-:Y:S01]  /*105c0*/  ISETP.GE.U32.AND P5, PT, R31, 0x7fffff19, PT ;  /* 0x7fffff191f00780c */ /* 0x000fe20003fa6070 */
[----:B--2---:R-:W-:Y:S01]  /*105d0*/  IMAD.WIDE R40, R2, 0x4, R40 ;  /* 0x0000000402287825 */ /* 0x004fe200078e0228 */
[----:B------:R-:W-:Y:S01]  /*105e0*/  IADD3 R32, R34, -0x8b, RZ ;  /* 0xffffff7522207810 */ /* 0x000fe20007ffe0ff */
[----:B------:R-:W2:Y:S01]  /*105f0*/  LDL.LU.64 R56, [R1+0x578] ;  /* 0x0005780001387983 */ /* 0x000ea20000300a00 */
[----:B------:R-:W-:Y:S01]  /*10600*/  ISETP.GE.U32.AND P6, PT, R30, 0x7fffff38, PT ;  /* 0x7fffff381e00780c */ /* 0x000fe20003fc6070 */
[C---:B------:R-:W-:Y:S01]  /*10610*/  IMAD.WIDE R30, R2.reuse, 0x4, R48 ;  /* 0x00000004021e7825 */ /* 0x040fe200078e0230 */
[----:B-1----:R-:W1:Y:S01]  /*10620*/  LDC R53, c[0x0][0x230] ;  /* 0x00008c00ff357b82 */ /* 0x002e620000000800 */
[----:B------:R1:W-:Y:S02]  /*10630*/  STL.64 [R1+0x6e8], R54 ;  /* 0x0006e83601007387 */ /* 0x0003e40000100a00 */
[----:B------:R-:W-:-:S02]  /*10640*/  IMAD.WIDE R6, R2, 0x4, R64 ;  /* 0x0000000402067825 */ /* 0x000fc400078e0240 */
[----:B------:R1:W-:Y:S03]  /*10650*/  LDGSTS.E [R3+0x2000c], desc[UR16][R54.64], !P0 ;  /* 0x2000c00036037fae */ /* 0x0003e6000c121850 */
[----:B------:R-:W2:Y:S01]  /*10660*/  LDC R52, c[0x0][0x230] ;  /* 0x00008c00ff347b82 */ /* 0x000ea20000000800 */
[----:B------:R2:W-:Y:S04]  /*10670*/  STL.64 [R1+0x6e0], R6 ;  /* 0x0006e00601007387 */ /* 0x0005e80000100a00 */
[----:B------:R-:W2:Y:S04]  /*10680*/  LDL.LU.64 R48, [R1+0x570] ;  /* 0x0005700001307983 */ /* 0x000ea80000300a00 */
[----:B------:R-:W2:Y:S01]  /*10690*/  LDL.LU.64 R100, [R1+0x568] ;  /* 0x0005680001647983 */ /* 0x000ea20000300a00 */
[----:B------:R-:W-:Y:S01]  /*106a0*/  VIADD R33, R33, 0xffffff76 ;  /* 0xffffff7621217836 */ /* 0x000fe20000000000 */
[----:B-1----:R-:W1:Y:S02]  /*106b0*/  LDC R54, c[0x0][0x230] ;  /* 0x00008c00ff367b82 */ /* 0x002e640000000800 */
[----:B------:R-:W2:Y:S04]  /*106c0*/  LDL.LU.64 R64, [R1+0x5a8] ;  /* 0x0005a80001407983 */ /* 0x000ea80000300a00 */
[----:B------:R-:W2:Y:S01]  /*106d0*/  LDL.LU.64 R66, [R1+0x560] ;  /* 0x0005600001427983 */ /* 0x000ea20000300a00 */
[----:B------:R-:W-:Y:S01]  /*106e0*/  VIADD R37, R37, 0xffffff74 ;  /* 0xffffff7425257836 */ /* 0x000fe20000000000 */
[----:B------:R-:W1:Y:S02]  /*106f0*/  LDC R55, c[0x0][0x230] ;  /* 0x00008c00ff377b82 */ /* 0x000e640000000800 */
[----:B------:R-:W2:Y:S04]  /*10700*/  LDL.LU.64 R60, [R1+0x558] ;  /* 0x00055800013c7983 */ /* 0x000ea80000300a00 */
[----:B------:R-:W2:Y:S04]  /*10710*/  LDL.LU.64 R102, [R1+0x550] ;  /* 0x0005500001667983 */ /* 0x000ea80000300a00 */
[----:B------:R1:W-:Y:S01]  /*10720*/  LDGSTS.E [R3+0x2400c], desc[UR16][R6.64], !P0 ;  /* 0x2400c00006037fae */ /* 0x0003e2000c121850 */
[----:B------:R-:W-:-:S03]  /*10730*/  ISETP.GE.U32.AND P0, PT, R33, 0x7fffff37, PT ;  /* 0x7fffff372100780c */ /* 0x000fc60003f06070 */
[----:B------:R-:W-:Y:S04]  /*10740*/  LDGSTS.E [R3+0x28000], desc[UR16][R40.64], !P1 ;  /* 0x2800000028037fae */ /* 0x000fe8000c921850 */
[----:B------:R-:W-:Y:S01]  /*10750*/  LDGSTS.E [R3+0x2c000], desc[UR16][R30.64], !P1 ;  /* 0x2c0000001e037fae */ /* 0x000fe2000c921850 */
[----:B------:R-:W-:Y:S01]  /*10760*/  ISETP.GE.U32.AND P1, PT, R32, 0x7fffff36, PT ;  /* 0x7fffff362000780c */ /* 0x000fe20003f26070 */
[----:B------:R-:W-:Y:S02]  /*10770*/  VIADD R36, R36, 0xffffff57 ;  /* 0xffffff5724247836 */ /* 0x000fe40000000000 */
[----:B------:R-:W2:Y:S01]  /*10780*/  LDL.LU.64 R58, [R1+0x548] ;  /* 0x00054800013a7983 */ /* 0x000ea20000300a00 */
[----:B---3--:R-:W-:-:S04]  /*10790*/  IMAD.WIDE R46, R2, 0x4, R46 ;  /* 0x00000004022e7825 */ /* 0x008fc800078e022e */
[C---:B----4-:R-:W-:Y:S01]  /*107a0*/  IMAD.WIDE R32, R2.reuse, 0x4, R62 ;  /* 0x0000000402207825 */ /* 0x050fe200078e023e */
[----:B------:R-:W-:Y:S04]  /*107b0*/  LDGSTS.E [R3+0x28004], desc[UR16][R46.64], !P2 ;  /* 0x280040002e037fae */ /* 0x000fe8000d121850 */
[----:B------:R-:W3:Y:S01]  /*107c0*/  LDL.LU.64 R62, [R1+0x540] ;  /* 0x00054000013e7983 */ /* 0x000ee20000300a00 */
[----:B------:R-:W-:-:S03]  /*107d0*/  IMAD.WIDE R44, R2, 0x4, R44 ;  /* 0x00000004022c7825 */ /* 0x000fc600078e022c */
[----:B------:R-:W-:Y:S01]  /*107e0*/  LDGSTS.E [R3+0x2c004], desc[UR16][R32.64], !P2 ;  /* 0x2c00400020037fae */ /* 0x000fe2000d121850 */
[----:B------:R-:W-:-:S03]  /*107f0*/  ISETP.GE.U32.AND P2, PT, R37, 0x7fffff35, PT ;  /* 0x7fffff352500780c */ /* 0x000fc60003f46070 */
[----:B------:R-:W-:Y:S01]  /*10800*/  LDGSTS.E [R3+0x28008], desc[UR16][R44.64], !P4 ;  /* 0x280080002c037fae */ /* 0x000fe2000e121850 */
[----:B--2---:R-:W-:Y:S01]  /*10810*/  IMAD.WIDE R34, R2, 0x4, R56 ;  /* 0x0000000402227825 */ /* 0x004fe200078e0238 */
[----:B------:R-:W-:Y:S01]  /*10820*/  IADD3 R53, R53, -0xaa, RZ ;  /* 0xffffff5635357810 */ /* 0x000fe20007ffe0ff */
[----:B------:R-:W2:Y:S03]  /*10830*/  LDC R57, c[0x0][0x230] ;  /* 0x00008c00ff397b82 */ /* 0x000ea60000000800 */
[----:B------:R-:W-:Y:S01]  /*10840*/  LDGSTS.E [R3+0x2c008], desc[UR16][R34.64], !P4 ;  /* 0x2c00800022037fae */ /* 0x000fe2000e121850 */
[----:B------:R-:W-:Y:S01]  /*10850*/  ISETP.GE.U32.AND P4, PT, R36, 0x7fffff18, PT ;  /* 0x7fffff182400780c */ /* 0x000fe20003f86070 */
[----:B------:R-:W-:-:S03]  /*10860*/  VIADD R52, R52, 0xffffff55 ;  /* 0xffffff5534347836 */ /* 0x000fc60000000000 */
[----:B------:R-:W4:Y:S01]  /*10870*/  LDC R56, c[0x0][0x230] ;  /* 0x00008c00ff387b82 */ /* 0x000f220000000800 */
[C---:B------:R-:W-:Y:S02]  /*10880*/  IMAD.WIDE R36, R2.reuse, 0x4, R100 ;  /* 0x0000000402247825 */ /* 0x040fe400078e0264 */
[----:B------:R-:W3:Y:S02]  /*10890*/  LDL.LU.64 R100, [R1+0x538] ;  /* 0x0005380001647983 */ /* 0x000ee40000300a00 */
[C---:B------:R-:W-:Y:S02]  /*108a0*/  IMAD.WIDE R64, R2.reuse, 0x4, R64 ;  /* 0x0000000402407825 */ /* 0x040fe400078e0240 */
[----:B------:R-:W3:Y:S02]  /*108b0*/  LDL.LU.64 R106, [R1+0x530] ;  /* 0x00053000016a7983 */ /* 0x000ee40000300a00 */
[C---:B-1----:R-:W-:Y:S02]  /*108c0*/  IMAD.WIDE R6, R2.reuse, 0x4, R66 ;  /* 0x0000000402067825 */ /* 0x042fe400078e0242 */
[----:B------:R1:W-:Y:S04]  /*108d0*/  STL.64 [R1+0x6d8], R64 ;  /* 0x0006d84001007387 */ /* 0x0003e80000100a00 */
[----:B------:R-:W3:Y:S04]  /*108e0*/  LDL.LU.64 R104, [R1+0x520] ;  /* 0x0005200001687983 */ /* 0x000ee80000300a00 */
[----:B------:R3:W-:Y:S04]  /*108f0*/  STL.64 [R1+0x6d0], R6 ;  /* 0x0006d00601007387 */ /* 0x0007e80000100a00 */
[----:B------:R-:W3:Y:S01]  /*10900*/  LDL.LU.64 R66, [R1+0x518] ;  /* 0x0005180001427983 */ /* 0x000ee20000300a00 */
[----:B------:R-:W-:-:S04]  /*10910*/  IMAD.WIDE R60, R2, 0x4, R60 ;  /* 0x00000004023c7825 */ /* 0x000fc800078e023c */
[C---:B------:R-:W-:Y:S01]  /*10920*/  IMAD.WIDE R110, R2.reuse, 0x4, R102 ;  /* 0x00000004026e7825 */ /* 0x040fe200078e0266 */
[----:B------:R3:W-:Y:S04]  /*10930*/  STL.64 [R1+0x6c8], R60 ;  /* 0x0006c83c01007387 */ /* 0x0007e80000100a00 */
[----:B------:R-:W-:Y:S04]  /*10940*/  STL.64 [R1+0x6c0], R110 ;  /* 0x0006c06e01007387 */ /* 0x000fe80000100a00 */
[----:B------:R-:W3:Y:S01]  /*10950*/  LDL.LU.64 R102, [R1+0x510] ;  /* 0x0005100001667983 */ /* 0x000ee20000300a00 */
[----:B------:R-:W-:-:S05]  /*10960*/  IMAD.WIDE R48, R2, 0x4, R48 ;  /* 0x0000000402307825 */ /* 0x000fca00078e0230 */
[----:B------:R-:W-:Y:S01]  /*10970*/  LDGSTS.E [R3+0x2800c], desc[UR16][R48.64], !P5 ;  /* 0x2800c00030037fae */ /* 0x000fe2000e921850 */
[----:B------:R-:W-:-:S03]  /*10980*/  IMAD.WIDE R108, R2, 0x4, R58 ;  /* 0x00000004026c7825 */ /* 0x000fc600078e023a */
[----:B------:R-:W-:Y:S04]  /*10990*/  LDGSTS.E [R3+0x2c00c], desc[UR16][R36.64], !P5 ;  /* 0x2c00c00024037fae */ /* 0x000fe8000e921850 */
[----:B------:R1:W-:Y:S04]  /*109a0*/  LDGSTS.E [R5+0x20000], desc[UR16][R64.64], !P6 ;  /* 0x2000000040057fae */ /* 0x0003e8000f121850 */
[----:B------:R3:W-:Y:S04]  /*109b0*/  LDGSTS.E [R5+0x24000], desc[UR16][R6.64], !P6 ;  /* 0x2400000006057fae */ /* 0x0007e8000f121850 */
[----:B------:R-:W-:Y:S01]  /*109c0*/  LDGSTS.E [R5+0x20004], desc[UR16][R60.64], !P0 ;  /* 0x200040003c057fae */ /* 0x000fe2000c121850 */
[----:B------:R-:W-:-:S03]  /*109d0*/  ISETP.GE.U32.AND P5, PT, R53, 0x7fffff17, PT ;  /* 0x7fffff173500780c */ /* 0x000fc60003fa6070 */
[----:B------:R-:W3:Y:S01]  /*109e0*/  LDL.LU.64 R58, [R1+0x508] ;  /* 0x00050800013a7983 */ /* 0x000ee20000300a00 */
[----:B--2---:R-:W-:Y:S01]  /*109f0*/  VIADD R57, R57, 0xffffff72 ;  /* 0xffffff7239397836 */ /* 0x004fe20000000000 */
[----:B-1----:R-:W1:Y:S02]  /*10a00*/  LDC R64, c[0x0][0x230] ;  /* 0x00008c00ff407b82 */ /* 0x002e640000000800 */
[----:B------:R-:W-:Y:S01]  /*10a10*/  LDGSTS.E [R5+0x24004], desc[UR16][R110.64], !P0 ;  /* 0x240040006e057fae */ /* 0x000fe2000c121850 */
[----:B------:R-:W-:-:S03]  /*10a20*/  ISETP.GE.U32.AND P6, PT, R52, 0x7fffff16, PT ;  /* 0x7fffff163400780c */ /* 0x000fc60003fc6070 */
[----:B------:R-:W-:Y:S01]  /*10a30*/  STL.64 [R1+0x6b8], R108 ;  /* 0x0006b86c01007387 */ /* 0x000fe20000100a00 */
[----:B------:R-:W-:Y:S01]  /*10a40*/  VIADD R53, R54, 0xffffff54 ;  /* 0xffffff5436357836 */ /* 0x000fe20000000000 */
[----:B------:R-:W2:Y:S02]  /*10a50*/  LDC R65, c[0x0][0x230] ;  /* 0x00008c00ff417b82 */ /* 0x000ea40000000800 */
[----:B------:R-:W-:Y:S01]  /*10a60*/  LDGSTS.E [R5+0x20008], desc[UR16][R108.64], !P1 ;  /* 0x200080006c057fae */ /* 0x000fe2000c921850 */
[----:B------:R-:W-:Y:S02]  /*10a70*/  IADD3 R52, R55, -0x8d, RZ ;  /* 0xffffff7337347810 */ /* 0x000fe40007ffe0ff */
[----:B------:R-:W-:Y:S01]  /*10a80*/  ISETP.GE.U32.AND P0, PT, R53, 0x7fffff15, PT ;  /* 0x7fffff153500780c */ /* 0x000fe20003f06070 */
[----:B----4-:R-:W-:Y:S02]  /*10a90*/  VIADD R56, R56, 0xffffff71 ;  /* 0xffffff7138387836 */ /* 0x010fe40000000000 */
[----:B---3--:R-:W-:-:S05]  /*10aa0*/  IMAD.WIDE R6, R2, 0x4, R62 ;  /* 0x0000000402067825 */ /* 0x008fca00078e023e */
[----:B------:R3:W-:Y:S04]  /*10ab0*/  STL.64 [R1+0x6b0], R6 ;  /* 0x0006b00601007387 */ /* 0x0007e80000100a00 */
[----:B------:R3:W-:Y:S04]  /*10ac0*/  LDGSTS.E [R5+0x24008], desc[UR16][R6.64], !P1 ;  /* 0x2400800006057fae */ /* 0x0007e8000c921850 */
[----:B------:R-:W4:Y:S01]  /*10ad0*/  LDL.LU.64 R60, [R1+0x500] ;  /* 0x00050000013c7983 */ /* 0x000f220000300a00 */
[----:B------:R-:W-:-:S03]  /*10ae0*/  ISETP.GE.U32.AND P1, PT, R52, 0x7fffff34, PT ;  /* 0x7fffff343400780c */ /* 0x000fc60003f26070 */
[----:B------:R-:W4:Y:S01]  /*10af0*/  LDL.LU.64 R62, [R1+0x4f8] ;  /* 0x0004f800013e7983 */ /* 0x000f220000300a00 */
[----:B------:R-:W-:-:S04]  /*10b00*/  IMAD.WIDE R100, R2, 0x4, R100 ;  /* 0x0000000402647825 */ /* 0x000fc800078e0264 */
[C---:B---3--:R-:W-:Y:S01]  /*10b10*/  IMAD.WIDE R6, R2.reuse, 0x4, R106 ;  /* 0x0000000402067825 */ /* 0x048fe200078e026a */
[----:B------:R3:W-:Y:S04]  /*10b20*/  STL.64 [R1+0x6a8], R100 ;  /* 0x0006a86401007387 */ /* 0x0007e80000100a00 */
[----:B------:R2:W-:Y:S01]  /*10b30*/  STL.64 [R1+0x6a0], R6 ;  /* 0x0006a00601007387 */ /* 0x0005e20000100a00 */
[----:B------:R-:W-:-:S03]  /*10b40*/  IMAD.WIDE R52, R2, 0x4, R104 ;  /* 0x0000000402347825 */ /* 0x000fc600078e0268 */
[----:B------:R-:W4:Y:S04]  /*10b50*/  LDL.LU.64 R106, [R1+0x4f0] ;  /* 0x0004f000016a7983 */ /* 0x000f280000300a00 */
[----:B------:R-:W-:Y:S01]  /*10b60*/  LDGSTS.E [R5+0x2000c], desc[UR16][R100.64], !P2 ;  /* 0x2000c00064057fae */ /* 0x000fe2000d121850 */
[----:B------:R-:W-:-:S03]  /*10b70*/  IMAD.WIDE R54, R2, 0x4, R66 ;  /* 0x0000000402367825 */ /* 0x000fc600078e0242 */
[----:B------:R2:W-:Y:S04]  /*10b80*/  LDGSTS.E [R5+0x2400c], desc[UR16][R6.64], !P2 ;  /* 0x2400c00006057fae */ /* 0x0005e8000d121850 */
[----:B------:R-:W4:Y:S04]  /*10b90*/  LDL.LU.64 R66, [R1+0x4e8] ;  /* 0x0004e80001427983 */ /* 0x000f280000300a00 */
[----:B------:R-:W4:Y:S04]  /*10ba0*/  LDL.LU.64 R104, [R1+0x528] ;  /* 0x0005280001687983 */ /* 0x000f280000300a00 */
[----:B---3--:R-:W3:Y:S01]  /*10bb0*/  LDL.LU.64 R100, [R1+0x4e0] ;  /* 0x0004e00001647983 */ /* 0x008ee20000300a00 */
[----:B-1----:R-:W-:Y:S01]  /*10bc0*/  VIADD R64, R64, 0xffffff53 ;  /* 0xffffff5340407836 */ /* 0x002fe20000000000 */
[----:B--2---:R-:W-:Y:S01]  /*10bd0*/  IADD3 R65, R65, -0x90, RZ ;  /* 0xffffff7041417810 */ /* 0x004fe20007ffe0ff */
[----:B------:R-:W1:Y:S01]  /*10be0*/  LDC R7, c[0x0][0x230] ;  /* 0x00008c00ff077b82 */ /* 0x000e620000000800 */
[----:B------:R-:W2:Y:S01]  /*10bf0*/  LDL.LU.64 R112, [R1+0x4d8] ;  /* 0x0004d80001707983 */ /* 0x000ea20000300a00 */
[----:B------:R-:W-:-:S03]  /*10c00*/  ISETP.GE.U32.AND P2, PT, R57, 0x7fffff33, PT ;  /* 0x7fffff333900780c */ /* 0x000fc60003f46070 */
[----:B------:R-:W2:Y:S03]  /*10c10*/  LDL.LU.64 R108, [R1+0x4d0] ;  /* 0x0004d000016c7983 */ /* 0x000ea60000300a00 */
[----:B------:R-:W1:Y:S01]  /*10c20*/  LDC R6, c[0x0][0x230] ;  /* 0x00008c00ff067b82 */ /* 0x000e620000000800 */
[----:B------:R-:W-:Y:S04]  /*10c30*/  LDGSTS.E [R5+0x28000], desc[UR16][R52.64], !P4 ;  /* 0x2800000034057fae */ /* 0x000fe8000e121850 */
[----:B------:R-:W-:Y:S01]  /*10c40*/  LDGSTS.E [R5+0x2c000], desc[UR16][R54.64], !P4 ;  /* 0x2c00000036057fae */ /* 0x000fe2000e121850 */
[----:B------:R-:W-:Y:S01]  /*10c50*/  ISETP.GE.U32.AND P4, PT, R56, 0x7fffff32, PT ;  /* 0x7fffff323800780c */ /* 0x000fe20003f86070 */
[----:B------:R-:W-:-:S02]  /*10c60*/  IMAD.WIDE R56, R2, 0x4, R102 ;  /* 0x0000000402387825 */ /* 0x000fc400078e0266 */
[----:B------:R-:W2:Y:S04]  /*10c70*/  LDL.LU.64 R110, [R1+0x4c8] ;  /* 0x0004c800016e7983 */ /* 0x000ea80000300a00 */
[----:B------:R-:W2:Y:S01]  /*10c80*/  LDL.LU.64 R102, [R1+0x4c0] ;  /* 0x0004c00001667983 */ /* 0x000ea20000300a00 */
[----:B------:R-:W-:-:S03]  /*10c90*/  IMAD.WIDE R58, R2, 0x4, R58 ;  /* 0x00000004023a7825 */ /* 0x000fc600078e023a */
[----:B------:R-:W-:Y:S04]  /*10ca0*/  LDGSTS.E [R5+0x28004], desc[UR16][R56.64], !P5 ;  /* 0x2800400038057fae */ /* 0x000fe8000e921850 */
[----:B------:R-:W-:Y:S01]  /*10cb0*/  LDGSTS.E [R5+0x2c004], desc[UR16][R58.64], !P5 ;  /* 0x2c0040003a057fae */ /* 0x000fe2000e921850 */
[----:B------:R-:W-:-:S03]  /*10cc0*/  ISETP.GE.U32.AND P5, PT, R65, 0x7fffff31, PT ;  /* 0x7fffff314100780c */ /* 0x000fc60003fa6070 */
[----:B------:R-:W2:Y:S01]  /*10cd0*/  LDL.LU.64 R116, [R1+0x4b8] ;  /* 0x0004b80001747983 */ /* 0x000ea20000300a00 */
[----:B----4-:R-:W-:-:S04]  /*10ce0*/  IMAD.WIDE R60, R2, 0x4, R60 ;  /* 0x00000004023c7825 */ /* 0x010fc800078e023c */
[----:B------:R-:W-:Y:S01]  /*10cf0*/  IMAD.WIDE R62, R2, 0x4, R62 ;  /* 0x00000004023e7825 */ /* 0x000fe200078e023e */
[----:B------:R-:W-:Y:S04]  /*10d00*/  LDGSTS.E [R5+0x28008], desc[UR16][R60.64], !P6 ;  /* 0x280080003c057fae */ /* 0x000fe8000f121850 */
[----:B------:R-:W-:Y:S01]  /*10d10*/  LDGSTS.E [R5+0x2c008], desc[UR16][R62.64], !P6 ;  /* 0x2c0080003e057fae */ /* 0x000fe2000f121850 */
[----:B------:R-:W-:Y:S01]  /*10d20*/  ISETP.GE.U32.AND P6, PT, R64, 0x7fffff14, PT ;  /* 0x7fffff144000780c */ /* 0x000fe20003fc6070 */
[----:B------:R-:W-:-:S05]  /*10d30*/  IMAD.WIDE R64, R2, 0x4, R106 ;  /* 0x0000000402407825 */ /* 0x000fca00078e026a */
[----:B------:R-:W-:Y:S01]  /*10d40*/  LDGSTS.E [R5+0x2800c], desc[UR16][R64.64], !P0 ;  /* 0x2800c00040057fae */ /* 0x000fe2000c121850 */
[----:B------:R-:W-:-:S04]  /*10d50*/  IMAD.WIDE R122, R2, 0x4, R104 ;  /* 0x00000004027a7825 */ /* 0x000fc800078e0268 */
[C---:B---3--:R-:W-:Y:S02]  /*10d60*/  IMAD.WIDE R120, R2.reuse, 0x4, R100 ;  /* 0x0000000402787825 */ /* 0x048fe400078e0264 */
[----:B------:R-:W3:Y:S04]  /*10d70*/  LDL.LU.64 R100, [R1+0x4b0] ;  /* 0x0004b00001647983 */ /* 0x000ee80000300a00 */
[----:B------:R-:W-:Y:S04]  /*10d80*/  STL.64 [R1+0x698], R122 ;  /* 0x0006987a01007387 */ /* 0x000fe80000100a00 */
[----:B------:R-:W4:Y:S04]  /*10d90*/  LDL.LU.64 R106, [R1+0x4a8] ;  /* 0x0004a800016a7983 */ /* 0x000f280000300a00 */
[----:B------:R1:W-:Y:S04]  /*10da0*/  STL.64 [R1+0x690], R120 ;  /* 0x0006907801007387 */ /* 0x0003e80000100a00 */
[----:B------:R-:W4:Y:S01]  /*10db0*/  LDL.LU.64 R104, [R1+0x4a0] ;  /* 0x0004a00001687983 */ /* 0x000f220000300a00 */
[----:B------:R-:W-:-:S04]  /*10dc0*/  IMAD.WIDE R66, R2, 0x4, R66 ;  /* 0x0000000402427825 */ /* 0x000fc800078e0242 */
[C---:B--2---:R-:W-:Y:S01]  /*10dd0*/  IMAD.WIDE R112, R2.reuse, 0x4, R112 ;  /* 0x0000000402707825 */ /* 0x044fe200078e0270 */
[----:B------:R-:W-:Y:S03]  /*10de0*/  LDGSTS.E [R5+0x2c00c], desc[UR16][R66.64], !P0 ;  /* 0x2c00c00042057fae */ /* 0x000fe6000c121850 */
[----:B------:R-:W-:Y:S01]  /*10df0*/  IMAD.WIDE R108, R2, 0x4, R108 ;  /* 0x00000004026c7825 */ /* 0x000fe200078e026c */
[----:B------:R-:W-:Y:S01]  /*10e00*/  LDGSTS.E [R9+0x20000], desc[UR16][R122.64], !P1 ;  /* 0x200000007a097fae */ /* 0x000fe2000c921850 */
[----:B------:R-:W-:-:S03]  /*10e10*/  ISETP.GE.U32.AND P0, PT, R252, 0x7fffff13, PT ;  /* 0x7fffff13fc00780c */ /* 0x000fc60003f06070 */
[----:B------:R2:W-:Y:S01]  /*10e20*/  LDGSTS.E [R9+0x24000], desc[UR16][R120.64], !P1 ;  /* 0x2400000078097fae */ /* 0x0005e2000c921850 */
[----:B------:R-:W-:Y:S01]  /*10e30*/  ISETP.GE.U32.AND P1, PT, R235, 0x7fffff12, PT ;  /* 0x7fffff12eb00780c */ /* 0x000fe20003f26070 */
[----:B-1----:R-:W-:Y:S02]  /*10e40*/  VIADD R252, R7, 0xffffff50 ;  /* 0xffffff5007fc7836 */ /* 0x002fe40000000000 */
[----:B------:R-:W-:Y:S01]  /*10e50*/  VIADD R235, R6, 0xffffff6f ;  /* 0xffffff6f06eb7836 */ /* 0x000fe20000000000 */
[----:B------:R1:W-:Y:S01]  /*10e60*/  STL.64 [R1+0x688], R112 ;  /* 0x0006887001007387 */ /* 0x0003e20000100a00 */
[----:B------:R-:W-:-:S03]  /*10e70*/  IMAD.WIDE R6, R2, 0x4, R102 ;  /* 0x0000000402067825 */ /* 0x000fc600078e0266 */
[----:B------:R1:W-:Y:S01]  /*10e80*/  STL.64 [R1+0x680], R108 ;  /* 0x0006806c01007387 */ /* 0x0003e20000100a00 */
[----:B--2---:R-:W-:-:S03]  /*10e90*/  IMAD.WIDE R120, R2, 0x4, R110 ;  /* 0x0000000402787825 */ /* 0x004fc600078e026e */
[----:B------:R-:W-:Y:S04]  /*10ea0*/  LDGSTS.E [R9+0x20004], desc[UR16][R112.64], !P2 ;  /* 0x2000400070097fae */ /* 0x000fe8000d121850 */
[----:B------:R-:W2:Y:S04]  /*10eb0*/  LDL.LU.64 R110, [R1+0x498] ;  /* 0x00049800016e7983 */ /* 0x000ea80000300a00 */
[----:B------:R-:W2:Y:S04]  /*10ec0*/  LDL.LU.64 R102, [R1+0x490] ;  /* 0x0004900001667983 */ /* 0x000ea80000300a00 */
[----:B------:R-:W-:Y:S04]  /*10ed0*/  STL.64 [R1+0x678], R120 ;  /* 0x0006787801007387 */ /* 0x000fe80000100a00 */
[----:B------:R1:W-:Y:S04]  /*10ee0*/  STL.64 [R1+0x670], R6 ;  /* 0x0006700601007387 */ /* 0x0003e80000100a00 */
[----:B-1----:R-:W2:Y:S04]  /*10ef0*/  LDL.LU.64 R112, [R1+0x488] ;  /* 0x0004880001707983 */ /* 0x002ea80000300a00 */
[----:B------:R-:W-:Y:S04]  /*10f00*/  LDGSTS.E [R9+0x24004], desc[UR16][R108.64], !P2 ;  /* 0x240040006c097fae */ /* 0x000fe8000d121850 */
[----:B------:R-:W2:Y:S01]  /*10f10*/  LDL.LU.64 R108, [R1+0x480] ;  /* 0x00048000016c7983 */ /* 0x000ea20000300a00 */
[----:B------:R-:W-:Y:S01]  /*10f20*/  IMAD.WIDE R116, R2, 0x4, R116 ;  /* 0x0000000402747825 */ /* 0x000fe200078e0274 */
[----:B------:R-:W-:-:S02]  /*10f30*/  ISETP.GE.U32.AND P2, PT, R252, 0x7fffff11, PT ;  /* 0x7fffff11fc00780c */ /* 0x000fc40003f46070 */
[----:B------:R-:W-:Y:S01]  /*10f40*/  LDGSTS.E [R9+0x20008], desc[UR16][R120.64], !P4 ;  /* 0x2000800078097fae */ /* 0x000fe2000e121850 */
[----:B------:R-:W-:-:S03]  /*10f50*/  IADD3 R252, R115, -0x92, RZ ;  /* 0xffffff6e73fc7810 */ /* 0x000fc60007ffe0ff */
[----:B------:R1:W-:Y:S01]  /*10f60*/  LDGSTS.E [R9+0x24008], desc[UR16][R6.64], !P4 ;  /* 0x2400800006097fae */ /* 0x0003e2000e121850 */
[----:B------:R-:W-:Y:S01]  /*10f70*/  ISETP.GE.U32.AND P4, PT, R235, 0x7fffff30, PT ;  /* 0x7fffff30eb00780c */ /* 0x000fe20003f86070 */
[----:B------:R-:W-:Y:S02]  /*10f80*/  VIADD R235, R114, 0xffffff6d ;  /* 0xffffff6d72eb7836 */ /* 0x000fe40000000000 */
[----:B------:R4:W-:Y:S04]  /*10f90*/  STL.64 [R1+0x668], R116 ;  /* 0x0006687401007387 */ /* 0x0009e80000100a00 */
[----:B------:R-:W-:Y:S01]  /*10fa0*/  LDGSTS.E [R9+0x2000c], desc[UR16][R116.64], !P5 ;  /* 0x2000c00074097fae */ /* 0x000fe2000e921850 */
[----:B-1----:R-:W1:Y:S08]  /*10fb0*/  LDC R7, c[0x0][0x230] ;  /* 0x00008c00ff077b82 */ /* 0x002e700000000800 */
[----:B------:R-:W1:Y:S01]  /*10fc0*/  LDC R6, c[0x0][0x230] ;  /* 0x00008c00ff067b82 */ /* 0x000e620000000800 */
[----:B---3--:R-:W-:-:S05]  /*10fd0*/  IMAD.WIDE R100, R2, 0x4, R100 ;  /* 0x0000000402647825 */ /* 0x008fca00078e0264 */
[----:B------:R3:W-:Y:S01]  /*10fe0*/  STL.64 [R1+0x660], R100 ;  /* 0x0006606401007387 */ /* 0x0007e20000100a00 */
[----:B----4-:R-:W-:-:S03]  /*10ff0*/  IMAD.WIDE R120, R2, 0x4, R106 ;  /* 0x0000000402787825 */ /* 0x010fc600078e026a */
[----:B------:R-:W-:Y:S04]  /*11000*/  LDGSTS.E [R9+0x2400c], desc[UR16][R100.64], !P5 ;  /* 0x2400c00064097fae */ /* 0x000fe8000e921850 */
[----:B------:R-:W4:Y:S01]  /*11010*/  LDL.LU.64 R106, [R1+0x478] ;  /* 0x00047800016a7983 */ /* 0x000f220000300a00 */
[----:B------:R-:W-:-:S03]  /*11020*/  IMAD.WIDE R114, R2, 0x4, R104 ;  /* 0x0000000402727825 */ /* 0x000fc600078e0268 */
[----:B------:R-:W-:Y:S04]  /*11030*/  LDGSTS.E [R9+0x28000], desc[UR16][R120.64], !P6 ;  /* 0x2800000078097fae */ /* 0x000fe8000f121850 */
[----:B------:R-:W4:Y:S04]  /*11040*/  LDL.LU.64 R104, [R1+0x470] ;  /* 0x0004700001687983 */ /* 0x000f280000300a00 */
[----:B------:R-:W-:Y:S04]  /*11050*/  STL.64 [R1+0x568], R120 ;  /* 0x0005687801007387 */ /* 0x000fe80000100a00 */
[----:B------:R1:W-:Y:S04]  /*11060*/  STL.64 [R1+0x560], R114 ;  /* 0x0005607201007387 */ /* 0x0003e80000100a00 */
[----:B------:R-:W4:Y:S04]  /*11070*/  LDL.LU.64 R116, [R1+0x468] ;  /* 0x0004680001747983 */ /* 0x000f280000300a00 */
[----:B---3--:R-:W3:Y:S04]  /*11080*/  LDL.LU.64 R100, [R1+0x378] ;  /* 0x0003780001647983 */ /* 0x008ee80000300a00 */
[----:B------:R1:W-:Y:S01]  /*11090*/  LDGSTS.E [R9+0x2c000], desc[UR16][R114.64], !P6 ;  /* 0x2c00000072097fae */ /* 0x0003e2000f121850 */
[----:B--2---:R-:W-:-:S04]  /*110a0*/  IMAD.WIDE R110, R2, 0x4, R110 ;  /* 0x00000004026e7825 */ /* 0x004fc800078e026e */
[C---:B------:R-:W-:Y:S01]  /*110b0*/  IMAD.WIDE R102, R2.reuse, 0x4, R102 ;  /* 0x0000000402667825 */ /* 0x040fe200078e0266 */
[----:B------:R2:W-:Y:S03]  /*110c0*/  STL.64 [R1+0x558], R110 ;  /* 0x0005586e01007387 */ /* 0x0005e60000100a00 */
[----:B------:R-:W-:Y:S01]  /*110d0*/  IMAD.WIDE R122, R2, 0x4, R112 ;  /* 0x00000004027a7825 */ /* 0x000fe200078e0270 */
[----:B------:R2:W-:Y:S01]  /*110e0*/  STL.64 [R1+0x550], R102 ;  /* 0x0005506601007387 */ /* 0x0005e20000100a00 */
[----:B------:R-:W-:Y:S01]  /*110f0*/  ISETP.GE.U32.AND P5, PT, R252, 0x7fffff2f, PT ;  /* 0x7fffff2ffc00780c */ /* 0x000fe20003fa6070 */
[----:B-1----:R-:W1:Y:S02]  /*11100*/  LDC R115, c[0x0][0x230] ;  /* 0x00008c00ff737b82 */ /* 0x002e640000000800 */
[----:B------:R-:W3:Y:S04]  /*11110*/  LDL.LU.64 R112, [R1+0x370] ;  /* 0x0003700001707983 */ /* 0x000ee80000300a00 */
[----:B------:R-:W-:Y:S02]  /*11120*/  LDGSTS.E [R9+0x28004], desc[UR16][R110.64], !P0 ;  /* 0x280040006e097fae */ /* 0x000fe4000c121850 */
[----:B------:R-:W1:Y:S02]  /*11130*/  LDC R114, c[0x0][0x230] ;  /* 0x00008c00ff727b82 */ /* 0x000e640000000800 */
[----:B------:R-:W-:Y:S01]  /*11140*/  LDGSTS.E [R9+0x2c004], desc[UR16][R102.64], !P0 ;  /* 0x2c00400066097fae */ /* 0x000fe2000c121850 */
[----:B------:R-:W-:Y:S01]  /*11150*/  IMAD.WIDE R120, R2, 0x4, R108 ;  /* 0x0000000402787825 */ /* 0x000fe200078e026c */
[----:B------:R-:W-:-:S02]  /*11160*/  ISETP.GE.U32.AND P6, PT, R235, 0x7fffff2e, PT ;  /* 0x7fffff2eeb00780c */ /* 0x000fc40003fc6070 */
[----:B------:R-:W3:Y:S04]  /*11170*/  LDL.LU.64 R108, [R1+0x368] ;  /* 0x00036800016c7983 */ /* 0x000ee80000300a00 */
[----:B------:R-:W-:Y:S04]  /*11180*/  STL.64 [R1+0x548], R122 ;  /* 0x0005487a01007387 */ /* 0x000fe80000100a00 */
[----:B------:R1:W-:Y:S04]  /*11190*/  STL.64 [R1+0x540], R120 ;  /* 0x0005407801007387 */ /* 0x0003e80000100a00 */
[----:B--2---:R-:W2:Y:S04]  /*111a0*/  LDL.LU.64 R110, [R1+0x360] ;  /* 0x00036000016e7983 */ /* 0x004ea80000300a00 */
[----:B------:R-:W2:Y:S01]  /*111b0*/  LDL.LU.64 R102, [R1+0x358] ;  /* 0x0003580001667983 */ /* 0x000ea20000300a00 */
[----:B------:R-:W-:Y:S01]  /*111c0*/  VIADD R252, R11, 0xffffff6c ;  /* 0xffffff6c0bfc7836 */ /* 0x000fe20000000000 */
[----:B------:R-:W-:Y:S01]  /*111d0*/  IADD3 R235, R8, -0xb1, RZ ;  /* 0xffffff4f08eb7810 */ /* 0x000fe20007ffe0ff */
[----:B------:R-:W2:Y:S01]  /*111e0*/  LDC R11, c[0x0][0x230] ;  /* 0x00008c00ff0b7b82 */ /* 0x000ea20000000800 */
[----:B------:R-:W-:Y:S02]  /*111f0*/  LDGSTS.E [R9+0x28008], desc[UR16][R122.64], !P1 ;  /* 0x280080007a097fae */ /* 0x000fe4000c921850 */
[----:B------:R-:W-:-:S02]  /*11200*/  ISETP.GE.U32.AND P0, PT, R252, 0x7fffff2d, PT ;  /* 0x7fffff2dfc00780c */ /* 0x000fc40003f06070 */
[----:B------:R1:W-:Y:S01]  /*11210*/  LDGSTS.E [R9+0x2c008], desc[UR16][R120.64], !P1 ;  /* 0x2c00800078097fae */ /* 0x0003e2000c921850 */
[----:B------:R-:W-:Y:S01]  /*11220*/  ISETP.GE.U32.AND P1, PT, R235, 0x7fffff10, PT ;  /* 0x7fffff10eb00780c */ /* 0x000fe20003f26070 */
[----:B------:R-:W-:Y:S01]  /*11230*/  VIADD R252, R7, 0xffffff4e ;  /* 0xffffff4e07fc7836 */ /* 0x000fe20000000000 */
[----:B------:R-:W2:Y:S01]  /*11240*/  LDC R8, c[0x0][0x230] ;  /* 0x00008c00ff087b82 */ /* 0x000ea20000000800 */
[----:B------:R-:W-:Y:S02]  /*11250*/  VIADD R235, R6, 0xffffff4d ;  /* 0xffffff4d06eb7836 */ /* 0x000fe40000000000 */
[----:B----4-:R-:W-:-:S04]  /*11260*/  IMAD.WIDE R106, R2, 0x4, R106 ;  /* 0x00000004026a7825 */ /* 0x010fc800078e026a */
[C---:B------:R-:W-:Y:S01]  /*11270*/  IMAD.WIDE R104, R2.reuse, 0x4, R104 ;  /* 0x0000000402687825 */ /* 0x040fe200078e0268 */
[----:B------:R4:W-:Y:S04]  /*11280*/  STL.64 [R1+0x538], R106 ;  /* 0x0005386a01007387 */ /* 0x0009e80000100a00 */
[----:B------:R4:W-:Y:S04]  /*11290*/  STL.64 [R1+0x530], R104 ;  /* 0x0005306801007387 */ /* 0x0009e80000100a00 */
[----:B------:R-:W-:Y:S01]  /*112a0*/  LDGSTS.E [R9+0x2800c], desc[UR16][R106.64], !P2 ;  /* 0x2800c0006a097fae */ /* 0x000fe2000d121850 */
[----:B-1----:R-:W-:-:S03]  /*112b0*/  IMAD.WIDE R120, R2, 0x4, R116 ;  /* 0x0000000402787825 */ /* 0x002fc600078e0274 */
[----:B------:R-:W-:Y:S01]  /*112c0*/  LDGSTS.E [R9+0x2c00c], desc[UR16][R104.64], !P2 ;  /* 0x2c00c00068097fae */ /* 0x000fe2000d121850 */
[----:B---3--:R-:W-:-:S03]  /*112d0*/  IMAD.WIDE R6, R2, 0x4, R100 ;  /* 0x0000000402067825 */ /* 0x008fc600078e0264 */
[----:B------:R-:W-:Y:S04]  /*112e0*/  LDGSTS.E [R10+0x20000], desc[UR16][R120.64], !P4 ;  /* 0x20000000780a7fae */ /* 0x000fe8000e121850 */
[----:B------:R-:W3:Y:S04]  /*112f0*/  LDL.LU.64 R100, [R1+0x350] ;  /* 0x0003500001647983 */ /* 0x000ee80000300a00 */
[----:B------:R-:W3:Y:S04]  /*11300*/  LDL.LU.64 R116, [R1+0x348] ;  /* 0x0003480001747983 */ /* 0x000ee80000300a00 */
[----:B------:R-:W-:Y:S04]  /*11310*/  STL.64 [R1+0x658], R120 ;  /* 0x0006587801007387 */ /* 0x000fe80000100a00 */
[----:B------:R1:W-:Y:S04]  /*11320*/  STL.64 [R1+0x650], R6 ;  /* 0x0006500601007387 */ /* 0x0003e80000100a00 */
[----:B----4-:R-:W4:Y:S04]  /*11330*/  LDL.LU.64 R106, [R1+0x340] ;  /* 0x00034000016a7983 */ /* 0x010f280000300a00 */
[----:B------:R-:W4:Y:S01]  /*11340*/  LDL.LU.64 R104, [R1+0x338] ;  /* 0x0003380001687983 */ /* 0x000f220000300a00 */
[----:B------:R-:W-:-:S03]  /*11350*/  ISETP.GE.U32.AND P2, PT, R252, 0x7fffff0f, PT ;  /* 0x7fffff0ffc00780c */ /* 0x000fc60003f46070 */
[----:B------:R1:W-:Y:S01]  /*11360*/  LDGSTS.E [R10+0x24000], desc[UR16][R6.64], !P4 ;  /* 0x24000000060a7fae */ /* 0x0003e2000e121850 */
[----:B------:R-:W-:Y:S01]  /*11370*/  IMAD.WIDE R112, R2, 0x4, R112 ;  /* 0x0000000402707825 */ /* 0x000fe200078e0270 */
[----:B------:R-:W-:Y:S02]  /*11380*/  ISETP.GE.U32.AND P4, PT, R235, 0x7fffff0e, PT ;  /* 0x7fffff0eeb00780c */ /* 0x000fe40003f86070 */
[----:B------:R-:W-:Y:S01]  /*11390*/  IADD3 R252, R115, -0xb4, RZ ;  /* 0xffffff4c73fc7810 */ /* 0x000fe20007ffe0ff */
[----:B------:R-:W-:Y:S01]  /*113a0*/  VIADD R235, R114, 0xffffff6b ;  /* 0xffffff6b72eb7836 */ /* 0x000fe20000000000 */
[----:B------:R2:W-:Y:S04]  /*113b0*/  STL.64 [R1+0x648], R112 ;  /* 0x0006487001007387 */ /* 0x0005e80000100a00 */
[----:B------:R-:W-:Y:S01]  /*113c0*/  LDGSTS.E [R10+0x20004], desc[UR16][R112.64], !P5 ;  /* 0x20004000700a7fae */ /* 0x000fe2000e921850 */
[----:B-1----:R-:W1:Y:S01]  /*113d0*/  LDC R7, c[0x0][0x230] ;  /* 0x00008c00ff077b82 */ /* 0x002e620000000800 */
[----:B------:R-:W-:-:S05]  /*113e0*/  IMAD.WIDE R108, R2, 0x4, R108 ;  /* 0x00000004026c7825 */ /* 0x000fca00078e026c */
[----:B------:R2:W-:Y:S02]  /*113f0*/  STL.64 [R1+0x640], R108 ;  /* 0x0006406c01007387 */ /* 0x0005e40000100a00 */
[----:B------:R-:W1:Y:S02]  /*11400*/  LDC R6, c[0x0][0x230] ;  /* 0x00008c00ff067b82 */ /* 0x000e640000000800 */
[----:B------:R-:W4:Y:S01]  /*11410*/  LDL.LU.64 R114, [R1+0x330] ;  /* 0x0003300001727983 */ /* 0x000f220000300a00 */
[----:B--2---:R-:W-:-:S03]  /*11420*/  IMAD.WIDE R120, R2, 0x4, R110 ;  /* 0x0000000402787825 */ /* 0x004fc600078e026e */
[----:B------:R-:W-:Y:S01]  /*11430*/  LDGSTS.E [R10+0x24004], desc[UR16][R108.64], !P5 ;  /* 0x240040006c0a7fae */ /* 0x000fe2000e921850 */
[----:B------:R-:W-:-:S03]  /*11440*/  IMAD.WIDE R102, R2, 0x4, R102 ;  /* 0x0000000402667825 */ /* 0x000fc600078e0266 */
[----:B------:R-:W2:Y:S04]  /*11450*/  LDL.LU.64 R110, [R1+0x328] ;  /* 0x00032800016e7983 */ /* 0x000ea80000300a00 */
[----:B------:R-:W-:Y:S04]  /*11460*/  STL.64 [R1+0x638], R120 ;  /* 0x0006387801007387 */ /* 0x000fe80000100a00 */
[----:B------:R1:W-:Y:S04]  /*11470*/  STL.64 [R1+0x630], R102 ;  /* 0x0006306601007387 */ /* 0x0003e80000100a00 */
[----:B------:R-:W2:Y:S04]  /*11480*/  LDL.LU.64 R112, [R1+0x320] ;  /* 0x0003200001707983 */ /* 0x000ea80000300a00 */
[----:B------:R-:W2:Y:S04]  /*11490*/  LDL.LU.64 R108, [R1+0x318] ;  /* 0x00031800016c7983 */ /* 0x000ea80000300a00 */
[----:B------:R-:W-:Y:S04]  /*114a0*/  LDGSTS.E [R10+0x20008], desc[UR16][R120.64], !P6 ;  /* 0x20008000780a7fae */ /* 0x000fe8000f121850 */
[----:B------:R1:W-:Y:S01]  /*114b0*/  LDGSTS.E [R10+0x24008], desc[UR16][R102.64], !P6 ;  /* 0x24008000660a7fae */ /* 0x0003e2000f121850 */
[----:B------:R-:W-:Y:S01]  /*114c0*/  ISETP.GE.U32.AND P5, PT, R252, 0x7fffff0d, PT ;  /* 0x7fffff0dfc00780c */ /* 0x000fe20003fa6070 */
[----:B------:R-:W-:Y:S01]  /*114d0*/  VIADD R252, R11, 0xffffff6a ;  /* 0xffffff6a0bfc7836 */ /* 0x000fe20000000000 */
[----:B------:R-:W-:Y:S01]  /*114e0*/  ISETP.GE.U32.AND P6, PT, R235, 0x7fffff2c, PT ;  /* 0x7fffff2ceb00780c */ /* 0x000fe20003fc6070 */
[----:B------:R-:W2:Y:S01]  /*114f0*/  LDC R11, c[0x0][0x230] ;  /* 0x00008c00ff0b7b82 */ /* 0x000ea20000000800 */
[----:B------:R-:W-:-:S07]  /*11500*/  IADD3 R235, R8, -0x97, RZ ;  /* 0xffffff6908eb7810 */ /* 0x000fce0007ffe0ff */
[----:B-1----:R-:W1:Y:S08]  /*11510*/  LDC R103, c[0x0][0x230] ;  /* 0x00008c00ff677b82 */ /* 0x002e700000000800 */
[----:B------:R-:W1:Y:S08]  /*11520*/  LDC R102, c[0x0][0x230] ;  /* 0x00008c00ff667b82 */ /* 0x000e700000000800 */
[----:B------:R-:W1:Y:S01]  /*11530*/  LDC R8, c[0x0][0x230] ;  /* 0x00008c00ff087b82 */ /* 0x000e620000000800 */
[----:B---3--:R-:W-:-:S04]  /*11540*/  IMAD.WIDE R100, R2, 0x4, R100 ;  /* 0x0000000402647825 */ /* 0x008fc800078e0264 */
[C---:B------:R-:W-:Y:S01]  /*11550*/  IMAD.WIDE R122, R2.reuse, 0x4, R116 ;  /* 0x00000004027a7825 */ /* 0x040fe200078e0274 */
[----:B------:R3:W-:Y:S04]  /*11560*/  STL.64 [R1+0x628], R100 ;  /* 0x0006286401007387 */ /* 0x0007e80000100a00 */
[----:B------:R-:W-:Y:S04]  /*11570*/  STL.64 [R1+0x620], R122 ;  /* 0x0006207a01007387 */ /* 0x000fe80000100a00 */
[----:B------:R-:W2:Y:S01]  /*11580*/  LDL.LU.64 R116, [R1+0x310] ;  /* 0x0003100001747983 */ /* 0x000ea20000300a00 */
[----:B----4-:R-:W-:-:S03]  /*11590*/  IMAD.WIDE R120, R2, 0x4, R106 ;  /* 0x0000000402787825 */ /* 0x010fc600078e026a */
[----:B------:R-:W-:Y:S01]  /*115a0*/  LDGSTS.E [R10+0x2000c], desc[UR16][R100.64], !P0 ;  /* 0x2000c000640a7fae */ /* 0x000fe2000c121850 */
[----:B------:R-:W-:-:S03]  /*115b0*/  IMAD.WIDE R104, R2, 0x4, R104 ;  /* 0x0000000402687825 */ /* 0x000fc600078e0268 */
[----:B------:R-:W4:Y:S04]  /*115c0*/  LDL.LU.64 R106, [R1+0x308] ;  /* 0x00030800016a7983 */ /* 0x000f280000300a00 */
[----:B------:R-:W-:Y:S04]  /*115d0*/  STL.64 [R1+0x528], R120 ;  /* 0x0005287801007387 */ /* 0x000fe80000100a00 */
[----:B------:R1:W-:Y:S04]  /*115e0*/  STL.64 [R1+0x520], R104 ;  /* 0x0005206801007387 */ /* 0x0003e80000100a00 */
[----:B---3--:R-:W3:Y:S04]  /*115f0*/  LDL.LU.64 R100, [R1+0x300] ;  /* 0x0003000001647983 */ /* 0x008ee80000300a00 */
[----:B------:R-:W-:Y:S04]  /*11600*/  LDGSTS.E [R10+0x2400c], desc[UR16][R122.64], !P0 ;  /* 0x2400c0007a0a7fae */ /* 0x000fe8000c121850 */
[----:B------:R2:W-:Y:S04]  /*11610*/  LDGSTS.E [R10+0x28000], desc[UR16][R120.64], !P1 ;  /* 0x28000000780a7fae */ /* 0x0005e8000c921850 */
[----:B------:R-:W-:Y:S04]  /*11620*/  LDGSTS.E [R10+0x2c000], desc[UR16][R104.64], !P1 ;  /* 0x2c000000680a7fae */ /* 0x000fe8000c921850 */
[----:B-1----:R-:W3:Y:S01]  /*11630*/  LDL.LU.64 R104, [R1+0x2f8] ;  /* 0x0002f80001687983 */ /* 0x002ee20000300a00 */
[----:B------:R-:W-:Y:S01]  /*11640*/  IMAD.WIDE R114, R2, 0x4, R114 ;  /* 0x0000000402727825 */ /* 0x000fe200078e0272 */
[----:B------:R-:W-:-:S03]  /*11650*/  ISETP.GE.U32.AND P0, PT, R252, 0x7fffff2b, PT ;  /* 0x7fffff2bfc00780c */ /* 0x000fc60003f06070 */
[----:B--2---:R-:W-:Y:S01]  /*11660*/  IMAD.WIDE R110, R2, 0x4, R110 ;  /* 0x00000004026e7825 */ /* 0x004fe200078e026e */
[----:B------:R-:W-:Y:S01]  /*11670*/  ISETP.GE.U32.AND P1, PT, R235, 0x7fffff2a, PT ;  /* 0x7fffff2aeb00780c */ /* 0x000fe20003f26070 */
[----:B------:R1:W-:Y:S02]  /*11680*/  STL.64 [R1+0x518], R114 ;  /* 0x0005187201007387 */ /* 0x0003e40000100a00 */
[----:B------:R-:W-:Y:S02]  /*11690*/  VIADD R252, R7, 0xffffff68 ;  /* 0xffffff6807fc7836 */ /* 0x000fe40000000000 */
[----:B------:R-:W-:Y:S01]  /*116a0*/  VIADD R235, R6, 0xffffff4b ;  /* 0xffffff4b06eb7836 */ /* 0x000fe20000000000 */
[----:B------:R2:W-:Y:S01]  /*116b0*/  STL.64 [R1+0x510], R110 ;  /* 0x0005106e01007387 */ /* 0x0005e20000100a00 */
[----:B------:R-:W-:-:S03]  /*116c0*/  IMAD.WIDE R120, R2, 0x4, R112 ;  /* 0x0000000402787825 */ /* 0x000fc600078e0270 */
[----:B------:R-:W3:Y:S01]  /*116d0*/  LDL.LU.64 R112, [R1+0x2f0] ;  /* 0x0002f00001707983 */ /* 0x000ee20000300a00 */
[----:B------:R-:W-:-:S03]  /*116e0*/  IMAD.WIDE R6, R2, 0x4, R108 ;  /* 0x0000000402067825 */ /* 0x000fc600078e026c */
[----:B------:R-:W3:Y:S04]  /*116f0*/  LDL.LU.64 R108, [R1+0x2e8] ;  /* 0x0002e800016c7983 */ /* 0x000ee80000300a00 */
[----:B------:R-:W-:Y:S04]  /*11700*/  STL.64 [R1+0x508], R120 ;  /* 0x0005087801007387 */ /* 0x000fe80000100a00 */
[----:B------:R-:W-:Y:S04]  /*11710*/  LDGSTS.E [R10+0x28004], desc[UR16][R114.64], !P2 ;  /* 0x28004000720a7fae */ /* 0x000fe8000d121850 */
[----:B------:R2:W-:Y:S04]  /*11720*/  STL.64 [R1+0x500], R6 ;  /* 0x0005000601007387 */ /* 0x0005e80000100a00 */
[----:B------:R-:W-:Y:S04]  /*11730*/  LDGSTS.E [R10+0x2c004], desc[UR16][R110.64], !P2 ;  /* 0x2c0040006e0a7fae */ /* 0x000fe8000d121850 */
[----:B-1----:R-:W3:Y:S01]  /*11740*/  LDL.LU.64 R114, [R1+0x2e0] ;  /* 0x0002e00001727983 */ /* 0x002ee20000300a00 */
[----:B------:R-:W-:-:S03]  /*11750*/  ISETP.GE.U32.AND P2, PT, R252, 0x7fffff29, PT ;  /* 0x7fffff29fc00780c */ /* 0x000fc60003f46070 */
[----:B------:R-:W-:Y:S04]  /*11760*/  LDGSTS.E [R10+0x28008], desc[UR16][R120.64], !P4 ;  /* 0x28008000780a7fae */ /* 0x000fe8000e121850 */
[----:B--2---:R-:W2:Y:S01]  /*11770*/  LDL.LU.64 R110, [R1+0x2d8] ;  /* 0x0002d800016e7983 */ /* 0x004ea20000300a00 */
[----:B------:R-:W-:-:S03]  /*11780*/  IADD3 R252, R103, -0xb6, RZ ;  /* 0xffffff4a67fc7810 */ /* 0x000fc60007ffe0ff */
[----:B------:R1:W-:Y:S01]  /*11790*/  LDGSTS.E [R10+0x2c008], desc[UR16][R6.64], !P4 ;  /* 0x2c008000060a7fae */ /* 0x0003e2000e121850 */
[----:B------:R-:W-:Y:S01]  /*117a0*/  ISETP.GE.U32.AND P4, PT, R235, 0x7fffff0c, PT ;  /* 0x7fffff0ceb00780c */ /* 0x000fe20003f86070 */
[----:B------:R-:W-:Y:S01]  /*117b0*/  VIADD R235, R102, 0xffffff49 ;  /* 0xffffff4966eb7836 */ /* 0x000fe20000000000 */
[----:B-1----:R-:W1:Y:S08]  /*117c0*/  LDC R7, c[0x0][0x230] ;  /* 0x00008c00ff077b82 */ /* 0x002e700000000800 */
[----:B------:R-:W1:Y:S01]  /*117d0*/  LDC R6, c[0x0][0x230] ;  /* 0x00008c00ff067b82 */ /* 0x000e620000000800 */
[----:B------:R-:W-:-:S05]  /*117e0*/  IMAD.WIDE R122, R2, 0x4, R116 ;  /* 0x00000004027a7825 */ /* 0x000fca00078e0274 */
[----:B------:R-:W-:Y:S01]  /*117f0*/  STL.64 [R1+0x4f8], R122 ;  /* 0x0004f87a01007387 */ /* 0x000fe20000100a00 */
[----:B----4-:R-:W-:-:S03]  /*11800*/  IMAD.WIDE R120, R2, 0x4, R106 ;  /* 0x0000000402787825 */ /* 0x010fc600078e026a */
[----:B------:R4:W-:Y:S04]  /*11810*/  LDGSTS.E [R10+0x2800c], desc[UR16][R122.64], !P5 ;  /* 0x2800c0007a0a7fae */ /* 0x0009e8000e921850 */
[----:B------:R-:W-:Y:S01]  /*11820*/  LDGSTS.E [R10+0x2c00c], desc[UR16][R120.64], !P5 ;  /* 0x2c00c000780a7fae */ /* 0x000fe2000e921850 */
[----:B---3--:R-:W-:-:S03]  /*11830*/  IMAD.WIDE R102, R2, 0x4, R100 ;  /* 0x0000000402667825 */ /* 0x008fc600078e0264 */
[----:B------:R-:W3:Y:S04]  /*11840*/  LDL.LU.64 R100, [R1+0x2d0] ;  /* 0x0002d00001647983 */ /* 0x000ee80000300a00 */
[----:B------:R-:W-:Y:S04]  /*11850*/  STL.64 [R1+0x4f0], R120 ;  /* 0x0004f07801007387 */ /* 0x000fe80000100a00 */
[----:B------:R-:W3:Y:S04]  /*11860*/  LDL.LU.64 R106, [R1+0x2c8] ;  /* 0x0002c800016a7983 */ /* 0x000ee80000300a00 */
[----:B------:R1:W-:Y:S04]  /*11870*/  STL.64 [R1+0x618], R102 ;  /* 0x0006186601007387 */ /* 0x0003e80000100a00 */
[----:B------:R-:W-:Y:S01]  /*11880*/  LDGSTS.E [R12+0x20000], desc[UR16][R102.64], !P6 ;  /* 0x20000000660c7fae */ /* 0x000fe2000f121850 */
[----:B------:R-:W-:-:S03]  /*11890*/  IMAD.WIDE R116, R2, 0x4, R104 ;  /* 0x0000000402747825 */ /* 0x000fc600078e0268 */
[----:B------:R-:W3:Y:S04]  /*118a0*/  LDL.LU.64 R104, [R1+0x2c0] ;  /* 0x0002c00001687983 */ /* 0x000ee80000300a00 */
[----:B------:R4:W-:Y:S04]  /*118b0*/  STL.64 [R1+0x610], R116 ;  /* 0x0006107401007387 */ /* 0x0009e80000100a00 */
[----:B-1----:R-:W3:Y:S04]  /*118c0*/  LDL.LU.64 R102, [R1+0x2b8] ;  /* 0x0002b80001667983 */ /* 0x002ee80000300a00 */
[----:B------:R1:W-:Y:S01]  /*118d0*/  LDGSTS.E [R12+0x24000], desc[UR16][R116.64], !P6 ;  /* 0x24000000740c7fae */ /* 0x0003e2000f121850 */
[----:B------:R-:W-:-:S04]  /*118e0*/  IMAD.WIDE R112, R2, 0x4, R112 ;  /* 0x0000000402707825 */ /* 0x000fc800078e0270 */
[C---:B------:R-:W-:Y:S01]  /*118f0*/  IMAD.WIDE R108, R2.reuse, 0x4, R108 ;  /* 0x00000004026c7825 */ /* 0x040fe200078e026c */
[----:B------:R2:W-:Y:S04]  /*11900*/  STL.64 [R1+0x608], R112 ;  /* 0x0006087001007387 */ /* 0x0005e80000100a00 */
[----:B------:R2:W-:Y:S01]  /*11910*/  STL.64 [R1+0x600], R108 ;  /* 0x0006006c01007387 */ /* 0x0005e20000100a00 */
[----:B----4-:R-:W-:-:S03]  /*11920*/  IMAD.WIDE R122, R2, 0x4, R114 ;  /* 0x00000004027a7825 */ /* 0x010fc600078e0272 */
[----:B------:R-:W-:Y:S01]  /*11930*/  LDGSTS.E [R12+0x20004], desc[UR16][R112.64], !P0 ;  /* 0x20004000700c7fae */ /* 0x000fe2000c121850 */
[----:B------:R-:W-:Y:S01]  /*11940*/  ISETP.GE.U32.AND P5, PT, R252, 0x7fffff0b, PT ;  /* 0x7fffff0bfc00780c */ /* 0x000fe20003fa6070 */
[----:B-1----:R-:W1:Y:S02]  /*11950*/  LDC R117, c[0x0][0x230] ;  /* 0x00008c00ff757b82 */ /* 0x002e640000000800 */
[----:B------:R-:W4:Y:S01]  /*11960*/  LDL.LU.64 R114, [R1+0x2b0] ;  /* 0x0002b00001727983 */ /* 0x000f220000300a00 */
[----:B--2---:R-:W-:-:S03]  /*11970*/  IMAD.WIDE R120, R2, 0x4, R110 ;  /* 0x0000000402787825 */ /* 0x004fc600078e026e */
[----:B------:R-:W-:Y:S02]  /*11980*/  LDGSTS.E [R12+0x24004], desc[UR16][R108.64], !P0 ;  /* 0x240040006c0c7fae */ /* 0x000fe4000c121850 */
[----:B------:R-:W2:Y:S02]  /*11990*/  LDC R116, c[0x0][0x230] ;  /* 0x00008c00ff747b82 */ /* 0x000ea40000000800 */
[----:B------:R-:W4:Y:S04]  /*119a0*/  LDL.LU.64 R110, [R1+0x2a8] ;  /* 0x0002a800016e7983 */ /* 0x000f280000300a00 */
[----:B------:R3:W-:Y:S04]  /*119b0*/  STL.64 [R1+0x5f8], R122 ;  /* 0x0005f87a01007387 */ /* 0x0007e80000100a00 */
[----:B------:R1:W-:Y:S04]  /*119c0*/  STL.64 [R1+0x5f0], R120 ;  /* 0x0005f07801007387 */ /* 0x0003e80000100a00 */
[----:B------:R-:W4:Y:S04]  /*119d0*/  LDL.LU.64 R112, [R1+0x2a0] ;  /* 0x0002a00001707983 */ /* 0x000f280000300a00 */
[----:B------:R-:W4:Y:S01]  /*119e0*/  LDL.LU.64 R108, [R1+0x298] ;  /* 0x00029800016c7983 */ /* 0x000f220000300a00 */
[----:B------:R-:W-:Y:S01]  /*119f0*/  ISETP.GE.U32.AND P6, PT, R235, 0x7fffff0a, PT ;  /* 0x7fffff0aeb00780c */ /* 0x000fe20003fc6070 */
[----:B------:R-:W-:-:S02]  /*11a00*/  VIADD R252, R11, 0xffffff48 ;  /* 0xffffff480bfc7836 */ /* 0x000fc40000000000 */
[----:B------:R1:W-:Y:S01]  /*11a10*/  LDGSTS.E [R12+0x20008], desc[UR16][R122.64], !P1 ;  /* 0x200080007a0c7fae */ /* 0x0003e2000c921850 */
[----:B------:R-:W-:Y:S01]  /*11a20*/  IADD3 R235, R8, -0x99, RZ ;  /* 0xffffff6708eb7810 */ /* 0x000fe20007ffe0ff */
[----:B------:R-:W4:Y:S02]  /*11a30*/  LDC R11, c[0x0][0x230] ;  /* 0x00008c00ff0b7b82 */ /* 0x000f240000000800 */
[----:B------:R2:W-:Y:S01]  /*11a40*/  LDGSTS.E [R12+0x24008], desc[UR16][R120.64], !P1 ;  /* 0x24008000780c7fae */ /* 0x0005e2000c921850 */
[----:B------:R-:W-:Y:S01]  /*11a50*/  ISETP.GE.U32.AND P0, PT, R252, 0x7fffff09, PT ;  /* 0x7fffff09fc00780c */ /* 0x000fe20003f06070 */
[----:B------:R-:W-:Y:S01]  /*11a60*/  VIADD R252, R7, 0xffffff66 ;  /* 0xffffff6607fc7836 */ /* 0x000fe20000000000 */
[----:B------:R-:W-:Y:S01]  /*11a70*/  ISETP.GE.U32.AND P1, PT, R235, 0x7fffff28, PT ;  /* 0x7fffff28eb00780c */ /* 0x000fe20003f26070 */
[----:B------:R-:W-:Y:S02]  /*11a80*/  VIADD R235, R6, 0xffffff65 ;  /* 0xffffff6506eb7836 */ /* 0x000fe40000000000 */
[----:B------:R-:W4:Y:S01]  /*11a90*/  LDC R8, c[0x0][0x230] ;  /* 0x00008c00ff087b82 */ /* 0x000f220000000800 */
[----:B---3--:R-:W-:-:S05]  /*11aa0*/  IMAD.WIDE R100, R2, 0x4, R100 ;  /* 0x0000000402647825 */ /* 0x008fca00078e0264 */
[----:B------:R3:W-:Y:S01]  /*11ab0*/  STL.64 [R1+0x5e8], R100 ;  /* 0x0005e86401007387 */ /* 0x0007e20000100a00 */
[----:B-1----:R-:W-:-:S03]  /*11ac0*/  IMAD.WIDE R122, R2, 0x4, R106 ;  /* 0x00000004027a7825 */ /* 0x002fc600078e026a */
[----:B------:R-:W-:Y:S04]  /*11ad0*/  LDGSTS.E [R12+0x2000c], desc[UR16][R100.64], !P2 ;  /* 0x2000c000640c7fae */ /* 0x000fe8000d121850 */
[----:B------:R-:W4:Y:S04]  /*11ae0*/  LDL.LU.64 R106, [R1+0x290] ;  /* 0x00029000016a7983 */ /* 0x000f280000300a00 */
[----:B------:R-:W-:Y:S04]  /*11af0*/  STL.64 [R1+0x5e0], R122 ;  /* 0x0005e07a01007387 */ /* 0x000fe80000100a00 */
[----:B------:R-:W-:Y:S01]  /*11b00*/  LDGSTS.E [R12+0x2400c], desc[UR16][R122.64], !P2 ;  /* 0x2400c0007a0c7fae */ /* 0x000fe2000d121850 */
[----:B--2---:R-:W-:-:S03]  /*11b10*/  IMAD.WIDE R120, R2, 0x4, R104 ;  /* 0x0000000402787825 */ /* 0x004fc600078e0268 */
[----:B------:R-:W2:Y:S04]  /*11b20*/  LDL.LU.64 R104, [R1+0x288] ;  /* 0x0002880001687983 */ /* 0x000ea80000300a00 */
[----:B------:R-:W-:Y:S01]  /*11b30*/  STL.64 [R1+0x4e8], R120 ;  /* 0x0004e87801007387 */ /* 0x000fe20000100a00 */
[----:B------:R-:W-:-:S03]  /*11b40*/  IMAD.WIDE R6, R2, 0x4, R102 ;  /* 0x0000000402067825 */ /* 0x000fc600078e0266 */
[----:B------:R-:W2:Y:S04]  /*11b50*/  LDL.LU.64 R102, [R1+0x280] ;  /* 0x0002800001667983 */ /* 0x000ea80000300a00 */
[----:B---3--:R-:W3:Y:S01]  /*11b60*/  LDL.LU.64 R100, [R1+0x278] ;  /* 0x0002780001647983 */ /* 0x008ee20000300a00 */
[----:B------:R-:W-:-:S03]  /*11b70*/  ISETP.GE.U32.AND P2, PT, R252, 0x7fffff27, PT ;  /* 0x7fffff27fc00780c */ /* 0x000fc60003f46070 */
[----:B------:R1:W-:Y:S01]  /*11b80*/  STL.64 [R1+0x4e0], R6 ;  /* 0x0004e00601007387 */ /* 0x0003e20000100a00 */
[----:B------:R-:W-:-:S03]  /*11b90*/  IADD3 R252, R117, -0x9c, RZ ;  /* 0xffffff6475fc7810 */ /* 0x000fc60007ffe0ff */
[----:B------:R-:W-:Y:S04]  /*11ba0*/  LDGSTS.E [R12+0x28000], desc[UR16][R120.64], !P4 ;  /* 0x28000000780c7fae */ /* 0x000fe8000e121850 */
[----:B------:R1:W-:Y:S01]  /*11bb0*/  LDGSTS.E [R12+0x2c000], desc[UR16][R6.64], !P4 ;  /* 0x2c000000060c7fae */ /* 0x0003e2000e121850 */
[----:B------:R-:W-:Y:S01]  /*11bc0*/  ISETP.GE.U32.AND P4, PT, R235, 0x7fffff26, PT ;  /* 0x7fffff26eb00780c */ /* 0x000fe20003f86070 */
[----:B------:R-:W-:Y:S01]  /*11bd0*/  VIADD R235, R116, 0xffffff47 ;  /* 0xffffff4774eb7836 */ /* 0x000fe20000000000 */
[----:B-1----:R-:W1:Y:S01]  /*11be0*/  LDC R7, c[0x0][0x230] ;  /* 0x00008c00ff077b82 */ /* 0x002e620000000800 */
[----:B----4-:R-:W-:-:S07]  /*11bf0*/  IMAD.WIDE R114, R2, 0x4, R114 ;  /* 0x0000000402727825 */ /* 0x010fce00078e0272 */
[----:B------:R-:W4:Y:S01]  /*11c00*/  LDC R6, c[0x0][0x230] ;  /* 0x00008c00ff067b82 */ /* 0x000f220000000800 */
[C---:B------:R-:W-:Y:S01]  /*11c10*/  IMAD.WIDE R110, R2.reuse, 0x4, R110 ;  /* 0x00000004026e7825 */ /* 0x040fe200078e026e */
[----:B------:R1:W-:Y:S04]  /*11c20*/  STL.64 [R1+0x4d8], R114 ;  /* 0x0004d87201007387 */ /* 0x0003e80000100a00 */
[----:B------:R1:W-:Y:S04]  /*11c30*/  STL.64 [R1+0x4d0], R110 ;  /* 0x0004d06e01007387 */ /* 0x0003e80000100a00 */
[----:B------:R-:W4:Y:S01]  /*11c40*/  LDL.LU.64 R120, [R1+0x270] ;  /* 0x0002700001787983 */ /* 0x000f220000300a00 */
[----:B------:R-:W-:-:S03]  /*11c50*/  IMAD.WIDE R112, R2, 0x4, R112 ;  /* 0x0000000402707825 */ /* 0x000fc600078e0270 */
[----:B------:R-:W4:Y:S01]  /*11c60*/  LDL.LU.64 R116, [R1+0x268] ;  /* 0x0002680001747983 */ /* 0x000f220000300a00 */
[----:B------:R-:W-:-:S03]  /*11c70*/  IMAD.WIDE R108, R2, 0x4, R108 ;  /* 0x00000004026c7825 */ /* 0x000fc600078e026c */
[----:B------:R1:W-:Y:S04]  /*11c80*/  STL.64 [R1+0x4c8], R112 ;  /* 0x0004c87001007387 */ /* 0x0003e80000100a00 */
[----:B------:R-:W-:Y:S04]  /*11c90*/  LDGSTS.E [R12+0x28004], desc[UR16][R114.64], !P5 ;  /* 0x28004000720c7fae */ /* 0x000fe8000e921850 */
[----:B------:R3:W-:Y:S04]  /*11ca0*/  STL.64 [R1+0x4c0], R108 ;  /* 0x0004c06c01007387 */ /* 0x0007e80000100a00 */
[----:B------:R-:W-:Y:S04]  /*11cb0*/  LDGSTS.E [R12+0x2c004], desc[UR16][R110.64], !P5 ;  /* 0x2c0040006e0c7fae */ /* 0x000fe8000e921850 */
[----:B-1----:R-:W4:Y:S04]  /*11cc0*/  LDL.LU.64 R114, [R1+0x260] ;  /* 0x0002600001727983 */ /* 0x002f280000300a00 */
[----:B------:R1:W-:Y:S04]  /*11cd0*/  LDGSTS.E [R12+0x28008], desc[UR16][R112.64], !P6 ;  /* 0x28008000700c7fae */ /* 0x0003e8000f121850 */
[----:B------:R-:W4:Y:S04]  /*11ce0*/  LDL.LU.64 R110, [R1+0x258] ;  /* 0x00025800016e7983 */ /* 0x000f280000300a00 */
[----:B------:R-:W-:Y:S01]  /*11cf0*/  LDGSTS.E [R12+0x2c008], desc[UR16][R108.64], !P6 ;  /* 0x2c0080006c0c7fae */ /* 0x000fe2000f121850 */
[----:B------:R-:W-:Y:S01]  /*11d00*/  ISETP.GE.U32.AND P6, PT, R235, 0x7fffff08, PT ;  /* 0x7fffff08eb00780c */ /* 0x000fe20003fc6070 */
[----:B------:R-:W-:Y:S01]  /*11d10*/  VIADD R235, R11, 0xffffff46 ;  /* 0xffffff460beb7836 */ /* 0x000fe20000000000 */
[----:B------:R-:W-:Y:S01]  /*11d20*/  ISETP.GE.U32.AND P5, PT, R252, 0x7fffff25, PT ;  /* 0x7fffff25fc00780c */ /* 0x000fe20003fa6070 */
[----:B------:R-:W-:Y:S01]  /*11d30*/  VIADD R252, R7, 0xffffff44 ;  /* 0xffffff4407fc7836 */ /* 0x000fe20000000000 */
[----:B-1----:R-:W1:Y:S08]  /*11d40*/  LDC R112, c[0x0][0x230] ;  /* 0x00008c00ff707b82 */ /* 0x002e700000000800 */
[----:B------:R-:W1:Y:S01]  /*11d50*/  LDC R11, c[0x0][0x230] ;  /* 0x00008c00ff0b7b82 */ /* 0x000e620000000800 */
[----:B------:R-:W-:-:S05]  /*11d60*/  IMAD.WIDE R106, R2, 0x4, R106 ;  /* 0x00000004026a7825 */ /* 0x000fca00078e026a */
[----:B------:R1:W-:Y:S04]  /*11d70*/  STL.64 [R1+0x4b8], R106 ;  /* 0x0004b86a01007387 */ /* 0x0003e80000100a00 */
[----:B------:R-:W-:Y:S01]  /*11d80*/  LDGSTS.E [R12+0x2800c], desc[UR16][R106.64], !P0 ;  /* 0x2800c0006a0c7fae */ /* 0x000fe2000c121850 */
[----:B--2---:R-:W-:-:S04]  /*11d90*/  IMAD.WIDE R104, R2, 0x4, R104 ;  /* 0x0000000402687825 */ /* 0x004fc800078e0268 */
[C---:B------:R-:W-:Y:S01]  /*11da0*/  IMAD.WIDE R102, R2.reuse, 0x4, R102 ;  /* 0x0000000402667825 */ /* 0x040fe200078e0266 */
[----:B------:R2:W-:Y:S03]  /*11db0*/  STL.64 [R1+0x4b0], R104 ;  /* 0x0004b06801007387 */ /* 0x0005e60000100a00 */
[----:B---3--:R-:W-:Y:S01]  /*11dc0*/  IMAD.WIDE R100, R2, 0x4, R100 ;  /* 0x0000000402647825 */ /* 0x008fe200078e0264 */
[----:B------:R3:W-:Y:S04]  /*11dd0*/  STL.64 [R1+0x5d8], R102 ;  /* 0x0005d86601007387 */ /* 0x0007e80000100a00 */
[----:B------:R-:W4:Y:S04]  /*11de0*/  LDL.LU.64 R108, [R1+0x250] ;  /* 0x00025000016c7983 */ /* 0x000f280000300a00 */
[----:B------:R3:W-:Y:S04]  /*11df0*/  STL.64 [R1+0x5d0], R100 ;  /* 0x0005d06401007387 */ /* 0x0007e80000100a00 */
[----:B-1----:R-:W4:Y:S04]  /*11e00*/  LDL.LU.64 R106, [R1+0x248] ;  /* 0x00024800016a7983 */ /* 0x002f280000300a00 */
[----:B------:R-:W-:Y:S04]  /*11e10*/  LDGSTS.E [R12+0x2c00c], desc[UR16][R104.64], !P0 ;  /* 0x2c00c000680c7fae */ /* 0x000fe8000c121850 */
[----:B------:R3:W-:Y:S04]  /*11e20*/  LDGSTS.E [R13+0x20000], desc[UR16][R102.64], !P1 ;  /* 0x20000000660d7fae */ /* 0x0007e8000c921850 */
[----:B------:R-:W-:Y:S04]  /*11e30*/  LDGSTS.E [R13+0x24000], desc[UR16][R100.64], !P1 ;  /* 0x24000000640d7fae */ /* 0x000fe8000c921850 */
[----:B--2---:R-:W2:Y:S01]  /*11e40*/  LDL.LU.64 R104, [R1+0x240] ;  /* 0x0002400001687983 */ /* 0x004ea20000300a00 */
[----:B------:R-:W-:Y:S01]  /*11e50*/  ISETP.GE.U32.AND P0, PT, R235, 0x7fffff07, PT ;  /* 0x7fffff07eb00780c */ /* 0x000fe20003f06070 */
[----:B---3--:R-:W1:Y:S02]  /*11e60*/  LDC R103, c[0x0][0x230] ;  /* 0x00008c00ff677b82 */ /* 0x008e640000000800 */
[----:B------:R-:W3:Y:S01]  /*11e70*/  LDL.LU.64 R100, [R1+0x238] ;  /* 0x0002380001647983 */ /* 0x000ee20000300a00 */
[----:B------:R-:W-:-:S05]  /*11e80*/  IADD3 R235, R8, -0xbb, RZ ;  /* 0xffffff4508eb7810 */ /* 0x000fca0007ffe0ff */
[----:B------:R-:W1:Y:S01]  /*11e90*/  LDC R8, c[0x0][0x230] ;  /* 0x00008c00ff087b82 */ /* 0x000e620000000800 */
[----:B------:R-:W-:Y:S01]  /*11ea0*/  ISETP.GE.U32.AND P1, PT, R235, 0x7fffff06, PT ;  /* 0x7fffff06eb00780c */ /* 0x000fe20003f26070 */
[----:B----4-:R-:W-:-:S06]  /*11eb0*/  IMAD.WIDE R120, R2, 0x4, R120 ;  /* 0x0000000402787825 */ /* 0x010fcc00078e0278 */
[----:B------:R-:W4:Y:S01]  /*11ec0*/  LDC R102, c[0x0][0x230] ;  /* 0x00008c00ff667b82 */ /* 0x000f220000000800 */
[----:B------:R-:W-:Y:S01]  /*11ed0*/  IMAD.WIDE R116, R2, 0x4, R116 ;  /* 0x0000000402747825 */ /* 0x000fe200078e0274 */
[----:B------:R1:W-:Y:S03]  /*11ee0*/  STL.64 [R1+0x5c8], R120 ;  /* 0x0005c87801007387 */ /* 0x0003e60000100a00 */
[----:B------:R-:W-:Y:S01]  /*11ef0*/  VIADD R235, R6, 0xffffff63 ;  /* 0xffffff6306eb7836 */ /* 0x000fe20000000000 */
[----:B------:R1:W-:Y:S04]  /*11f00*/  STL.64 [R1+0x5c0], R116 ;  /* 0x0005c07401007387 */ /* 0x0003e80000100a00 */
[----:B------:R-:W-:Y:S04]  /*11f10*/  LDGSTS.E [R13+0x20004], desc[UR16][R120.64], !P2 ;  /* 0x20004000780d7fae */ /* 0x000fe8000d121850 */
[----:B------:R-:W-:Y:S01]  /*11f20*/  LDGSTS.E [R13+0x24004], desc[UR16][R116.64], !P2 ;  /* 0x24004000740d7fae */ /* 0x000fe2000d121850 */
[----:B------:R-:W-:-:S03]  /*11f30*/  IMAD.WIDE R6, R2, 0x4, R110 ;  /* 0x0000000402067825 */ /* 0x000fc600078e026e */
[----:B------:R-:W4:Y:S01]  /*11f40*/  LDL.LU.64 R110, [R1+0x230] ;  /* 0x00023000016e7983 */ /* 0x000f220000300a00 */
[----:B------:R-:W-:-:S05]  /*11f50*/  IMAD.WIDE R114, R2, 0x4, R114 ;  /* 0x0000000402727825 */ /* 0x000fca00078e0272 */
[----:B------:R1:W-:Y:S04]  /*11f60*/  STL.64 [R1+0x5b8], R114 ;  /* 0x0005b87201007387 */ /* 0x0003e80000100a00 */
[----:B-1----:R-:W4:Y:S04]  /*11f70*/  LDL.LU.64 R120, [R1+0x228] ;  /* 0x0002280001787983 */ /* 0x002f280000300a00 */
[----:B------:R1:W-:Y:S04]  /*11f80*/  STL.64 [R1+0x5b0], R6 ;  /* 0x0005b00601007387 */ /* 0x0003e80000100a00 */
[----:B------:R-:W-:Y:S04]  /*11f90*/  LDGSTS.E [R13+0x20008], desc[UR16][R114.64], !P4 ;  /* 0x20008000720d7fae */ /* 0x000fe8000e121850 */
[----:B------:R-:W4:Y:S01]  /*11fa0*/  LDL.LU.64 R116, [R1+0x220] ;  /* 0x0002200001747983 */ /* 0x000f220000300a00 */
[----:B------:R-:W-:-:S02]  /*11fb0*/  ISETP.GE.U32.AND P2, PT, R252, 0x7fffff05, PT ;  /* 0x7fffff05fc00780c */ /* 0x000fc40003f46070 */
[----:B------:R-:W-:Y:S01]  /*11fc0*/  IADD3 R252, R112, -0x9e, RZ ;  /* 0xffffff6270fc7810 */ /* 0x000fe20007ffe0ff */
[----:B------:R1:W-:Y:S04]  /*11fd0*/  LDGSTS.E [R13+0x24008], desc[UR16][R6.64], !P4 ;  /* 0x24008000060d7fae */ /* 0x0003e8000e121850 */
[----:B------:R-:W4:Y:S01]  /*11fe0*/  LDL.LU.64 R114, [R1+0x218] ;  /* 0x0002180001727983 */ /* 0x000f220000300a00 */
[----:B------:R-:W-:Y:S01]  /*11ff0*/  ISETP.GE.U32.AND P4, PT, R235, 0x7fffff24, PT ;  /* 0x7fffff24eb00780c */ /* 0x000fe20003f86070 */
[----:B------:R-:W-:Y:S01]  /*12000*/  VIADD R235, R11, 0xffffff61 ;  /* 0xffffff610beb7836 */ /* 0x000fe20000000000 */
[----:B-1----:R-:W1:Y:S08]  /*12010*/  LDC R7, c[0x0][0x230] ;  /* 0x00008c00ff077b82 */ /* 0x002e700000000800 */
[----:B------:R-:W1:Y:S01]  /*12020*/  LDC R6, c[0x0][0x230] ;  /* 0x00008c00ff067b82 */ /* 0x000e620000000800 */
[----:B------:R-:W-:-:S02]  /*12030*/  IMAD.WIDE R126, R2, 0x4, R108 ;  /* 0x00000004027e7825 */ /* 0x000fc400078e026c */
[----:B------:R-:W4:Y:S02]  /*12040*/  LDL.LU.64 R108, [R1+0x210] ;  /* 0x00021000016c7983 */ /* 0x000f240000300a00 */
[C---:B------:R-:W-:Y:S02]  /*12050*/  IMAD.WIDE R124, R2.reuse, 0x4, R106 ;  /* 0x00000004027c7825 */ /* 0x040fe400078e026a */
[----:B------:R-:W-:Y:S04]  /*12060*/  STL.64 [R1+0x5a8], R126 ;  /* 0x0005a87e01007387 */ /* 0x000fe80000100a00 */
[----:B------:R-:W4:Y:S04]  /*12070*/  LDL.LU.64 R106, [R1+0x208] ;  /* 0x00020800016a7983 */ /* 0x000f280000300a00 */
[----:B------:R-:W-:Y:S04]  /*12080*/  STL.64 [R1+0x5a0], R124 ;  /* 0x0005a07c01007387 */ /* 0x000fe80000100a00 */
[----:B------:R-:W-:Y:S01]  /*12090*/  LDGSTS.E [R13+0x2000c], desc[UR16][R126.64], !P5 ;  /* 0x2000c0007e0d7fae */ /* 0x000fe2000e921850 */
[----:B--2---:R-:W-:-:S03]  /*120a0*/  IMAD.WIDE R122, R2, 0x4, R104 ;  /* 0x00000004027a7825 */ /* 0x004fc600078e0268 */
[----:B------:R-:W-:Y:S04]  /*120b0*/  LDGSTS.E [R13+0x2400c], desc[UR16][R124.64], !P5 ;  /* 0x2400c0007c0d7fae */ /* 0x000fe8000e921850 */
[----:B------:R-:W2:Y:S01]  /*120c0*/  LDL.LU.64 R104, [R1+0x200] ;  /* 0x0002000001687983 */ /* 0x000ea20000300a00 */
[----:B---3--:R-:W-:-:S03]  /*120d0*/  IMAD.WIDE R112, R2, 0x4, R100 ;  /* 0x0000000402707825 */ /* 0x008fc600078e0264 */
[----:B------:R-:W-:Y:S04]  /*120e0*/  LDGSTS.E [R13+0x28000], desc[UR16][R122.64], !P6 ;  /* 0x280000007a0d7fae */ /* 0x000fe8000f121850 */
[----:B------:R-:W3:Y:S04]  /*120f0*/  LDL.LU.64 R100, [R1+0x1f8] ;  /* 0x0001f80001647983 */ /* 0x000ee80000300a00 */
[----:B------:R-:W-:Y:S04]  /*12100*/  STL.64 [R1+0x4a8], R122 ;  /* 0x0004a87a01007387 */ /* 0x000fe80000100a00 */
[----:B------:R-:W2:Y:S04]  /*12110*/  LDL R11, [R1+0xc48] ;  /* 0x000c4800010b7983 */ /* 0x000ea80000100800 */
[----:B------:R4:W-:Y:S04]  /*12120*/  STL.64 [R1+0x4a0], R112 ;  /* 0x0004a07001007387 */ /* 0x0009e80000100a00 */
[----:B------:R4:W-:Y:S02]  /*12130*/  LDGSTS.E [R13+0x2c000], desc[UR16][R112.64], !P6 ;  /* 0x2c000000700d7fae */ /* 0x0009e4000f121850 */
[----:B----4-:R-:W-:-:S02]  /*12140*/  IMAD.WIDE R112, R2, 0x4, R110 ;  /* 0x0000000402707825 */ /* 0x010fc400078e026e */
[----:B------:R-:W4:Y:S01]  /*12150*/  LDL.LU.64 R110, [R1+0x1f0] ;  /* 0x0001f000016e7983 */ /* 0x000f220000300a00 */
[----:B------:R-:W-:Y:S01]  /*12160*/  ISETP.GE.U32.AND P5, PT, R252, 0x7fffff23, PT ;  /* 0x7fffff23fc00780c */ /* 0x000fe20003fa6070 */
[----:B------:R-:W-:Y:S02]  /*12170*/  VIADD R252, R103, 0xffffff60 ;  /* 0xffffff6067fc7836 */ /* 0x000fe40000000000 */
[----:B------:R-:W-:Y:S01]  /*12180*/  LDGSTS.E [R13+0x28004], desc[UR16][R112.64], !P0 ;  /* 0x28004000700d7fae */ /* 0x000fe2000c121850 */
[----:B------:R-:W-:-:S04]  /*12190*/  IMAD.WIDE R120, R2, 0x4, R120 ;  /* 0x0000000402787825 */ /* 0x000fc800078e0278 */
[----:B------:R-:W-:Y:S01]  /*121a0*/  VIADD R119, R8, 0xffffff42 ;  /* 0xffffff4208777836 */ /* 0x000fe20000000000 */
[----:B------:R-:W-:Y:S01]  /*121b0*/  LDGSTS.E [R13+0x2c004], desc[UR16][R120.64], !P0 ;  /* 0x2c004000780d7fae */ /* 0x000fe2000c121850 */
[----:B------:R-:W-:Y:S01]  /*121c0*/  ISETP.GE.U32.AND P0, PT, R252, 0x7fffff21, PT ;  /* 0x7fffff21fc00780c */ /* 0x000fe20003f06070 */
[----:B-1----:R-:W-:Y:S01]  /*121d0*/  VIADD R8, R7, 0xffffff41 ;  /* 0xffffff4107087836 */ /* 0x002fe20000000000 */
[----:B------:R-:W-:Y:S01]  /*121e0*/  IADD3 R252, R6, -0xc0, RZ ;  /* 0xffffff4006fc7810 */ /* 0x000fe20007ffe0ff */
[----:B------:R1:W-:Y:S01]  /*121f0*/  STL.64 [R1+0x498], R112 ;  /* 0x0004987001007387 */ /* 0x0003e20000100a00 */
[----:B------:R-:W-:Y:S01]  /*12200*/  ISETP.GE.U32.AND P6, PT, R235, 0x7fffff22, PT ;  /* 0x7fffff22eb00780c */ /* 0x000fe20003fc6070 */
[----:B------:R-:W-:Y:S01]  /*12210*/  IMAD.WIDE R116, R2, 0x4, R116 ;  /* 0x0000000402747825 */ /* 0x000fe200078e0274 */
[----:B------:R-:W-:Y:S02]  /*12220*/  IADD3 R235, R102, -0xbd, RZ ;  /* 0xffffff4366eb7810 */ /* 0x000fe40007ffe0ff */
[----:B------:R-:W4:Y:S01]  /*12230*/  LDL.LU.64 R102, [R1+0x1e8] ;  /* 0x0001e80001667983 */ /* 0x000f220000300a00 */
[----:B------:R-:W-:-:S03]  /*12240*/  IMAD.WIDE R114, R2, 0x4, R114 ;  /* 0x0000000402727825 */ /* 0x000fc600078e0272 */
[----:B------:R-:W-:Y:S04]  /*12250*/  STL.64 [R1+0x490], R120 ;  /* 0x0004907801007387 */ /* 0x000fe80000100a00 */
[----:B-1----:R-:W4:Y:S04]  /*12260*/  LDL.LU.64 R112, [R1+0x1e0] ;  /* 0x0001e00001707983 */ /* 0x002f280000300a00 */
[----:B------:R-:W-:Y:S04]  /*12270*/  STL.64 [R1+0x488], R116 ;  /* 0x0004887401007387 */ /* 0x000fe80000100a00 */
[----:B------:R-:W-:Y:S04]  /*12280*/  STL.64 [R1+0x480], R114 ;  /* 0x0004807201007387 */ /* 0x000fe80000100a00 */
[----:B------:R-:W4:Y:S04]  /*12290*/  LDL.LU.64 R124, [R1+0x1d8] ;  /* 0x0001d800017c7983 */ /* 0x000f280000300a00 */
[----:B------:R-:W-:Y:S04]  /*122a0*/  LDGSTS.E [R13+0x28008], desc[UR16][R116.64], !P1 ;  /* 0x28008000740d7fae */ /* 0x000fe8000c921850 */
[----:B------:R-:W-:Y:S01]  /*122b0*/  LDGSTS.E [R13+0x2c008], desc[UR16][R114.64], !P1 ;  /* 0x2c008000720d7fae */ /* 0x000fe2000c921850 */
[----:B------:R-:W-:-:S05]  /*122c0*/  IMAD.WIDE R108, R2, 0x4, R108 ;  /* 0x00000004026c7825 */ /* 0x000fca00078e026c */
[----:B------:R-:W-:Y:S04]  /*122d0*/  STL.64 [R1+0x478], R108 ;  /* 0x0004786c01007387 */ /* 0x000fe80000100a00 */
[----:B------:R1:W-:Y:S01]  /*122e0*/  LDGSTS.E [R13+0x2800c], desc[UR16][R108.64], !P2 ;  /* 0x2800c0006c0d7fae */ /* 0x0003e2000d121850 */
[C---:B---3--:R-:W-:Y:S02]  /*122f0*/  IMAD.WIDE R6, R2.reuse, 0x4, R100 ;  /* 0x0000000402067825 */ /* 0x048fe400078e0264 */
[----:B------:R-:W1:Y:S02]  /*12300*/  S2R R101, SR_TID.X ;  /* 0x0000000000657919 */ /* 0x000e640000002100 */
[----:B------:R-:W-:-:S04]  /*12310*/  IMAD.WIDE R106, R2, 0x4, R106 ;  /* 0x00000004026a7825 */ /* 0x000fc800078e026a */
[----:B--2---:R-:W-:Y:S01]  /*12320*/  IMAD.WIDE R104, R2, 0x4, R104 ;  /* 0x0000000402687825 */ /* 0x004fe200078e0268 */
[----:B------:R2:W-:Y:S04]  /*12330*/  STL.64 [R1+0x470], R106 ;  /* 0x0004706a01007387 */ /* 0x0005e80000100a00 */
[----:B------:R-:W-:Y:S04]  /*12340*/  LDGSTS.E [R13+0x2c00c], desc[UR16][R106.64], !P2 ;  /* 0x2c00c0006a0d7fae */ /* 0x000fe8000d121850 */
[----:B------:R3:W-:Y:S04]  /*12350*/  STL.64 [R1+0x598], R104 ;  /* 0x0005986801007387 */ /* 0x0007e80000100a00 */
[----:B------:R-:W-:Y:S04]  /*12360*/  LDGSTS.E [R14+0x20000], desc[UR16][R104.64], !P4 ;  /* 0x20000000680e7fae */ /* 0x000fe8000e121850 */
[----:B--2---:R-:W2:Y:S04]  /*12370*/  LDL.LU.64 R106, [R1+0x1d0] ;  /* 0x0001d000016a7983 */ /* 0x004ea80000300a00 */
[----:B------:R3:W-:Y:S04]  /*12380*/  STL.64 [R1+0x590], R6 ;  /* 0x0005900601007387 */ /* 0x0007e80000100a00 */
[----:B------:R3:W-:Y:S01]  /*12390*/  LDGSTS.E [R14+0x24000], desc[UR16][R6.64], !P4 ;  /* 0x24000000060e7fae */ /* 0x0007e2000e121850 */
[----:B-1----:R-:W-:-:S03]  /*123a0*/  LOP3.LUT R109, R101, 0x3f, RZ, 0xc0, !PT ;  /* 0x0000003f656d7812 */ /* 0x002fc600078ec0ff */
[----:B------:R-:W2:Y:S01]  /*123b0*/  LDL.LU.64 R100, [R1+0x1c8] ;  /* 0x0001c80001647983 */ /* 0x000ea20000300a00 */
[----:B------:R-:W-:-:S03]  /*123c0*/  ISETP.GE.AND P2, PT, R109, R252, PT ;  /* 0x000000fc6d00720c */ /* 0x000fc60003f46270 */
[----:B------:R-:W2:Y:S01]  /*123d0*/  LDL.LU.64 R108, [R1+0x1b8] ;  /* 0x0001b800016c7983 */ /* 0x000ea20000300a00 */
[----:B----4-:R-:W-:-:S03]  /*123e0*/  IMAD.WIDE R122, R2, 0x4, R110 ;  /* 0x00000004027a7825 */ /* 0x010fc600078e026e */
[----:B---3--:R-:W3:Y:S04]  /*123f0*/  LDL.LU.64 R104, [R1+0x1b0] ;  /* 0x0001b00001687983 */ /* 0x008ee80000300a00 */
[----:B------:R-:W4:Y:S04]  /*12400*/  LDL.LU.64 R114, [R1+0x1a8] ;  /* 0x0001a80001727983 */ /* 0x000f280000300a00 */
[----:B------:R-:W3:Y:S04]  /*12410*/  LDL.LU.64 R110, [R1+0x1a0] ;  /* 0x0001a000016e7983 */ /* 0x000ee80000300a00 */
[----:B------:R1:W-:Y:S04]  /*12420*/  STL.64 [R1+0x588], R122 ;  /* 0x0005887a01007387 */ /* 0x0003e80000100a00 */
[----:B------:R-:W-:Y:S01]  /*12430*/  LDGSTS.E [R14+0x20004], desc[UR16][R122.64], !P5 ;  /* 0x200040007a0e7fae */ /* 0x000fe2000e921850 */
[----:B------:R-:W-:-:S03]  /*12440*/  IMAD.WIDE R120, R2, 0x4, R102 ;  /* 0x0000000402787825 */ /* 0x000fc600078e0266 */
[----:B------:R-:W4:Y:S04]  /*12450*/  LDL.LU.64 R102, [R1+0x198] ;  /* 0x0001980001667983 */ /* 0x000f280000300a00 */
[----:B------:R2:W-:Y:S01]  /*12460*/  STL.64 [R1+0x580], R120 ;  /* 0x0005807801007387 */ /* 0x0005e20000100a00 */
[----:B------:R-:W-:-:S03]  /*12470*/  IMAD.WIDE R112, R2, 0x4, R112 ;  /* 0x0000000402707825 */ /* 0x000fc600078e0270 */
[----:B------:R-:W4:Y:S04]  /*12480*/  LDL.LU.64 R116, [R1+0x190] ;  /* 0x0001900001747983 */ /* 0x000f280000300a00 */
[----:B------:R2:W-:Y:S04]  /*12490*/  STL.64 [R1+0x578], R112 ;  /* 0x0005787001007387 */ /* 0x0005e80000100a00 */
[----:B------:R-:W4:Y:S01]  /*124a0*/  LDL.LU.64 R128, [R1+0x188] ;  /* 0x0001880001807983 */ /* 0x000f220000300a00 */
[----:B------:R-:W-:-:S03]  /*124b0*/  IMAD.WIDE R6, R2, 0x4, R124 ;  /* 0x0000000402067825 */ /* 0x000fc600078e027c */
[----:B------:R2:W-:Y:S04]  /*124c0*/  LDGSTS.E [R14+0x24004], desc[UR16][R120.64], !P5 ;  /* 0x24004000780e7fae */ /* 0x0005e8000e921850 */
[----:B------:R4:W-:Y:S04]  /*124d0*/  STL.64 [R1+0x570], R6 ;  /* 0x0005700601007387 */ /* 0x0009e80000100a00 */
[----:B------:R-:W4:Y:S04]  /*124e0*/  LDL.LU.64 R126, [R1+0x180] ;  /* 0x00018000017e7983 */ /* 0x000f280000300a00 */
[----:B-1----:R-:W4:Y:S04]  /*124f0*/  LDL.LU.64 R122, [R1+0x178] ;  /* 0x00017800017a7983 */ /* 0x002f280000300a00 */
[----:B------:R-:W-:Y:S01]  /*12500*/  LDGSTS.E [R14+0x20008], desc[UR16][R112.64], !P6 ;  /* 0x20008000700e7fae */ /* 0x000fe2000f121850 */
[----:B--2---:R-:W-:-:S04]  /*12510*/  IMAD.WIDE R120, R4, 0x4, R106 ;  /* 0x0000000404787825 */ /* 0x004fc800078e026a */
[C---:B------:R-:W-:Y:S01]  /*12520*/  IMAD.WIDE R100, R2.reuse, 0x4, R100 ;  /* 0x0000000402647825 */ /* 0x040fe200078e0264 */
[----:B------:R-:W2:Y:S03]  /*12530*/  LDL.LU.64 R106, [R1+0x170] ;  /* 0x00017000016a7983 */ /* 0x000ea60000300a00 */
[C---:B------:R-:W-:Y:S01]  /*12540*/  IMAD.WIDE R108, R2.reuse, 0x4, R108 ;  /* 0x00000004026c7825 */ /* 0x040fe200078e026c */
[----:B------:R-:W-:Y:S04]  /*12550*/  STL.64 [R1+0x468], R120 ;  /* 0x0004687801007387 */ /* 0x000fe80000100a00 */
[----:B------:R1:W-:Y:S04]  /*12560*/  STL.64 [R1+0x748], R100 ;  /* 0x0007486401007387 */ /* 0x0003e80000100a00 */
[----:B------:R-:W2:Y:S01]  /*12570*/  LDL.LU.64 R112, [R1+0x168] ;  /* 0x0001680001707983 */ /* 0x000ea20000300a00 */
[----:B---3--:R-:W-:-:S03]  /*12580*/  IMAD.WIDE R124, R2, 0x4, R110 ;  /* 0x00000004027c7825 */ /* 0x008fc600078e026e */
[----:B------:R-:W-:Y:S04]  /*12590*/  STL.64 [R1+0x738], R108 ;  /* 0x0007386c01007387 */ /* 0x000fe80000100a00 */
[----:B------:R-:W3:Y:S01]  /*125a0*/  LDL.LU.64 R110, [R1+0x160] ;  /* 0x00016000016e7983 */ /* 0x000ee20000300a00 */
[----:B------:R-:W-:Y:S01]  /*125b0*/  IMAD.WIDE R104, R2, 0x4, R104 ;  /* 0x0000000402687825 */ /* 0x000fe200078e0268 */
[----:B------:R-:W-:-:S03]  /*125c0*/  ISETP.GE.U32.AND P1, PT, R235, 0x7fffff04, PT ;  /* 0x7fffff04eb00780c */ /* 0x000fc60003f26070 */
[C---:B----4-:R-:W-:Y:S01]  /*125d0*/  IMAD.WIDE R114, R2.reuse, 0x4, R114 ;  /* 0x0000000402727825 */ /* 0x050fe200078e0272 */
[----:B------:R-:W-:Y:S03]  /*125e0*/  STL.64 [R1+0x728], R104 ;  /* 0x0007286801007387 */ /* 0x000fe60000100a00 */
[C---:B------:R-:W-:Y:S01]  /*125f0*/  IMAD.WIDE R102, R2.reuse, 0x4, R102 ;  /* 0x0000000402667825 */ /* 0x040fe200078e0266 */
[----:B------:R-:W-:Y:S01]  /*12600*/  STL.64 [R1+0x718], R114 ;  /* 0x0007187201007387 */ /* 0x000fe20000100a00 */
[----:B------:R-:W-:Y:S02]  /*12610*/  ISETP.GE.U32.AND P5, PT, R119, 0x7fffff03, PT ;  /* 0x7fffff037700780c */ /* 0x000fe40003fa6070 */
[----:B------:R-:W-:Y:S01]  /*12620*/  SEL R235, RZ, 0x4, P2 ;  /* 0x00000004ffeb7807 */ /* 0x000fe20001000000 */
[----:B------:R-:W-:Y:S01]  /*12630*/  STL.64 [R1+0x708], R124 ;  /* 0x0007087c01007387 */ /* 0x000fe20000100a00 */
[----:B------:R-:W-:-:S03]  /*12640*/  IMAD.WIDE R116, R2, 0x4, R116 ;  /* 0x0000000402747825 */ /* 0x000fc600078e0274 */
[----:B------:R-:W-:Y:S01]  /*12650*/  LDGSTS.E [R14+0x24008], desc[UR16][R6.64], !P6 ;  /* 0x24008000060e7fae */ /* 0x000fe2000f121850 */
[----:B------:R-:W-:-:S03]  /*12660*/  ISETP.GE.U32.AND P2, PT, R8, 0x7fffff02, PT ;  /* 0x7fffff020800780c */ /* 0x000fc60003f46070 */
[----:B------:R4:W-:Y:S01]  /*12670*/  STL.64 [R1+0x740], R102 ;  /* 0x0007406601007387 */ /* 0x0009e20000100a00 */
[----:B------:R-:W-:-:S03]  /*12680*/  IMAD.WIDE R128, R2, 0x4, R128 ;  /* 0x0000000402807825 */ /* 0x000fc600078e0280 */
[----:B------:R-:W-:Y:S01]  /*12690*/  LDGSTS.E [R14+0x2000c], desc[UR16][R100.64], !P0 ;  /* 0x2000c000640e7fae */ /* 0x000fe2000c121850 */
[----:B------:R-:W-:-:S03]  /*126a0*/  ISETP.GE.U32.AND P6, PT, R252, 0x7fffff01, PT ;  /* 0x7fffff01fc00780c */ /* 0x000fc60003fc6070 */
[----:B------:R-:W3:Y:S04]  /*126b0*/  LDL.LU.64 R6, [R1+0x158] ;  /* 0x0001580001067983 */ /* 0x000ee80000300a00 */
[----:B------:R4:W-:Y:S01]  /*126c0*/  STL.64 [R1+0x730], R116 ;  /* 0x0007307401007387 */ /* 0x0009e20000100a00 */
[----:B------:R-:W-:-:S03]  /*126d0*/  IMAD.WIDE R126, R2, 0x4, R126 ;  /* 0x00000004027e7825 */ /* 0x000fc600078e027e */
[----:B------:R2:W-:Y:S01]  /*126e0*/  STL.64 [R1+0x720], R128 ;  /* 0x0007208001007387 */ /* 0x0005e20000100a00 */
[----:B------:R-:W-:-:S03]  /*126f0*/  IMAD.WIDE R122, R2, 0x4, R122 ;  /* 0x00000004027a7825 */ /* 0x000fc600078e027a */
[----:B-1----:R-:W3:Y:S04]  /*12700*/  LDL.LU.64 R100, [R1+0xf70] ;  /* 0x000f700001647983 */ /* 0x002ee80000300a00 */
[----:B------:R-:W-:Y:S04]  /*12710*/  LDGSTS.E [R14+0x2400c], desc[UR16][R102.64], !P0 ;  /* 0x2400c000660e7fae */ /* 0x000fe8000c121850 */
[----:B------:R-:W-:Y:S04]  /*12720*/  LDGSTS.E [R14+0x28000], desc[UR16][R108.64], !P1 ;  /* 0x280000006c0e7fae */ /* 0x000fe8000c921850 */
[----:B------:R-:W-:Y:S04]  /*12730*/  LDGSTS.E [R14+0x2c000], desc[UR16][R116.64], !P1 ;  /* 0x2c000000740e7fae */ /* 0x000fe8000c921850 */
[----:B----4-:R-:W4:Y:S04]  /*12740*/  LDL.LU.64 R102, [R1+0xf68] ;  /* 0x000f680001667983 */ /* 0x010f280000300a00 */
[----:B------:R-:W-:Y:S04]  /*12750*/  STL.64 [R1+0x710], R126 ;  /* 0x0007107e01007387 */ /* 0x000fe80000100a00 */
[----:B------:R1:W-:Y:S04]  /*12760*/  STL.64 [R1+0x700], R122 ;  /* 0x0007007a01007387 */ /* 0x0003e80000100a00 */
[----:B------:R-:W4:Y:S01]  /*12770*/  LDL.LU.64 R108, [R1+0x150] ;  /* 0x00015000016c7983 */ /* 0x000f220000300a00 */
[----:B------:R-:W-:-:S03]  /*12780*/  ISETP.GT.AND P4, PT, R11, 0xff, PT ;  /* 0x000000ff0b00780c */ /* 0x000fc60003f84270 */
[----:B------:R-:W4:Y:S04]  /*12790*/  LDL.LU.64 R116, [R1+0x148] ;  /* 0x0001480001747983 */ /* 0x000f280000300a00 */
[----:B------:R-:W-:Y:S04]  /*127a0*/  LDGSTS.E [R14+0x28004], desc[UR16][R104.64], !P5 ;  /* 0x28004000680e7fae */ /* 0x000fe8000e921850 */
[----:B------:R2:W-:Y:S01]  /*127b0*/  LDGSTS.E [R14+0x2c004], desc[UR16][R128.64], !P5 ;  /* 0x2c004000800e7fae */ /* 0x0005e2000e921850 */
[----:B------:R-:W-:-:S03]  /*127c0*/  SEL R235, R235, RZ, P4 ;  /* 0x000000ffebeb7207 */ /* 0x000fc60002000000 */
[----:B------:R-:W-:Y:S04]  /*127d0*/  LDGSTS.E [R14+0x28008], desc[UR16][R114.64], !P2 ;  /* 0x28008000720e7fae */ /* 0x000fe8000d121850 */
[----:B------:R-:W4:Y:S04]  /*127e0*/  LDL.LU.64 R104, [R1+0xf60] ;  /* 0x000f600001687983 */ /* 0x000f280000300a00 */
[----:B------:R1:W-:Y:S04]  /*127f0*/  LDGSTS.E [R14+0x2c008], desc[UR16][R126.64], !P2 ;  /* 0x2c0080007e0e7fae */ /* 0x0003e8000d121850 */
[----:B------:R-:W4:Y:S04]  /*12800*/  LDL.LU.64 R114, [R1+0x140] ;  /* 0x0001400001727983 */ /* 0x000f280000300a00 */
[----:B------:R-:W-:Y:S01]  /*12810*/  LDGSTS.E [R14+0x2800c], desc[UR16][R124.64], !P6 ;  /* 0x2800c0007c0e7fae */ /* 0x000fe2000f121850 */
[----:B------:R-:W-:Y:S01]  /*12820*/  ISETP.NE.U32.AND P4, PT, R235, RZ, PT ;  /* 0x000000ffeb00720c */ /* 0x000fe20003f85070 */
[----:B------:R-:W-:-:S02]  /*12830*/  VIADD R235, R15, 0x100000 ;  /* 0x001000000feb7836 */ /* 0x000fc40000000000 */
[----:B------:R-:W-:Y:S04]  /*12840*/  LDGSTS.E [R14+0x2c00c], desc[UR16][R122.64], !P6 ;  /* 0x2c00c0007a0e7fae */ /* 0x000fe8000f121850 */
[----:B------:R-:W0:Y:S04]  /*12850*/  LDGDEPBAR ;  /* 0x00000000000079af */ /* 0x000e280000000000 */
[----:B------:R-:W4:Y:S04]  /*12860*/  LDL.LU.64 R124, [R1+0x138] ;  /* 0x00013800017c7983 */ /* 0x000f280000300a00 */
[----:B------:R3:W-:Y:S01]  /*12870*/  LDGSTS.E [R235+-0x70000], desc[UR16][R120.64], P3 ;  /* 0x9000000078eb7fae */ /* 0x0007e20009921850 */
[----:B--2---:R-:W-:-:S03]  /*12880*/  IMAD.WIDE R128, R4, 0x4, R106 ;  /* 0x0000000404807825 */ /* 0x004fc600078e026a */
[----:B------:R-:W2:Y:S04]  /*12890*/  LDL.LU.64 R106, [R1+0x130] ;  /* 0x00013000016a7983 */ /* 0x000ea80000300a00 */
[----:B-1----:R-:W2:Y:S04]  /*128a0*/  LDL.LU.64 R122, [R1+0x128] ;  /* 0x00012800017a7983 */ /* 0x002ea80000300a00 */
[----:B------:R4:W-:Y:S01]  /*128b0*/  STL.64 [R1+0x420], R128 ;  /* 0x0004208001007387 */ /* 0x0009e20000100a00 */
[----:B------:R-:W-:-:S03]  /*128c0*/  IMAD.WIDE R126, R4, 0x4, R112 ;  /* 0x00000004047e7825 */ /* 0x000fc600078e0270 */
[----:B------:R-:W2:Y:S04]  /*128d0*/  LDL.LU.64 R112, [R1+0x120] ;  /* 0x0001200001707983 */ /* 0x000ea80000300a00 */
[----:B------:R1:W-:Y:S01]  /*128e0*/  STL.64 [R1+0x418], R126 ;  /* 0x0004187e01007387 */ /* 0x0003e20000100a00 */
[----:B---3--:R-:W-:-:S03]  /*128f0*/  IMAD.WIDE R120, R4, 0x4, R110 ;  /* 0x0000000404787825 */ /* 0x008fc600078e026e */
[----:B------:R-:W3:Y:S01]  /*12900*/  LDL.LU.64 R110, [R1+0x118] ;  /* 0x00011800016e7983 */ /* 0x000ee20000300a00 */
[C---:B------:R-:W-:Y:S01]  /*12910*/  VIADD R119, R15.reuse, 0x100000 ;  /* 0x001000000f777836 */ /* 0x040fe20000000000 */
[C---:B------:R-:W-:Y:S01]  /*12920*/  IADD3 R8, R15.reuse, 0x100000, RZ ;  /* 0x001000000f087810 */ /* 0x040fe20007ffe0ff */
[----:B------:R-:W-:Y:S01]  /*12930*/  VIADD R252, R15, 0x100000 ;  /* 0x001000000ffc7836 */ /* 0x000fe20000000000 */
[----:B------:R1:W-:Y:S04]  /*12940*/  STL.64 [R1+0x408], R120 ;  /* 0x0004087801007387 */ /* 0x0003e80000100a00 */
[----:B------:R4:W-:Y:S04]  /*12950*/  LDGSTS.E [R119+-0x6fc00], desc[UR16][R128.64], P3 ;  /* 0x9040000080777fae */ /* 0x0009e80009921850 */
[----:B------:R1:W-:Y:S04]  /*12960*/  LDGSTS.E [R8+-0x6f800], desc[UR16][R126.64], P3 ;  /* 0x908000007e087fae */ /* 0x0003e80009921850 */
[----:B------:R-:W-:Y:S01]  /*12970*/  LDGSTS.E [R252+-0x6f400], desc[UR16][R120.64], P3 ;  /* 0x90c0000078fc7fae */ /* 0x000fe20009921850 */
[----:B------:R-:W-:-:S05]  /*12980*/  IMAD.WIDE R6, R4, 0x4, R6 ;  /* 0x0000000404067825 */ /* 0x000fca00078e0206 */
[----:B------:R1:W-:Y:S04]  /*12990*/  STL.64 [R1+0x460], R6 ;  /* 0x0004600601007387 */ /* 0x0003e80000100a00 */
[----:B------:R1:W-:Y:S01]  /*129a0*/  LDGSTS.E [R235+-0x6f000], desc[UR16][R6.64], P3 ;  /* 0x9100000006eb7fae */ /* 0x0003e20009921850 */
[----:B----4-:R-:W-:-:S03]  /*129b0*/  IMAD.WIDE R128, R4, 0x4, R108 ;  /* 0x0000000404807825 */ /* 0x010fc600078e026c */
[----:B------:R-:W4:Y:S01]  /*129c0*/  LDL.LU.64 R108, [R1+0x110] ;  /* 0x00011000016c7983 */ /* 0x000f220000300a00 */
[----:B-1----:R-:W-:-:S03]  /*129d0*/  IMAD.WIDE R126, R4, 0x4, R116 ;  /* 0x00000004047e7825 */ /* 0x002fc600078e0274 */
[----:B------:R-:W4:Y:S04]  /*129e0*/  LDL.LU.64 R120, [R1+0x108] ;  /* 0x0001080001787983 */ /* 0x000f280000300a00 */
[----:B------:R2:W-:Y:S04]  /*129f0*/  STL.64 [R1+0x458], R128 ;  /* 0x0004588001007387 */ /* 0x0005e80000100a00 */
[----:B------:R-:W4:Y:S04]  /*12a00*/  LDL.LU.64 R116, [R1+0x100] ;  /* 0x0001000001747983 */ /* 0x000f280000300a00 */
[----:B------:R1:W-:Y:S04]  /*12a10*/  STL.64 [R1+0x450], R126 ;  /* 0x0004507e01007387 */ /* 0x0003e80000100a00 */
[----:B------:R2:W-:Y:S04]  /*12a20*/  LDGSTS.E [R119+-0x6ec00], desc[UR16][R128.64], P3 ;  /* 0x9140000080777fae */ /* 0x0005e80009921850 */
[----:B------:R1:W-:Y:S01]  /*12a30*/  LDGSTS.E [R8+-0x6e800], desc[UR16][R126.64], P3 ;  /* 0x918000007e087fae */ /* 0x0003e20009921850 */
[----:B------:R-:W-:-:S03]  /*12a40*/  IMAD.WIDE R6, R4, 0x4, R114 ;  /* 0x0000000404067825 */ /* 0x000fc600078e0272 */
[----:B------:R-:W4:Y:S04]  /*12a50*/  LDL.LU.64 R114, [R1+0xf8] ;  /* 0x0000f80001727983 */ /* 0x000f280000300a00 */
[----:B------:R-:W-:Y:S04]  /*12a60*/  STL.64 [R1+0x448], R6 ;  /* 0x0004480601007387 */ /* 0x000fe80000100a00 */
[----:B------:R-:W-:Y:S01]  /*12a70*/  LDGSTS.E [R252+-0x6e400], desc[UR16][R6.64], P3 ;  /* 0x91c0000006fc7fae */ /* 0x000fe20009921850 */
[----:B------:R-:W-:-:S05]  /*12a80*/  IMAD.WIDE R124, R4, 0x4, R124 ;  /* 0x00000004047c7825 */ /* 0x000fca00078e027c */
[----:B------:R1:W-:Y:S04]  /*12a90*/  STL.64 [R1+0x440], R124 ;  /* 0x0004407c01007387 */ /* 0x0003e80000100a00 */
[----:B------:R1:W-:Y:S01]  /*12aa0*/  LDGSTS.E [R235+-0x6e000], desc[UR16][R124.64], P3 ;  /* 0x920000007ceb7fae */ /* 0x0003e20009921850 */
[----:B--2---:R-:W-:-:S03]  /*12ab0*/  IMAD.WIDE R128, R4, 0x4, R106 ;  /* 0x0000000404807825 */ /* 0x004fc600078e026a */
[----:B------:R-:W2:Y:S01]  /*12ac0*/  LDL.LU.64 R106, [R1+0xf0] ;  /* 0x0000f000016a7983 */ /* 0x000ea20000300a00 */
[----:B-1----:R-:W-:-:S03]  /*12ad0*/  IMAD.WIDE R126, R4, 0x4, R122 ;  /* 0x00000004047e7825 */ /* 0x002fc600078e027a */
[----:B------:R-:W-:Y:S01]  /*12ae0*/  STL.64 [R1+0x438], R128 ;  /* 0x0004388001007387 */ /* 0x000fe20000100a00 */
[----:B------:R-:W-:-:S03]  /*12af0*/  IMAD.WIDE R124, R4, 0x4, R112 ;  /* 0x00000004047c7825 */ /* 0x000fc600078e0270 */
[----:B------:R-:W-:Y:S04]  /*12b00*/  STL.64 [R1+0x430], R126 ;  /* 0x0004307e01007387 */ /* 0x000fe80000100a00 */
[----:B------:R-:W2:Y:S01]  /*12b10*/  LDL.LU.64 R112, [R1+0xe8] ;  /* 0x0000e80001707983 */ /* 0x000ea20000300a00 */
[----:B---3--:R-:W-:-:S03]  /*12b20*/  IMAD.WIDE R122, R4, 0x4, R110 ;  /* 0x00000004047a7825 */ /* 0x008fc600078e026e */
[----:B------:R-:W-:Y:S04]  /*12b30*/  STL.64 [R1+0x428], R124 ;  /* 0x0004287c01007387 */ /* 0x000fe80000100a00 */
[----:B------:R-:W3:Y:S01]  /*12b40*/  LDL.LU.64 R110, [R1+0xe0] ;  /* 0x0000e000016e7983 */ /* 0x000ee20000300a00 */
[----:B------:R-:W-:-:S05]  /*12b50*/  VIADD R6, R15, 0x100000 ;  /* 0x001000000f067836 */ /* 0x000fca0000000000 */
[----:B------:R-:W-:Y:S04]  /*12b60*/  LDGSTS.E [R6+-0x6dc00], desc[UR16][R128.64], P3 ;  /* 0x9240000080067fae */ /* 0x000fe80009921850 */
[----:B------:R-:W-:Y:S04]  /*12b70*/  LDGSTS.E [R8+-0x6d800], desc[UR16][R126.64], P3 ;  /* 0x928000007e087fae */ /* 0x000fe80009921850 */
[----:B------:R-:W-:Y:S04]  /*12b80*/  LDGSTS.E [R252+-0x6d400], desc[UR16][R124.64], P3 ;  /* 0x92c000007cfc7fae */ /* 0x000fe80009921850 */
[----:B------:R4:W-:Y:S04]  /*12b90*/  STL.64 [R1+0x410], R122 ;  /* 0x0004107a01007387 */ /* 0x0009e80000100a00 */
[----:B------:R4:W-:Y:S04]  /*12ba0*/  LDGSTS.E [R235+-0x6d000], desc[UR16][R122.64], P3 ;  /* 0x930000007aeb7fae */ /* 0x0009e80009921850 */
[----:B------:R-:W3:Y:S01]  /*12bb0*/  LDL.LU.64 R6, [R1+0xd8] ;  /* 0x0000d80001067983 */ /* 0x000ee20000300a00 */
[----:B----4-:R-:W-:-:S03]  /*12bc0*/  IMAD.WIDE R122, R4, 0x4, R108 ;  /* 0x00000004047a7825 */ /* 0x010fc600078e026c */
[----:B------:R-:W4:Y:S01]  /*12bd0*/  LDL.LU.64 R108, [R1+0xd0] ;  /* 0x0000d000016c7983 */ /* 0x000f220000300a00 */
[----:B------:R-:W-:-:S03]  /*12be0*/  IMAD.WIDE R120, R4, 0x4, R120 ;  /* 0x0000000404787825 */ /* 0x000fc600078e0278 */
[----:B------:R1:W-:Y:S01]  /*12bf0*/  STL.64 [R1+0x400], R122 ;  /* 0x0004007a01007387 */ /* 0x0003e20000100a00 */
[----:B------:R-:W-:-:S03]  /*12c00*/  IMAD.WIDE R116, R4, 0x4, R116 ;  /* 0x0000000404747825 */ /* 0x000fc600078e0274 */
[----:B------:R1:W-:Y:S04]  /*12c10*/  STL.64 [R1+0x3f8], R120 ;  /* 0x0003f87801007387 */ /* 0x0003e80000100a00 */
[----:B------:R-:W4:Y:S04]  /*12c20*/  LDL.LU.64 R124, [R1+0xc8] ;  /* 0x0000c800017c7983 */ /* 0x000f280000300a00 */
[----:B------:R1:W-:Y:S04]  /*12c30*/  STL.64 [R1+0x3f0], R116 ;  /* 0x0003f07401007387 */ /* 0x0003e80000100a00 */
[----:B------:R-:W4:Y:S01]  /*12c40*/  LDL.LU.64 R128, [R1+0xc0] ;  /* 0x0000c00001807983 */ /* 0x000f220000300a00 */
[----:B------:R-:W-:-:S03]  /*12c50*/  IMAD.WIDE R114, R4, 0x4, R114 ;  /* 0x0000000404727825 */ /* 0x000fc600078e0272 */
[----:B------:R-:W-:Y:S04]  /*12c60*/  LDGSTS.E [R119+-0x6cc00], desc[UR16][R122.64], P3 ;  /* 0x934000007a777fae */ /* 0x000fe80009921850 */
[----:B------:R1:W-:Y:S04]  /*12c70*/  STL.64 [R1+0x3e8], R114 ;  /* 0x0003e87201007387 */ /* 0x0003e80000100a00 */
[----:B------:R-:W-:Y:S04]  /*12c80*/  LDGSTS.E [R8+-0x6c800], desc[UR16][R120.64], P3 ;  /* 0x9380000078087fae */ /* 0x000fe80009921850 */
[----:B-1----:R-:W4:Y:S04]  /*12c90*/  LDL.LU.64 R122, [R1+0xb8] ;  /* 0x0000b800017a7983 */ /* 0x002f280000300a00 */
[----:B------:R1:W-:Y:S04]  /*12ca0*/  LDGSTS.E [R252+-0x6c400], desc[UR16][R116.64], P3 ;  /* 0x93c0000074fc7fae */ /* 0x0003e80009921850 */
[----:B------:R-:W-:Y:S04]  /*12cb0*/  LDGSTS.E [R235+-0x6c000], desc[UR16][R114.64], P3 ;  /* 0x9400000072eb7fae */ /* 0x000fe80009921850 */
[----:B------:R-:W4:Y:S01]  /*12cc0*/  LDL.LU.64 R120, [R1+0xb0] ;  /* 0x0000b00001787983 */ /* 0x000f220000300a00 */
[----:B-1----:R-:W-:-:S03]  /*12cd0*/  IADD3 R116, R15, 0x100000, RZ ;  /* 0x001000000f747810 */ /* 0x002fc60007ffe0ff */
[----:B------:R-:W4:Y:S01]  /*12ce0*/  LDL.LU.64 R114, [R1+0xa8] ;  /* 0x0000a80001727983 */ /* 0x000f220000300a00 */
[----:B--2---:R-:W-:-:S03]  /*12cf0*/  IMAD.WIDE R126, R4, 0x4, R106 ;  /* 0x00000004047e7825 */ /* 0x004fc600078e026a */
[----:B------:R-:W2:Y:S04]  /*12d00*/  LDL.LU.64 R106, [R1+0xa0] ;  /* 0x0000a000016a7983 */ /* 0x000ea80000300a00 */
[----:B------:R-:W-:Y:S04]  /*12d10*/  STL.64 [R1+0x3e0], R126 ;  /* 0x0003e07e01007387 */ /* 0x000fe80000100a00 */
[----:B------:R4:W-:Y:S01]  /*12d20*/  LDGSTS.E [R116+-0x6bc00], desc[UR16][R126.64], P3 ;  /* 0x944000007e747fae */ /* 0x0009e20009921850 */
[----:B------:R-:W-:-:S04]  /*12d30*/  IMAD.WIDE R112, R4, 0x4, R112 ;  /* 0x0000000404707825 */ /* 0x000fc800078e0270 */
[C---:B---3--:R-:W-:Y:S01]  /*12d40*/  IMAD.WIDE R110, R4.reuse, 0x4, R110 ;  /* 0x00000004046e7825 */ /* 0x048fe200078e026e */
[----:B------:R1:W-:Y:S04]  /*12d50*/  STL.64 [R1+0x3d8], R112 ;  /* 0x0003d87001007387 */ /* 0x0003e80000100a00 */
[----:B------:R3:W-:Y:S04]  /*12d60*/  STL.64 [R1+0x3d0], R110 ;  /* 0x0003d06e01007387 */ /* 0x0007e80000100a00 */
[----:B------:R-:W2:Y:S04]  /*12d70*/  LDL.LU.64 R116, [R1+0x98] ;  /* 0x0000980001747983 */ /* 0x000ea80000300a00 */
[----:B------:R-:W-:Y:S04]  /*12d80*/  LDGSTS.E [R8+-0x6b800], desc[UR16][R112.64], P3 ;  /* 0x9480000070087fae */ /* 0x000fe80009921850 */
[----:B------:R-:W-:Y:S01]  /*12d90*/  LDGSTS.E [R252+-0x6b400], desc[UR16][R110.64], P3 ;  /* 0x94c000006efc7fae */ /* 0x000fe20009921850 */
[----:B------:R-:W-:-:S05]  /*12da0*/  IMAD.WIDE R6, R4, 0x4, R6 ;  /* 0x0000000404067825 */ /* 0x000fca00078e0206 */
[----:B------:R4:W-:Y:S04]  /*12db0*/  STL.64 [R1+0x3c8], R6 ;  /* 0x0003c80601007387 */ /* 0x0009e80000100a00 */
[----:B------:R4:W-:Y:S04]  /*12dc0*/  LDGSTS.E [R235+-0x6b000], desc[UR16][R6.64], P3 ;  /* 0x9500000006eb7fae */ /* 0x0009e80009921850 */
[----:B-1----:R-:W2:Y:S04]  /*12dd0*/  LDL.LU.64 R112, [R1+0x90] ;  /* 0x0000900001707983 */ /* 0x002ea80000300a00 */
[----:B---3--:R-:W3:Y:S01]  /*12de0*/  LDL.LU.64 R110, [R1+0x88] ;  /* 0x00008800016e7983 */ /* 0x008ee20000300a00 */
[----:B----4-:R-:W-:-:S03]  /*12df0*/  IMAD.WIDE R126, R4, 0x4, R108 ;  /* 0x00000004047e7825 */ /* 0x010fc600078e026c */
[----:B------:R-:W4:Y:S04]  /*12e00*/  LDL.LU.64 R108, [R1+0x80] ;  /* 0x00008000016c7983 */ /* 0x000f280000300a00 */
[----:B------:R-:W-:Y:S04]  /*12e10*/  STL.64 [R1+0x3c0], R126 ;  /* 0x0003c07e01007387 */ /* 0x000fe80000100a00 */
[----:B------:R-:W-:Y:S01]  /*12e20*/  LDGSTS.E [R119+-0x6ac00], desc[UR16][R126.64], P3 ;  /* 0x954000007e777fae */ /* 0x000fe20009921850 */
[----:B------:R-:W-:-:S04]  /*12e30*/  IMAD.WIDE R124, R4, 0x4, R124 ;  /* 0x00000004047c7825 */ /* 0x000fc800078e027c */
[C---:B------:R-:W-:Y:S01]  /*12e40*/  IMAD.WIDE R6, R4.reuse, 0x4, R128 ;  /* 0x0000000404067825 */ /* 0x040fe200078e0280 */
[----:B------:R-:W-:Y:S04]  /*12e50*/  STL.64 [R1+0x3b8], R124 ;  /* 0x0003b87c01007387 */ /* 0x000fe80000100a00 */
[----:B------:R1:W-:Y:S04]  /*12e60*/  STL.64 [R1+0x3b0], R6 ;  /* 0x0003b00601007387 */ /* 0x0003e80000100a00 */
[----:B------:R-:W-:Y:S04]  /*12e70*/  LDGSTS.E [R8+-0x6a800], desc[UR16][R124.64], P3 ;  /* 0x958000007c087fae */ /* 0x000fe80009921850 */
[----:B------:R-:W-:Y:S01]  /*12e80*/  LDGSTS.E [R252+-0x6a400], desc[UR16][R6.64], P3 ;  /* 0x95c0000006fc7fae */ /* 0x000fe20009921850 */
[----:B------:R-:W-:-:S05]  /*12e90*/  IMAD.WIDE R122, R4, 0x4, R122 ;  /* 0x00000004047a7825 */ /* 0x000fca00078e027a */
[----:B------:R-:W-:Y:S04]  /*12ea0*/  STL.64 [R1+0x3a8], R122 ;  /* 0x0003a87a01007387 */ /* 0x000fe80000100a00 */
[----:B-1----:R-:W4:Y:S01]  /*12eb0*/  LDL.LU.64 R6, [R1+0x78] ;  /* 0x0000780001067983 */ /* 0x002f220000300a00 */
[----:B------:R-:W-:-:S03]  /*12ec0*/  IMAD.WIDE R120, R4, 0x4, R120 ;  /* 0x0000000404787825 */ /* 0x000fc600078e0278 */
[----:B------:R-:W4:Y:S04]  /*12ed0*/  LDL.LU.64 R128, [R1+0x70] ;  /* 0x0000700001807983 */ /* 0x000f280000300a00 */
[----:B------:R-:W-:Y:S01]  /*12ee0*/  STL.64 [R1+0x3a0], R120 ;  /* 0x0003a07801007387 */ /* 0x000fe20000100a00 */
[----:B------:R-:W-:-:S03]  /*12ef0*/  IMAD.WIDE R114, R4, 0x4, R114 ;  /* 0x0000000404727825 */ /* 0x000fc600078e0272 */
[----:B------:R-:W4:Y:S04]  /*12f00*/  LDL.LU.64 R126, [R1+0x68] ;  /* 0x00006800017e7983 */ /* 0x000f280000300a00 */
[----:B------:R-:W-:Y:S04]  /*12f10*/  LDGSTS.E [R235+-0x6a000], desc[UR16][R122.64], P3 ;  /* 0x960000007aeb7fae */ /* 0x000fe80009921850 */
[----:B------:R-:W-:Y:S04]  /*12f20*/  STL.64 [R1+0x398], R114 ;  /* 0x0003987201007387 */ /* 0x000fe80000100a00 */
[----:B------:R-:W-:Y:S04]  /*12f30*/  LDGSTS.E [R119+-0x69c00], desc[UR16][R120.64], P3 ;  /* 0x9640000078777fae */ /* 0x000fe80009921850 */
[----:B------:R1:W-:Y:S01]  /*12f40*/  LDGSTS.E [R8+-0x69800], desc[UR16][R114.64], P3 ;  /* 0x9680000072087fae */ /* 0x0003e20009921850 */
[----:B--2---:R-:W-:-:S05]  /*12f50*/  IMAD.WIDE R106, R4, 0x4, R106 ;  /* 0x00000004046a7825 */ /* 0x004fca00078e026a */
[----:B------:R2:W-:Y:S04]  /*12f60*/  STL.64 [R1+0x390], R106 ;  /* 0x0003906a01007387 */ /* 0x0005e80000100a00 */
[----:B------:R-:W4:Y:S04]  /*12f70*/  LDL.LU.64 R124, [R1+0x60] ;  /* 0x00006000017c7983 */ /* 0x000f280000300a00 */
[----:B------:R-:W-:Y:S01]  /*12f80*/  LDGSTS.E [R252+-0x69400], desc[UR16][R106.64], P3 ;  /* 0x96c000006afc7fae */ /* 0x000fe20009921850 */
[----:B------:R-:W-:-:S05]  /*12f90*/  IMAD.WIDE R116, R4, 0x4, R116 ;  /* 0x0000000404747825 */ /* 0x000fca00078e0274 */
[----:B------:R4:W-:Y:S04]  /*12fa0*/  STL.64 [R1+0x388], R116 ;  /* 0x0003887401007387 */ /* 0x0009e80000100a00 */
[----:B--2---:R-:W2:Y:S01]  /*12fb0*/  LDL.LU.64 R106, [R1+0x58] ;  /* 0x00005800016a7983 */ /* 0x004ea20000300a00 */
[----:B-1----:R-:W-:-:S03]  /*12fc0*/  VIADD R114, R15, 0x100000 ;  /* 0x001000000f727836 */ /* 0x002fc60000000000 */
[----:B------:R1:W-:Y:S01]  /*12fd0*/  LDGSTS.E [R235+-0x69000], desc[UR16][R116.64], P3 ;  /* 0x9700000074eb7fae */ /* 0x0003e20009921850 */
[----:B------:R-:W-:-:S04]  /*12fe0*/  IMAD.WIDE R122, R4, 0x4, R112 ;  /* 0x00000004047a7825 */ /* 0x000fc800078e0270 */
[----:B---3--:R-:W-:Y:S01]  /*12ff0*/  IMAD.WIDE R120, R4, 0x4, R110 ;  /* 0x0000000404787825 */ /* 0x008fe200078e026e */
[----:B------:R-:W-:Y:S04]  /*13000*/  LDGSTS.E [R114+-0x68c00], desc[UR16][R122.64], P3 ;  /* 0x974000007a727fae */ /* 0x000fe80009921850 */
[----:B------:R3:W-:Y:S01]  /*13010*/  LDGSTS.E [R8+-0x68800], desc[UR16][R120.64], P3 ;  /* 0x9780000078087fae */ /* 0x0007e20009921850 */
[C---:B-1----:R-:W-:Y:S01]  /*13020*/  VIADD R235, R16.reuse, 0x100000 ;  /* 0x0010000010eb7836 */ /* 0x042fe20000000000 */
[----:B------:R-:W-:Y:S01]  /*13030*/  IADD3 R119, R16, 0x100000, RZ ;  /* 0x0010000010777810 */ /* 0x000fe20007ffe0ff */
[----:B----4-:R-:W-:Y:S02]  /*13040*/  IMAD.WIDE R116, R4, 0x4, R108 ;  /* 0x0000000404747825 */ /* 0x010fe400078e026c */
[----:B------:R-:W4:Y:S04]  /*13050*/  LDL.LU.64 R108, [R1+0x50] ;  /* 0x00005000016c7983 */ /* 0x000f280000300a00 */
[----:B------:R-:W-:Y:S04]  /*13060*/  STL.64 [R1+0x380], R122 ;  /* 0x0003807a01007387 */ /* 0x000fe80000100a00 */
[----:B------:R-:W4:Y:S04]  /*13070*/  LDL.LU.64 R110, [R1+0x48] ;  /* 0x00004800016e7983 */ /* 0x000f280000300a00 */
[----:B------:R-:W-:Y:S04]  /*13080*/  STL.64 [R1+0x378], R120 ;  /* 0x0003787801007387 */ /* 0x000fe80000100a00 */
[----:B------:R-:W4:Y:S04]  /*13090*/  LDL.LU.64 R112, [R1+0x40] ;  /* 0x0000400001707983 */ /* 0x000f280000300a00 */
[----:B------:R1:W-:Y:S04]  /*130a0*/  STL.64 [R1+0x370], R116 ;  /* 0x0003707401007387 */ /* 0x0003e80000100a00 */
[----:B------:R-:W4:Y:S04]  /*130b0*/  LDL.LU.64 R114, [R1+0x38] ;  /* 0x0000380001727983 */ /* 0x000f280000300a00 */
[----:B------:R1:W-:Y:S01]  /*130c0*/  LDGSTS.E [R252+-0x68400], desc[UR16][R116.64], P3 ;  /* 0x97c0000074fc7fae */ /* 0x0003e20009921850 */
[----:B---3--:R-:W-:-:S02]  /*130d0*/  VIADD R8, R16, 0x100000 ;  /* 0x0010000010087836 */ /* 0x008fc40000000000 */
[----:B------:R-:W-:-:S05]  /*130e0*/  IMAD.WIDE R6, R4, 0x4, R6 ;  /* 0x0000000404067825 */ /* 0x000fca00078e0206 */
[----:B------:R3:W-:Y:S04]  /*130f0*/  STL.64 [R1+0x368], R6 ;  /* 0x0003680601007387 */ /* 0x0007e80000100a00 */
[----:B-1----:R-:W4:Y:S04]  /*13100*/  LDL.LU.64 R116, [R1+0x30] ;  /* 0x0000300001747983 */ /* 0x002f280000300a00 */
[----:B------:R-:W4:Y:S01]  /*13110*/  LDL.LU.64 R120, [R1+0x28] ;  /* 0x0000280001787983 */ /* 0x000f220000300a00 */
[----:B------:R-:W-:-:S03]  /*13120*/  IMAD.WIDE R128, R4, 0x4, R128 ;  /* 0x0000000404807825 */ /* 0x000fc600078e0280 */
[----:B------:R-:W4:Y:S01]  /*13130*/  LDL.LU.64 R122, [R1+0x20] ;  /* 0x00002000017a7983 */ /* 0x000f220000300a00 */
[----:B------:R-:W-:-:S03]  /*13140*/  IMAD.WIDE R126, R4, 0x4, R126 ;  /* 0x00000004047e7825 */ /* 0x000fc600078e027e */
[----:B------:R1:W-:Y:S01]  /*13150*/  LDGSTS.E [R235+-0x6ff00], desc[UR16][R6.64], P3 ;  /* 0x9010000006eb7fae */ /* 0x0003e20009921850 */
[----:B------:R-:W-:-:S03]  /*13160*/  VIADD R252, R16, 0x100000 ;  /* 0x0010000010fc7836 */ /* 0x000fc60000000000 */
[----:B------:R-:W-:Y:S04]  /*13170*/  LDGSTS.E [R119+-0x6fb00], desc[UR16][R128.64], P3 ;  /* 0x9050000080777fae */ /* 0x000fe80009921850 */
[----:B------:R-:W-:Y:S04]  /*13180*/  LDGSTS.E [R8+-0x6f700], desc[UR16][R126.64], P3 ;  /* 0x909000007e087fae */ /* 0x000fe80009921850 */
[----:B---3--:R-:W1:Y:S04]  /*13190*/  LDL.LU.64 R6, [R1+0x18] ;  /* 0x0000180001067983 */ /* 0x008e680000300a00 */
[----:B------:R-:W-:Y:S04]  /*131a0*/  STL.64 [R1+0x360], R128 ;  /* 0x0003608001007387 */ /* 0x000fe80000100a00 */
[----:B------:R-:W-:Y:S01]  /*131b0*/  STL.64 [R1+0x358], R126 ;  /* 0x0003587e01007387 */ /* 0x000fe20000100a00 */
[----:B------:R-:W-:-:S05]  /*131c0*/  IMAD.WIDE R124, R4, 0x4, R124 ;  /* 0x00000004047c7825 */ /* 0x000fca00078e027c */
[----:B------:R3:W-:Y:S04]  /*131d0*/  STL.64 [R1+0x350], R124 ;  /* 0x0003507c01007387 */ /* 0x0007e80000100a00 */
[----:B------:R-:W-:Y:S01]  /*131e0*/  LDGSTS.E [R252+-0x6f300], desc[UR16][R124.64], P3 ;  /* 0x90d000007cfc7fae */ /* 0x000fe20009921850 */
[----:B--2---:R-:W-:-:S05]  /*131f0*/  IMAD.WIDE R106, R4, 0x4, R106 ;  /* 0x00000004046a7825 */ /* 0x004fca00078e026a */
[----:B------:R2:W-:Y:S04]  /*13200*/  STL.64 [R1+0x348], R106 ;  /* 0x0003486a01007387 */ /* 0x0005e80000100a00 */
[----:B---3--:R-:W3:Y:S04]  /*13210*/  LDL.LU.64 R124, [R1+0x10] ;  /* 0x00001000017c7983 */ /* 0x008ee80000300a00 */
[----:B------:R-:W3:Y:S04]  /*13220*/  LDL.LU.64 R126, [R1+0x8] ;  /* 0x00000800017e7983 */ /* 0x000ee80000300a00 */
[----:B------:R-:W3:Y:S04]  /*13230*/  LDL.LU.64 R128, [R1] ;  /* 0x0000000001807983 */ /* 0x000ee80000300a00 */
[----:B------:R-:W-:Y:S04]  /*13240*/  LDGSTS.E [R235+-0x6ef00], desc[UR16][R106.64], P3 ;  /* 0x911000006aeb7fae */ /* 0x000fe80009921850 */
[----:B--2---:R-:W2:Y:S01]  /*13250*/  LDL.LU.64 R106, [R1+0xf58] ;  /* 0x000f5800016a7983 */ /* 0x004ea20000300a00 */
[----:B----4-:R-:W-:-:S04]  /*13260*/  IMAD.WIDE R108, R4, 0x4, R108 ;  /* 0x00000004046c7825 */ /* 0x010fc800078e026c */
[C---:B------:R-:W-:Y:S01]  /*13270*/  IMAD.WIDE R110, R4.reuse, 0x4, R110 ;  /* 0x00000004046e7825 */ /* 0x040fe200078e026e */
[----:B------:R4:W-:Y:S04]  /*13280*/  STL.64 [R1+0x340], R108 ;  /* 0x0003406c01007387 */ /* 0x0009e80000100a00 */
[----:B------:R4:W-:Y:S01]  /*13290*/  STL.64 [R1+0x338], R110 ;  /* 0x0003386e01007387 */ /* 0x0009e20000100a00 */
[----:B------:R-:W-:-:S03]  /*132a0*/  IMAD.WIDE R112, R4, 0x4, R112 ;  /* 0x0000000404707825 */ /* 0x000fc600078e0270 */
[----:B------:R-:W-:Y:S04]  /*132b0*/  LDGSTS.E [R119+-0x6eb00], desc[UR16][R108.64], P3 ;  /* 0x915000006c777fae */ /* 0x000fe80009921850 */
[----:B------:R-:W-:Y:S01]  /*132c0*/  LDGSTS.E [R8+-0x6e700], desc[UR16][R110.64], P3 ;  /* 0x919000006e087fae */ /* 0x000fe20009921850 */
[----:B------:R-:W-:-:S03]  /*132d0*/  IMAD.WIDE R114, R4, 0x4, R114 ;  /* 0x0000000404727825 */ /* 0x000fc600078e0272 */
[----:B------:R-:W-:Y:S04]  /*132e0*/  LDGSTS.E [R252+-0x6e300], desc[UR16][R112.64], P3 ;  /* 0x91d0000070fc7fae */ /* 0x000fe80009921850 */
[----:B----4-:R-:W4:Y:S04]  /*132f0*/  LDL.LU.64 R108, [R1+0xf50] ;  /* 0x000f5000016c7983 */ /* 0x010f280000300a00 */
[----:B------:R1:W-:Y:S04]  /*13300*/  STL.64 [R1+0x330], R112 ;  /* 0x0003307001007387 */ /* 0x0003e80000100a00 */
[----:B------:R-:W4:Y:S04]  /*13310*/  LDL.LU.64 R110, [R1+0xf48] ;  /* 0x000f4800016e7983 */ /* 0x000f280000300a00 */
[----:B------:R-:W-:Y:S04]  /*13320*/  LDGSTS.E [R235+-0x6df00], desc[UR16][R114.64], P3 ;  /* 0x9210000072eb7fae */ /* 0x000fe80009921850 */
[----:B-1----:R-:W4:Y:S04]  /*13330*/  LDL.LU.64 R112, [R1+0xf40] ;  /* 0x000f400001707983 */ /* 0x002f280000300a00 */
[----:B------:R1:W-:Y:S01]  /*13340*/  STL.64 [R1+0x328], R114 ;  /* 0x0003287201007387 */ /* 0x0003e20000100a00 */
[----:B------:R-:W-:-:S04]  /*13350*/  IMAD.WIDE R116, R4, 0x4, R116 ;  /* 0x0000000404747825 */ /* 0x000fc800078e0274 */
[C---:B------:R-:W-:Y:S01]  /*13360*/  IMAD.WIDE R120, R4.reuse, 0x4, R120 ;  /* 0x0000000404787825 */ /* 0x040fe200078e0278 */
[----:B------:R-:W-:Y:S03]  /*13370*/  LDGSTS.E [R119+-0x6db00], desc[UR16][R116.64], P3 ;  /* 0x9250000074777fae */ /* 0x000fe60009921850 */
[C---:B------:R-:W-:Y:S01]  /*13380*/  IMAD.WIDE R122, R4.reuse, 0x4, R122 ;  /* 0x00000004047a7825 */ /* 0x040fe200078e027a */
[----:B-1----:R-:W4:Y:S04]  /*13390*/  LDL.LU.64 R114, [R1+0xf38] ;  /* 0x000f380001727983 */ /* 0x002f280000300a00 */
[----:B------:R1:W-:Y:S04]  /*133a0*/  STL.64 [R1+0x320], R116 ;  /* 0x0003207401007387 */ /* 0x0003e80000100a00 */
[----:B------:R1:W-:Y:S04]  /*133b0*/  STL.64 [R1+0x318], R120 ;  /* 0x0003187801007387 */ /* 0x0003e80000100a00 */
[----:B------:R-:W-:Y:S01]  /*133c0*/  LDGSTS.E [R8+-0x6d700], desc[UR16][R120.64], P3 ;  /* 0x9290000078087fae */ /* 0x000fe20009921850 */
[----:B------:R-:W-:-:S03]  /*133d0*/  IMAD.WIDE R6, R4, 0x4, R6 ;  /* 0x0000000404067825 */ /* 0x000fc600078e0206 */
[----:B-1----:R-:W4:Y:S04]  /*133e0*/  LDL.LU.64 R116, [R1+0xf30] ;  /* 0x000f300001747983 */ /* 0x002f280000300a00 */
[----:B------:R-:W4:Y:S04]  /*133f0*/  LDL.LU R119, [R1+0xf28] ;  /* 0x000f280001777983 */ /* 0x000f280000300800 */
[----:B------:R1:W-:Y:S04]  /*13400*/  STL.64 [R1+0x310], R122 ;  /* 0x0003107a01007387 */ /* 0x0003e80000100a00 */
[----:B------:R-:W4:Y:S04]  /*13410*/  LDL.LU.64 R120, [R1+0xf20] ;  /* 0x000f200001787983 */ /* 0x000f280000300a00 */
[----:B------:R-:W4:Y:S04]  /*13420*/  LDL.LU R8, [R1+0xf18] ;  /* 0x000f180001087983 */ /* 0x000f280000300800 */
[----:B------:R-:W-:Y:S04]  /*13430*/  LDGSTS.E [R252+-0x6d300], desc[UR16][R122.64], P3 ;  /* 0x92d000007afc7fae */ /* 0x000fe80009921850 */
[----:B------:R1:W-:Y:S04]  /*13440*/  LDGSTS.E [R235+-0x6cf00], desc[UR16][R6.64], P3 ;  /* 0x9310000006eb7fae */ /* 0x0003e80009921850 */
[----:B-1----:R-:W4:Y:S04]  /*13450*/  LDL.LU.64 R122, [R1+0xf10] ;  /* 0x000f1000017a7983 */ /* 0x002f280000300a00 */
[----:B------:R1:W-:Y:S02]  /*13460*/  STL.64 [R1+0x308], R6 ;  /* 0x0003080601007387 */ /* 0x0003e40000100a00 */
[----:B-1----:R-:W-:Y:S01]  /*13470*/  IMAD.WIDE R6, R4, 0x4, R250 ;  /* 0x0000000404067825 */ /* 0x002fe200078e02fa */
[----:B------:R-:W-:-:S03]  /*13480*/  IADD3 R250, R16, 0x100000, RZ ;  /* 0x0010000010fa7810 */ /* 0x000fc60007ffe0ff */
[----:B------:R-:W-:Y:S02]  /*13490*/  VIADD R251, R16, 0x100000 ;  /* 0x0010000010fb7836 */ /* 0x000fe40000000000 */
[----:B---3--:R-:W-:-:S04]  /*134a0*/  IMAD.WIDE R124, R4, 0x4, R124 ;  /* 0x00000004047c7825 */ /* 0x008fc800078e027c */
[C---:B------:R-:W-:Y:S01]  /*134b0*/  IMAD.WIDE R126, R4.reuse, 0x4, R126 ;  /* 0x00000004047e7825 */ /* 0x040fe200078e027e */
[----:B------:R1:W-:Y:S03]  /*134c0*/  STL.64 [R1+0x300], R124 ;  /* 0x0003007c01007387 */ /* 0x0003e60000100a00 */
[C---:B------:R-:W-:Y:S01]  /*134d0*/  IMAD.WIDE R128, R4.reuse, 0x4, R128 ;  /* 0x0000000404807825 */ /* 0x040fe200078e0280 */
[----:B------:R3:W-:Y:S04]  /*134e0*/  STL.64 [R1+0x2f8], R126 ;  /* 0x0002f87e01007387 */ /* 0x0007e80000100a00 */
[----:B------:R-:W-:Y:S04]  /*134f0*/  LDGSTS.E [R250+-0x6cb00], desc[UR16][R124.64], P3 ;  /* 0x935000007cfa7fae */ /* 0x000fe80009921850 */
[----:B------:R-:W-:Y:S04]  /*13500*/  LDGSTS.E [R251+-0x6c700], desc[UR16][R126.64], P3 ;  /* 0x939000007efb7fae */ /* 0x000fe80009921850 */
[----:B------:R-:W-:Y:S04]  /*13510*/  LDGSTS.E [R252+-0x6c300], desc[UR16][R128.64], P3 ;  /* 0x93d0000080fc7fae */ /* 0x000fe80009921850 */
[----:B-1----:R-:W4:Y:S04]  /*13520*/  LDL.LU.64 R124, [R1+0xf08] ;  /* 0x000f0800017c7983 */ /* 0x002f280000300a00 */
[----:B------:R1:W-:Y:S04]  /*13530*/  STL.64 [R1+0x2f0], R128 ;  /* 0x0002f08001007387 */ /* 0x0003e80000100a00 */
[----:B---3--:R-:W3:Y:S01]  /*13540*/  LDL.LU.64 R126, [R1+0xf00] ;  /* 0x000f0000017e7983 */ /* 0x008ee20000300a00 */
[----:B------:R-:W-:-:S03]  /*13550*/  IMAD.WIDE R248, R4, 0x4, R248 ;  /* 0x0000000404f87825 */ /* 0x000fc600078e02f8 */
[----:B------:R2:W-:Y:S04]  /*13560*/  LDGSTS.E [R235+-0x6bf00], desc[UR16][R6.64], P3 ;  /* 0x9410000006eb7fae */ /* 0x0005e80009921850 */
[----:B-1----:R-:W3:Y:S01]  /*13570*/  LDL.LU.64 R128, [R1+0xef8] ;  /* 0x000ef80001807983 */ /* 0x002ee20000300a00 */
[----:B------:R-:W-:-:S04]  /*13580*/  IMAD.WIDE R246, R4, 0x4, R246 ;  /* 0x0000000404f67825 */ /* 0x000fc800078e02f6 */
[C---:B------:R-:W-:Y:S01]  /*13590*/  IMAD.WIDE R244, R4.reuse, 0x4, R244 ;  /* 0x0000000404f47825 */ /* 0x040fe200078e02f4 */
[----:B------:R2:W-:Y:S04]  /*135a0*/  STL.64 [R1+0x2e8], R6 ;  /* 0x0002e80601007387 */ /* 0x0005e80000100a00 */
[----:B------:R-:W-:Y:S01]  /*135b0*/  STL.64 [R1+0x2e0], R248 ;  /* 0x0002e0f801007387 */ /* 0x000fe20000100a00 */
[----:B------:R-:W-:-:S03]  /*135c0*/  IMAD.WIDE R240, R4, 0x4, R240 ;  /* 0x0000000404f07825 */ /* 0x000fc600078e02f0 */
[----:B------:R-:W-:Y:S01]  /*135d0*/  LDGSTS.E [R252+-0x6bb00], desc[UR16][R248.64], P3 ;  /* 0x94500000f8fc7fae */ /* 0x000fe20009921850 */
[----:B------:R-:W-:-:S03]  /*135e0*/  IMAD.WIDE R238, R4, 0x4, R238 ;  /* 0x0000000404ee7825 */ /* 0x000fc600078e02ee */
[----:B------:R-:W-:Y:S01]  /*135f0*/  STL.64 [R1+0x2d8], R246 ;  /* 0x0002d8f601007387 */ /* 0x000fe20000100a00 */
[----:B--2---:R-:W-:-:S03]  /*13600*/  IMAD.WIDE R6, R4, 0x4, R242 ;  /* 0x0000000404067825 */ /* 0x004fc600078e02f2 */
[----:B------:R-:W-:Y:S01]  /*13610*/  LDGSTS.E [R251+-0x6b700], desc[UR16][R246.64], P3 ;  /* 0x94900000f6fb7fae */ /* 0x000fe20009921850 */
[----:B------:R-:W-:-:S03]  /*13620*/  IADD3 R243, R16, 0x100000, RZ ;  /* 0x0010000010f37810 */ /* 0x000fc60007ffe0ff */
[----:B------:R1:W-:Y:S01]  /*13630*/  STL.64 [R1+0x2d0], R244 ;  /* 0x0002d0f401007387 */ /* 0x0003e20000100a00 */
[----:B------:R-:W-:-:S03]  /*13640*/  VIADD R242, R16, 0x100000 ;  /* 0x0010000010f27836 */ /* 0x000fc60000000000 */
[----:B------:R1:W-:Y:S01]  /*13650*/  LDGSTS.E [R250+-0x6b300], desc[UR16][R244.64], P3 ;  /* 0x94d00000f4fa7fae */ /* 0x0003e20009921850 */
[----:B------:R-:W-:-:S03]  /*13660*/  IMAD.WIDE R236, R4, 0x4, R236 ;  /* 0x0000000404ec7825 */ /* 0x000fc600078e02ec */
[----:B------:R2:W-:Y:S04]  /*13670*/  STL.64 [R1+0x2c8], R6 ;  /* 0x0002c80601007387 */ /* 0x0005e80000100a00 */
[----:B------:R2:W-:Y:S01]  /*13680*/  LDGSTS.E [R235+-0x6af00], desc[UR16][R6.64], P3 ;  /* 0x9510000006eb7fae */ /* 0x0005e20009921850 */
[----:B-1----:R-:W-:-:S03]  /*13690*/  VIADD R244, R16, 0x100000 ;  /* 0x0010000010f47836 */ /* 0x002fc60000000000 */
[----:B------:R-:W-:Y:S01]  /*136a0*/  STL.64 [R1+0x2c0], R240 ;  /* 0x0002c0f001007387 */ /* 0x000fe20000100a00 */
[----:B------:R-:W-:-:S03]  /*136b0*/  IMAD.WIDE R134, R4, 0x4, R134 ;  /* 0x0000000404867825 */ /* 0x000fc600078e0286 */
[----:B------:R-:W-:Y:S01]  /*136c0*/  LDGSTS.E [R244+-0x6ab00], desc[UR16][R240.64], P3 ;  /* 0x95500000f0f47fae */ /* 0x000fe20009921850 */
[----:B--2---:R-:W-:-:S03]  /*136d0*/  IMAD.WIDE R6, R4, 0x4, R232 ;  /* 0x0000000404067825 */ /* 0x004fc600078e02e8 */
[----:B------:R1:W-:Y:S01]  /*136e0*/  STL.64 [R1+0x2b8], R238 ;  /* 0x0002b8ee01007387 */ /* 0x0003e20000100a00 */
[----:B------:R-:W-:-:S03]  /*136f0*/  IADD3 R233, R16, 0x100000, RZ ;  /* 0x0010000010e97810 */ /* 0x000fc60007ffe0ff */
[----:B------:R1:W-:Y:S01]  /*13700*/  LDGSTS.E [R243+-0x6a700], desc[UR16][R238.64], P3 ;  /* 0x95900000eef37fae */ /* 0x0003e20009921850 */
[----:B------:R-:W-:-:S03]  /*13710*/  VIADD R232, R16, 0x100000 ;  /* 0x0010000010e87836 */ /* 0x000fc60000000000 */
[----:B------:R2:W-:Y:S01]  /*13720*/  STL.64 [R1+0x2b0], R236 ;  /* 0x0002b0ec01007387 */ /* 0x0005e20000100a00 */
[----:B------:R-:W-:-:S03]  /*13730*/  IMAD.WIDE R132, R4, 0x4, R132 ;  /* 0x0000000404847825 */ /* 0x000fc600078e0284 */
[----:B------:R2:W-:Y:S01]  /*13740*/  LDGSTS.E [R242+-0x6a300], desc[UR16][R236.64], P3 ;  /* 0x95d00000ecf27fae */ /* 0x0005e20009921850 */
[----:B-1----:R-:W-:-:S03]  /*13750*/  IMAD.WIDE R238, R4, 0x4, R130 ;  /* 0x0000000404ee7825 */ /* 0x002fc600078e0282 */
[----:B------:R1:W-:Y:S01]  /*13760*/  STL.64 [R1+0x2a8], R6 ;  /* 0x0002a80601007387 */ /* 0x0003e20000100a00 */
[----:B--2---:R-:W-:-:S03]  /*13770*/  VIADD R236, R16, 0x100000 ;  /* 0x0010000010ec7836 */ /* 0x004fc60000000000 */
[----:B------:R1:W-:Y:S01]  /*13780*/  LDGSTS.E [R235+-0x69f00], desc[UR16][R6.64], P3 ;  /* 0x9610000006eb7fae */ /* 0x0003e20009921850 */
[----:B------:R-:W-:-:S03]  /*13790*/  VIADD R130, R16, 0x100000 ;  /* 0x0010000010827836 */ /* 0x000fc60000000000 */
[----:B------:R2:W-:Y:S01]  /*137a0*/  STL.64 [R1+0x2a0], R134 ;  /* 0x0002a08601007387 */ /* 0x0005e20000100a00 */
[----:B------:R-:W-:-:S03]  /*137b0*/  IMAD.WIDE R142, R4, 0x4, R142 ;  /* 0x00000004048e7825 */ /* 0x000fc600078e028e */
[----:B------:R2:W-:Y:S01]  /*137c0*/  LDGSTS.E [R236+-0x69b00], desc[UR16][R134.64], P3 ;  /* 0x9650000086ec7fae */ /* 0x0005e20009921850 */
[----:B-1----:R-:W-:-:S03]  /*137d0*/  IMAD.WIDE R6, R4, 0x4, R144 ;  /* 0x0000000404067825 */ /* 0x002fc600078e0290 */
[----:B------:R-:W-:Y:S04]  /*137e0*/  STL.64 [R1+0x298], R238 ;  /* 0x000298ee01007387 */ /* 0x000fe80000100a00 */
[----:B------:R-:W-:Y:S01]  /*137f0*/  LDGSTS.E [R233+-0x69700], desc[UR16][R238.64], P3 ;  /* 0x96900000eee97fae */ /* 0x000fe20009921850 */
[----:B------:R-:W-:-:S03]  /*13800*/  IMAD.WIDE R138, R4, 0x4, R138 ;  /* 0x00000004048a7825 */ /* 0x000fc600078e028a */
[----:B------:R1:W-:Y:S01]  /*13810*/  STL.64 [R1+0x290], R132 ;  /* 0x0002908401007387 */ /* 0x0003e20000100a00 */
[----:B------:R-:W-:-:S03]  /*13820*/  VIADD R131, R16, 0x100000 ;  /* 0x0010000010837836 */ /* 0x000fc60000000000 */
[----:B------:R1:W-:Y:S01]  /*13830*/  LDGSTS.E [R232+-0x69300], desc[UR16][R132.64], P3 ;  /* 0x96d0000084e87fae */ /* 0x0003e20009921850 */
[----:B--2---:R-:W-:-:S03]  /*13840*/  IMAD.WIDE R134, R4, 0x4, R140 ;  /* 0x0000000404867825 */ /* 0x004fc600078e028c */
[----:B------:R2:W-:Y:S04]  /*13850*/  STL.64 [R1+0x288], R6 ;  /* 0x0002880601007387 */ /* 0x0005e80000100a00 */
[----:B------:R2:W-:Y:S01]  /*13860*/  LDGSTS.E [R130+-0x68f00], desc[UR16][R6.64], P3 ;  /* 0x9710000006827fae */ /* 0x0005e20009921850 */
[C---:B-1----:R-:W-:Y:S01]  /*13870*/  IADD3 R133, R16.reuse, 0x100000, RZ ;  /* 0x0010000010857810 */ /* 0x042fe20007ffe0ff */
[----:B------:R-:W-:Y:S02]  /*13880*/  VIADD R132, R16, 0x100000 ;  /* 0x0010000010847836 */ /* 0x000fe40000000000 */
[----:B------:R-:W-:Y:S01]  /*13890*/  STL.64 [R1+0x280], R142 ;  /* 0x0002808e01007387 */ /* 0x000fe20000100a00 */
[----:B------:R-:W-:-:S03]  /*138a0*/  IMAD.WIDE R140, R4, 0x4, R150 ;  /* 0x00000004048c7825 */ /* 0x000fc600078e0296 */
[----:B------:R1:W-:Y:S01]  /*138b0*/  LDGSTS.E [R133+-0x68b00], desc[UR16][R142.64], P3 ;  /* 0x975000008e857fae */ /* 0x0003e20009921850 */
[C---:B--2---:R-:W-:Y:S01]  /*138c0*/  IADD3 R130, R17.reuse, 0x100000, RZ ;  /* 0x0010000011827810 */ /* 0x044fe20007ffe0ff */
[----:B------:R-:W-:Y:S02]  /*138d0*/  IMAD.WIDE R6, R4, 0x4, R152 ;  /* 0x0000000404067825 */ /* 0x000fe400078e0298 */
[----:B------:R2:W-:Y:S04]  /*138e0*/  STL.64 [R1+0x278], R138 ;  /* 0x0002788a01007387 */ /* 0x0005e80000100a00 */
[----:B------:R2:W-:Y:S01]  /*138f0*/  LDGSTS.E [R132+-0x68700], desc[UR16][R138.64], P3 ;  /* 0x979000008a847fae */ /* 0x0005e20009921850 */
[----:B-1----:R-:W-:-:S03]  /*13900*/  VIADD R133, R17, 0x100000 ;  /* 0x0010000011857836 */ /* 0x002fc60000000000 */
[----:B------:R1:W-:Y:S04]  /*13910*/  STL.64 [R1+0x270], R134 ;  /* 0x0002708601007387 */ /* 0x0003e80000100a00 */
[----:B------:R1:W-:Y:S01]  /*13920*/  LDGSTS.E [R131+-0x68300], desc[UR16][R134.64], P3 ;  /* 0x97d0000086837fae */ /* 0x0003e20009921850 */
[----:B--2---:R-:W-:-:S03]  /*13930*/  VIADD R132, R17, 0x100000 ;  /* 0x0010000011847836 */ /* 0x004fc60000000000 */
[----:B------:R2:W-:Y:S01]  /*13940*/  STL.64 [R1+0x268], R6 ;  /* 0x0002680601007387 */ /* 0x0005e20000100a00 */
[----:B------:R-:W-:-:S03]  /*13950*/  IMAD.WIDE R138, R4, 0x4, R146 ;  /* 0x00000004048a7825 */ /* 0x000fc600078e0292 */
[----:B------:R2:W-:Y:S01]  /*13960*/  LDGSTS.E [R130+-0x6fe00], desc[UR16][R6.64], P3 ;  /* 0x9020000006827fae */ /* 0x0005e20009921850 */
[----:B-1----:R-:W-:Y:S01]  /*13970*/  IADD3 R131, R17, 0x100000, RZ ;  /* 0x0010000011837810 */ /* 0x002fe20007ffe0ff */
[C---:B------:R-:W-:Y:S02]  /*13980*/  IMAD.WIDE R134, R4.reuse, 0x4, R148 ;  /* 0x0000000404867825 */ /* 0x040fe400078e0294 */
[----:B------:R1:W-:Y:S04]  /*13990*/  STL.64 [R1+0x260], R140 ;  /* 0x0002608c01007387 */ /* 0x0003e80000100a00 */
[----:B------:R1:W-:Y:S01]  /*139a0*/  LDGSTS.E [R133+-0x6fa00], desc[UR16][R140.64], P3 ;  /* 0x906000008c857fae */ /* 0x0003e20009921850 */
[----:B--2---:R-:W-:-:S03]  /*139b0*/  IMAD.WIDE R6, R4, 0x4, R160 ;  /* 0x0000000404067825 */ /* 0x004fc600078e02a0 */
[----:B------:R2:W-:Y:S01]  /*139c0*/  STL.64 [R1+0x258], R138 ;  /* 0x0002588a01007387 */ /* 0x0005e20000100a00 */
[----:B------:R-:W4:Y:S03]  /*139d0*/  LDC R161, c[0x0][0x230] ;  /* 0x00008c00ffa17b82 */ /* 0x000f260000000800 */
[----:B------:R2:W-:Y:S01]  /*139e0*/  LDGSTS.E [R132+-0x6f600], desc[UR16][R138.64], P3 ;  /* 0x90a000008a847fae */ /* 0x0005e20009921850 */
[----:B-1----:R-:W-:-:S03]  /*139f0*/  IMAD.WIDE R140, R4, 0x4, R158 ;  /* 0x00000004048c7825 */ /* 0x002fc600078e029e */
[----:B------:R1:W-:Y:S01]  /*13a00*/  STL.64 [R1+0x250], R134 ;  /* 0x0002508601007387 */ /* 0x0003e20000100a00 */
[----:B------:R-:W4:Y:S03]  /*13a10*/  LDC R160, c[0x0][0x230] ;  /* 0x00008c00ffa07b82 */ /* 0x000f260000000800 */
        /* <DEDUP_REMOVED lines=8> */
[----:B------:R2:W-:Y:S01]  /*13aa0*/  STL.64 [R1+0x238], R138 ;  /* 0x0002388a01007387 */ /* 0x0005e20000100a00 */
[----:B------:R-:W-:-:S03]  /*13ab0*/  IMAD.WIDE R76, R4, 0x4, R76 ;  /* 0x00000004044c7825 */ /* 0x000fc600078e024c */
[----:B------:R2:W-:Y:S01]  /*13ac0*/  LDGSTS.E [R132+-0x6e600], desc[UR16][R138.64], P3 ;  /* 0x91a000008a847fae */ /* 0x0005e20009921850 */
[----:B------:R-:W-:-:S03]  /*13ad0*/  IMAD.WIDE R78, R4, 0x4, R78 ;  /* 0x00000004044e7825 */ /* 0x000fc600078e024e */
[----:B------:R2:W-:Y:S01]  /*13ae0*/  STL.64 [R1+0x230], R134 ;  /* 0x0002308601007387 */ /* 0x0005e20000100a00 */
[----:B------:R-:W-:-:S03]  /*13af0*/  IMAD.WIDE R80, R4, 0x4, R80 ;  /* 0x0000000404507825 */ /* 0x000fc600078e0250 */
[----:B------:R2:W-:Y:S01]  /*13b00*/  LDGSTS.E [R131+-0x6e200], desc[UR16][R134.64], P3 ;  /* 0x91e0000086837fae */ /* 0x0005e20009921850 */
[----:B------:R-:W-:-:S03]  /*13b10*/  IMAD.WIDE R82, R4, 0x4, R82 ;  /* 0x0000000404527825 */ /* 0x000fc600078e0252 */
[----:B------:R2:W-:Y:S01]  /*13b20*/  STL.64 [R1+0x228], R6 ;  /* 0x0002280601007387 */ /* 0x0005e20000100a00 */
[----:B------:R-:W-:-:S03]  /*13b30*/  IMAD.WIDE R18, R2, 0x4, R18 ;  /* 0x0000000402127825 */ /* 0x000fc600078e0212 */
[----:B------:R2:W-:Y:S01]  /*13b40*/  LDGSTS.E [R130+-0x6de00], desc[UR16][R6.64], P3 ;  /* 0x9220000006827fae */ /* 0x0005e20009921850 */
[----:B------:R-:W-:-:S04]  /*13b50*/  IMAD.WIDE R38, R2, 0x4, R38 ;  /* 0x0000000402267825 */ /* 0x000fc800078e0226 */
        /* <DEDUP_REMOVED lines=22> */
[----:B------:R-:W-:Y:S01]  /*13cc0*/  IMAD.WIDE R66, R2, 0x4, R66 ;  /* 0x0000000402427825 */ /* 0x000fe200078e0242 */
[----:B----4-:R-:W-:Y:S01]  /*13cd0*/  IADD3 R160, R160, -0xf9, RZ ;  /* 0xffffff07a0a07810 */ /* 0x010fe20007ffe0ff */
[----:B------:R-:W4:Y:S02]  /*13ce0*/  LDC R168, c[0x0][0x230] ;  /* 0x00008c00ffa87b82 */ /* 0x000f240000000800 */
[----:B-1----:R-:W-:-:S04]  /*13cf0*/  IMAD.WIDE R140, R4, 0x4, R166 ;  /* 0x00000004048c7825 */ /* 0x002fc800078e02a6 */
[C---:B--2---:R-:W-:Y:S01]  /*13d00*/  IMAD.WIDE R138, R4.reuse, 0x4, R162 ;  /* 0x00000004048a7825 */ /* 0x044fe200078e02a2 */
[----:B------:R1:W-:Y:S01]  /*13d10*/  STL.64 [R1+0x220], R140 ;  /* 0x0002208c01007387 */ /* 0x0003e20000100a00 */
[----:B------:R-:W2:Y:S02]  /*13d20*/  LDC R169, c[0x0][0x230] ;  /* 0x00008c00ffa97b82 */ /* 0x000ea40000000800 */
[C---:B------:R-:W-:Y:S01]  /*13d30*/  IMAD.WIDE R134, R4.reuse, 0x4, R164 ;  /* 0x0000000404867825 */ /* 0x040fe200078e02a4 */
[----:B------:R1:W-:Y:S03]  /*13d40*/  LDGSTS.E [R133+-0x6da00], desc[UR16][R140.64], P3 ;  /* 0x926000008c857fae */ /* 0x0003e60009921850 */
[C---:B------:R-:W-:Y:S01]  /*13d50*/  IMAD.WIDE R6, R4.reuse, 0x4, R176 ;  /* 0x0000000404067825 */ /* 0x040fe200078e02b0 */
[----:B------:R3:W-:Y:S01]  /*13d60*/  STL.64 [R1+0x218], R138 ;  /* 0x0002188a01007387 */ /* 0x0007e20000100a00 */
[----:B------:R-:W2:Y:S03]  /*13d70*/  LDC R176, c[0x0][0x230] ;  /* 0x00008c00ffb07b82 */ /* 0x000ea60000000800 */
[----:B------:R3:W-:Y:S01]  /*13d80*/  LDGSTS.E [R132+-0x6d600], desc[UR16][R138.64], P3 ;  /* 0x92a000008a847fae */ /* 0x0007e20009921850 */
[----:B-1----:R-:W-:-:S03]  /*13d90*/  IMAD.WIDE R140, R4, 0x4, R174 ;  /* 0x00000004048c7825 */ /* 0x002fc600078e02ae */
[----:B------:R1:W-:Y:S01]  /*13da0*/  STL.64 [R1+0x210], R134 ;  /* 0x0002108601007387 */ /* 0x0003e20000100a00 */
[----:B------:R-:W2:Y:S03]  /*13db0*/  LDC R177, c[0x0][0x230] ;  /* 0x00008c00ffb17b82 */ /* 0x000ea60000000800 */
[----:B------:R1:W-:Y:S01]  /*13dc0*/  LDGSTS.E [R131+-0x6d200], desc[UR16][R134.64], P3 ;  /* 0x92e0000086837fae */ /* 0x0003e20009921850 */
[----:B---3--:R-:W-:-:S03]  /*13dd0*/  IMAD.WIDE R138, R4, 0x4, R170 ;  /* 0x00000004048a7825 */ /* 0x008fc600078e02aa */
[----:B------:R3:W-:Y:S04]  /*13de0*/  STL.64 [R1+0x208], R6 ;  /* 0x0002080601007387 */ /* 0x0007e80000100a00 */
[----:B------:R3:W-:Y:S01]  /*13df0*/  LDGSTS.E [R130+-0x6ce00], desc[UR16][R6.64], P3 ;  /* 0x9320000006827fae */ /* 0x0007e20009921850 */
[----:B-1----:R-:W-:-:S03]  /*13e00*/  IMAD.WIDE R134, R4, 0x4, R172 ;  /* 0x0000000404867825 */ /* 0x002fc600078e02ac */
[----:B------:R1:W-:Y:S04]  /*13e10*/  STL.64 [R1+0x200], R140 ;  /* 0x0002008c01007387 */ /* 0x0003e80000100a00 */
[----:B------:R1:W-:Y:S01]  /*13e20*/  LDGSTS.E [R133+-0x6ca00], desc[UR16][R140.64], P3 ;  /* 0x936000008c857fae */ /* 0x0003e20009921850 */
[----:B---3--:R-:W-:-:S03]  /*13e30*/  IMAD.WIDE R6, R4, 0x4, R184 ;  /* 0x0000000404067825 */ /* 0x008fc600078e02b8 */
        /* <DEDUP_REMOVED lines=15> */
[----:B------:R-:W-:-:S03]  /*13f30*/  VIADD R161, R161, 0xffffff24 ;  /* 0xffffff24a1a17836 */ /* 0x000fc60000000000 */
[----:B------:R3:W-:Y:S01]  /*13f40*/  LDGSTS.E [R132+-0x6b600], desc[UR16][R138.64], P3 ;  /* 0x94a000008a847fae */ /* 0x0007e20009921850 */
[----:B----4-:R-:W-:Y:S01]  /*13f50*/  VIADD R168, R168, 0xffffff06 ;  /* 0xffffff06a8a87836 */ /* 0x010fe20000000000 */
[----:B--2---:R-:W-:Y:S01]  /*13f60*/  IADD3 R177, R177, -0xfc, RZ ;  /* 0xffffff04b1b17810 */ /* 0x004fe20007ffe0ff */
[----:B------:R-:W-:Y:S01]  /*13f70*/  VIADD R176, R176, 0xffffff23 ;  /* 0xffffff23b0b07836 */ /* 0x000fe20000000000 */
[----:B------:R2:W-:Y:S01]  /*13f80*/  STL.64 [R1+0x1d0], R134 ;  /* 0x0001d08601007387 */ /* 0x0005e20000100a00 */
[----:B-1----:R-:W-:Y:S01]  /*13f90*/  IMAD.WIDE R140, R4, 0x4, R190 ;  /* 0x00000004048c7825 */ /* 0x002fe200078e02be */
[----:B------:R-:W-:Y:S01]  /*13fa0*/  IADD3 R184, R184, -0xdf, RZ ;  /* 0xffffff21b8b87810 */ /* 0x000fe20007ffe0ff */
[----:B------:R-:W1:Y:S01]  /*13fb0*/  LDC R193, c[0x0][0x230] ;  /* 0x00008c00ffc17b82 */ /* 0x000e620000000800 */
[----:B------:R2:W-:Y:S01]  /*13fc0*/  LDGSTS.E [R131+-0x6b200], desc[UR16][R134.64], P3 ;  /* 0x94e0000086837fae */ /* 0x0005e20009921850 */
[----:B---3--:R-:W-:-:S03]  /*13fd0*/  IMAD.WIDE R138, R4, 0x4, R186 ;  /* 0x00000004048a7825 */ /* 0x008fc600078e02ba */
[----:B------:R3:W-:Y:S03]  /*13fe0*/  STL.64 [R1+0x1c8], R6 ;  /* 0x0001c80601007387 */ /* 0x0007e60000100a00 */
[----:B------:R-:W4:Y:S01]  /*13ff0*/  LDC R192, c[0x0][0x230] ;  /* 0x00008c00ffc07b82 */ /* 0x000f220000000800 */
[----:B------:R3:W-:Y:S01]  /*14000*/  LDGSTS.E [R130+-0x6ae00], desc[UR16][R6.64], P3 ;  /* 0x9520000006827fae */ /* 0x0007e20009921850 */
[----:B--2---:R-:W-:-:S03]  /*14010*/  IMAD.WIDE R134, R4, 0x4, R188 ;  /* 0x0000000404867825 */ /* 0x004fc600078e02bc */
[----:B------:R2:W-:Y:S04]  /*14020*/  STL.64 [R1+0x1c0], R140 ;  /* 0x0001c08c01007387 */ /* 0x0005e80000100a00 */
[----:B------:R2:W-:Y:S01]  /*14030*/  LDGSTS.E [R133+-0x6aa00], desc[UR16][R140.64], P3 ;  /* 0x956000008c857fae */ /* 0x0005e20009921850 */
[----:B---3--:R-:W-:-:S03]  /*14040*/  IMAD.WIDE R6, R4, 0x4, R200 ;  /* 0x0000000404067825 */ /* 0x008fc600078e02c8 */
[----:B------:R3:W-:Y:S04]  /*14050*/  STL.64 [R1+0x1b8], R138 ;  /* 0x0001b88a01007387 */ /* 0x0007e80000100a00 */
        /* <DEDUP_REMOVED lines=11> */
[----:B------:R3:W-:Y:S01]  /*14110*/  STL.64 [R1+0x198], R138 ;  /* 0x0001988a01007387 */ /* 0x0007e20000100a00 */
[----:B------:R-:W4:Y:S03]  /*14120*/  LDC R209, c[0x0][0x230] ;  /* 0x00008c00ffd17b82 */ /* 0x000f260000000800 */
        /* <DEDUP_REMOVED lines=10> */
[----:B-1----:R-:W-:Y:S02]  /*141d0*/  VIADD R130, R234, 0x100000 ;  /* 0x00100000ea827836 */ /* 0x002fe40000000000 */
[C---:B---3--:R-:W-:Y:S01]  /*141e0*/  IMAD.WIDE R6, R4.reuse, 0x4, R214 ;  /* 0x0000000404067825 */ /* 0x048fe200078e02d6 */
[----:B------:R1:W-:Y:S04]  /*141f0*/  STL.64 [R1+0x178], R138 ;  /* 0x0001788a01007387 */ /* 0x0003e80000100a00 */
[----:B------:R3:W-:Y:S01]  /*14200*/  LDGSTS.E [R132+-0x68600], desc[UR16][R138.64], P3 ;  /* 0x97a000008a847fae */ /* 0x0007e20009921850 */
[----:B--2---:R-:W-:-:S03]  /*14210*/  IMAD.WIDE R140, R4, 0x4, R212 ;  /* 0x00000004048c7825 */ /* 0x004fc600078e02d4 */
[----:B------:R2:W-:Y:S04]  /*14220*/  STL.64 [R1+0x170], R134 ;  /* 0x0001708601007387 */ /* 0x0005e80000100a00 */
[----:B------:R4:W-:Y:S04]  /*14230*/  LDGSTS.E [R131+-0x68200], desc[UR16][R134.64], P3 ;  /* 0x97e0000086837fae */ /* 0x0009e80009921850 */
[----:B------:R2:W-:Y:S01]  /*14240*/  STL.64 [R1+0x168], R6 ;  /* 0x0001680601007387 */ /* 0x0005e20000100a00 */
[----:B---3--:R-:W-:-:S03]  /*14250*/  VIADD R132, R234, 0x100000 ;  /* 0x00100000ea847836 */ /* 0x008fc60000000000 */
[----:B------:R3:W-:Y:S01]  /*14260*/  LDGSTS.E [R130+-0x6fd00], desc[UR16][R6.64], P3 ;  /* 0x9030000006827fae */ /* 0x0007e20009921850 */
[----:B-1----:R-:W-:Y:S01]  /*14270*/  IMAD.WIDE R138, R4, 0x4, R26 ;  /* 0x00000004048a7825 */ /* 0x002fe200078e021a */
[----:B----4-:R-:W-:-:S03]  /*14280*/  IADD3 R131, R234, 0x100000, RZ ;  /* 0x00100000ea837810 */ /* 0x010fc60007ffe0ff */
[----:B------:R-:W-:Y:S01]  /*14290*/  VIADD R26, R234, 0x100000 ;  /* 0x00100000ea1a7836 */ /* 0x000fe20000000000 */
[----:B------:R-:W-:Y:S01]  /*142a0*/  LDGSTS.E [R132+-0x6f900], desc[UR16][R140.64], P3 ;  /* 0x907000008c847fae */ /* 0x000fe20009921850 */
[----:B--2---:R-:W-:Y:S01]  /*142b0*/  IMAD.WIDE R134, R4, 0x4, R74 ;  /* 0x0000000404867825 */ /* 0x004fe200078e024a */
[----:B------:R-:W-:-:S03]  /*142c0*/  IADD3 R74, R234, 0x100000, RZ ;  /* 0x00100000ea4a7810 */ /* 0x000fc60007ffe0ff */
[----:B---3--:R-:W-:Y:S01]  /*142d0*/  IMAD.WIDE R6, R4, 0x4, R210 ;  /* 0x0000000404067825 */ /* 0x008fe200078e02d2 */
[----:B------:R-:W-:Y:S01]  /*142e0*/  STL.64 [R1+0x160], R140 ;  /* 0x0001608c01007387 */ /* 0x000fe20000100a00 */
[----:B------:R-:W1:Y:S02]  /*142f0*/  LDC R210, c[0x0][0x230] ;  /* 0x00008c00ffd27b82 */ /* 0x000e640000000800 */
[C---:B------:R-:W-:Y:S01]  /*14300*/  VIADD R75, R234.reuse, 0x100000 ;  /* 0x00100000ea4b7836 */ /* 0x040fe20000000000 */
[----:B------:R-:W-:Y:S01]  /*14310*/  LDGSTS.E [R131+-0x6f500], desc[UR16][R6.64], P3 ;  /* 0x90b0000006837fae */ /* 0x000fe20009921850 */
[----:B------:R-:W-:-:S03]  /*14320*/  VIADD R27, R234, 0x100000 ;  /* 0x00100000ea1b7836 */ /* 0x000fc60000000000 */
[----:B------:R-:W-:Y:S01]  /*14330*/  STL.64 [R1+0x150], R138 ;  /* 0x0001508a01007387 */ /* 0x000fe20000100a00 */
[----:B------:R-:W-:Y:S01]  /*14340*/  VIADD R185, R185, 0xffffff22 ;  /* 0xffffff22b9b97836 */ /* 0x000fe20000000000 */
[----:B------:R-:W2:Y:S02]  /*14350*/  LDC R211, c[0x0][0x230] ;  /* 0x00008c00ffd37b82 */ /* 0x000ea40000000800 */
[----:B------:R-:W-:Y:S04]  /*14360*/  LDGSTS.E [R130+-0x6f100], desc[UR16][R138.64], P3 ;  /* 0x90f000008a827fae */ /* 0x000fe80009921850 */
[----:B------:R-:W-:Y:S04]  /*14370*/  STL.64 [R1+0x148], R134 ;  /* 0x0001488601007387 */ /* 0x000fe80000100a00 */
[----:B------:R-:W-:Y:S04]  /*14380*/  LDGSTS.E [R26+-0x6ed00], desc[UR16][R134.64], P3 ;  /* 0x91300000861a7fae */ /* 0x000fe80009921850 */
[----:B------:R-:W-:Y:S04]  /*14390*/  STL.64 [R1+0x140], R76 ;  /* 0x0001404c01007387 */ /* 0x000fe80000100a00 */
[----:B------:R-:W-:Y:S04]  /*143a0*/  LDGSTS.E [R75+-0x6e900], desc[UR16][R76.64], P3 ;  /* 0x917000004c4b7fae */ /* 0x000fe80009921850 */
[----:B------:R3:W-:Y:S04]  /*143b0*/  STL.64 [R1+0x138], R78 ;  /* 0x0001384e01007387 */ /* 0x0007e80000100a00 */
[----:B------:R3:W-:Y:S04]  /*143c0*/  LDGSTS.E [R74+-0x6e500], desc[UR16][R78.64], P3 ;  /* 0x91b000004e4a7fae */ /* 0x0007e80009921850 */
[----:B------:R4:W-:Y:S04]  /*143d0*/  STL.64 [R1+0x130], R80 ;  /* 0x0001305001007387 */ /* 0x0009e80000100a00 */
[----:B------:R4:W-:Y:S04]  /*143e0*/  LDGSTS.E [R27+-0x6e100], desc[UR16][R80.64], P3 ;  /* 0x91f00000501b7fae */ /* 0x0009e80009921850 */
[----:B------:R1:W-:Y:S01]  /*143f0*/  STL.64 [R1+0x128], R82 ;  /* 0x0001285201007387 */ /* 0x0003e20000100a00 */
[----:B---3--:R-:W-:-:S03]  /*14400*/  IMAD.WIDE R78, R4, 0x4, R88 ;  /* 0x00000004044e7825 */ /* 0x008fc600078e0258 */
[----:B------:R1:W-:Y:S01]  /*14410*/  LDGSTS.E [R26+-0x6dd00], desc[UR16][R82.64], P3 ;  /* 0x92300000521a7fae */ /* 0x0003e20009921850 */
[----:B------:R-:W-:-:S04]  /*14420*/  IMAD.WIDE R76, R4, 0x4, R90 ;  /* 0x00000004044c7825 */ /* 0x000fc800078e025a */
[----:B----4-:R-:W-:-:S04]  /*14430*/  IMAD.WIDE R80, R4, 0x4, R86 ;  /* 0x0000000404507825 */ /* 0x010fc800078e0256 */
[----:B-1----:R-:W-:-:S05]  /*14440*/  IMAD.WIDE R82, R4, 0x4, R84 ;  /* 0x0000000404527825 */ /* 0x002fca00078e0254 */
[----:B------:R1:W-:Y:S04]  /*14450*/  STL.64 [R1+0x120], R82 ;  /* 0x0001205201007387 */ /* 0x0003e80000100a00 */
[----:B------:R1:W-:Y:S04]  /*14460*/  LDGSTS.E [R75+-0x6d900], desc[UR16][R82.64], P3 ;  /* 0x92700000524b7fae */ /* 0x0003e80009921850 */
[----:B------:R3:W-:Y:S04]  /*14470*/  STL.64 [R1+0x118], R80 ;  /* 0x0001185001007387 */ /* 0x0007e80000100a00 */
[----:B------:R3:W-:Y:S01]  /*14480*/  LDGSTS.E [R74+-0x6d500], desc[UR16][R80.64], P3 ;  /* 0x92b00000504a7fae */ /* 0x0007e20009921850 */
[----:B-1----:R-:W-:-:S03]  /*14490*/  IMAD.WIDE R82, R4, 0x4, R92 ;  /* 0x0000000404527825 */ /* 0x002fc600078e025c */
[----:B------:R1:W-:Y:S04]  /*144a0*/  STL.64 [R1+0x110], R78 ;  /* 0x0001104e01007387 */ /* 0x0003e80000100a00 */
[----:B------:R1:W-:Y:S01]  /*144b0*/  LDGSTS.E [R27+-0x6d100], desc[UR16][R78.64], P3 ;  /* 0x92f000004e1b7fae */ /* 0x0003e20009921850 */
[----:B---3--:R-:W-:-:S03]  /*144c0*/  IMAD.WIDE R80, R4, 0x4, R94 ;  /* 0x0000000404507825 */ /* 0x008fc600078e025e */
[----:B------:R3:W-:Y:S04]  /*144d0*/  STL.64 [R1+0x108], R76 ;  /* 0x0001084c01007387 */ /* 0x0007e80000100a00 */
[----:B------:R3:W-:Y:S01]  /*144e0*/  LDGSTS.E [R26+-0x6cd00], desc[UR16][R76.64], P3 ;  /* 0x933000004c1a7fae */ /* 0x0007e20009921850 */
[----:B-1----:R-:W-:-:S03]  /*144f0*/  IMAD.WIDE R78, R4, 0x4, R96 ;  /* 0x00000004044e7825 */ /* 0x002fc600078e0260 */
[----:B------:R1:W-:Y:S01]  /*14500*/  STL.64 [R1+0x100], R82 ;  /* 0x0001005201007387 */ /* 0x0003e20000100a00 */
[----:B------:R-:W4:Y:S03]  /*14510*/  LDC R97, c[0x0][0x230] ;  /* 0x00008c00ff617b82 */ /* 0x000f260000000800 */
[----:B------:R1:W-:Y:S01]  /*14520*/  LDGSTS.E [R75+-0x6c900], desc[UR16][R82.64], P3 ;  /* 0x93700000524b7fae */ /* 0x0003e20009921850 */
[----:B---3--:R-:W-:-:S03]  /*14530*/  IMAD.WIDE R76, R4, 0x4, R98 ;  /* 0x00000004044c7825 */ /* 0x008fc600078e0262 */
[----:B------:R3:W-:Y:S01]  /*14540*/  STL.64 [R1+0xf8], R80 ;  /* 0x0000f85001007387 */ /* 0x0007e20000100a00 */
[----:B------:R-:W2:Y:S03]  /*14550*/  LDC R96, c[0x0][0x230] ;  /* 0x00008c00ff607b82 */ /* 0x000ea60000000800 */
        /* <DEDUP_REMOVED lines=9> */
[----:B------:R-:W2:Y:S03]  /*145f0*/  LDC R104, c[0x0][0x230] ;  /* 0x00008c00ff687b82 */ /* 0x000ea60000000800 */
[----:B------:R1:W-:Y:S01]  /*14600*/  LDGSTS.E [R75+-0x6b900], desc[UR16][R82.64], P3 ;  /* 0x94700000524b7fae */ /* 0x0003e20009921850 */
[----:B---3--:R-:W-:-:S03]  /*14610*/  IMAD.WIDE R76, R4, 0x4, R106 ;  /* 0x00000004044c7825 */ /* 0x008fc600078e026a */
[----:B------:R3:W-:Y:S01]  /*14620*/  STL.64 [R1+0xd8], R80 ;  /* 0x0000d85001007387 */ /* 0x0007e20000100a00 */
[----:B------:R-:W2:Y:S03]  /*14630*/  LDC R105, c[0x0][0x230] ;  /* 0x00008c00ff697b82 */ /* 0x000ea60000000800 */
[----:B------:R3:W-:Y:S04]  /*14640*/  LDGSTS.E [R74+-0x6b500], desc[UR16][R80.64], P3 ;  /* 0x94b00000504a7fae */ /* 0x0007e80009921850 */
[----:B------:R-:W-:Y:S01]  /*14650*/  STL.64 [R1+0xd0], R78 ;  /* 0x0000d04e01007387 */ /* 0x000fe20000100a00 */
[----:B-1----:R-:W-:-:S03]  /*14660*/  IMAD.WIDE R82, R4, 0x4, R108 ;  /* 0x0000000404527825 */ /* 0x002fc600078e026c */
[----:B------:R-:W-:Y:S04]  /*14670*/  LDGSTS.E [R27+-0x6b100], desc[UR16][R78.64], P3 ;  /* 0x94f000004e1b7fae */ /* 0x000fe80009921850 */
[----:B------:R1:W-:Y:S01]  /*14680*/  STL.64 [R1+0xc8], R76 ;  /* 0x0000c84c01007387 */ /* 0x0003e20000100a00 */
[----:B---3--:R-:W-:-:S03]  /*14690*/  IMAD.WIDE R80, R4, 0x4, R110 ;  /* 0x0000000404507825 */ /* 0x008fc600078e026e */
[----:B------:R1:W-:Y:S04]  /*146a0*/  LDGSTS.E [R26+-0x6ad00], desc[UR16][R76.64], P3 ;  /* 0x953000004c1a7fae */ /* 0x0003e80009921850 */
[----:B------:R3:W-:Y:S04]  /*146b0*/  STL.64 [R1+0xc0], R82 ;  /* 0x0000c05201007387 */ /* 0x0007e80000100a00 */
[----:B------:R3:W-:Y:S01]  /*146c0*/  LDGSTS.E [R75+-0x6a900], desc[UR16][R82.64], P3 ;  /* 0x95700000524b7fae */ /* 0x0007e20009921850 */
[----:B-1----:R-:W-:-:S03]  /*146d0*/  IMAD.WIDE R76, R4, 0x4, R112 ;  /* 0x00000004044c7825 */ /* 0x002fc600078e0270 */
[----:B------:R1:W-:Y:S01]  /*146e0*/  STL.64 [R1+0xb8], R80 ;  /* 0x0000b85001007387 */ /* 0x0003e20000100a00 */
[----:B------:R-:W2:Y:S03]  /*146f0*/  LDC R113, c[0x0][0x230] ;  /* 0x00008c00ff717b82 */ /* 0x000ea60000000800 */
[----:B------:R1:W-:Y:S01]  /*14700*/  LDGSTS.E [R74+-0x6a500], desc[UR16][R80.64], P3 ;  /* 0x95b00000504a7fae */ /* 0x0003e20009921850 */
[----:B------:R-:W-:-:S03]  /*14710*/  IMAD.WIDE R78, R4, 0x4, R114 ;  /* 0x00000004044e7825 */ /* 0x000fc600078e0272 */
[----:B------:R4:W-:Y:S01]  /*14720*/  STL.64 [R1+0xb0], R76 ;  /* 0x0000b04c01007387 */ /* 0x0009e20000100a00 */
[C---:B------:R-:W-:Y:S01]  /*14730*/  IMAD.WIDE R90, R4.reuse, 0x4, R116 ;  /* 0x00000004045a7825 */ /* 0x040fe200078e0274 */
[----:B---3--:R-:W3:Y:S02]  /*14740*/  LDC R82, c[0x0][0x230] ;  /* 0x00008c00ff527b82 */ /* 0x008ee40000000800 */
[----:B------:R4:W-:Y:S01]  /*14750*/  LDGSTS.E [R27+-0x6a100], desc[UR16][R76.64], P3 ;  /* 0x95f000004c1b7fae */ /* 0x0009e20009921850 */
[----:B------:R-:W-:-:S04]  /*14760*/  IMAD.WIDE R88, R4, 0x4, R118 ;  /* 0x0000000404587825 */ /* 0x000fc800078e0276 */
[C---:B------:R-:W-:Y:S01]  /*14770*/  IMAD.WIDE R86, R4.reuse, 0x4, R120 ;  /* 0x0000000404567825 */ /* 0x040fe200078e0278 */
[----:B------:R4:W-:Y:S01]  /*14780*/  STL.64 [R1+0xa8], R78 ;  /* 0x0000a84e01007387 */ /* 0x0009e20000100a00 */
[----:B-1----:R-:W1:Y:S02]  /*14790*/  LDC R80, c[0x0][0x230] ;  /* 0x00008c00ff507b82 */ /* 0x002e640000000800 */
[C---:B------:R-:W-:Y:S01]  /*147a0*/  IMAD.WIDE R84, R4.reuse, 0x4, R122 ;  /* 0x0000000404547825 */ /* 0x040fe200078e027a */
[----:B------:R2:W-:Y:S05]  /*147b0*/  LDGSTS.E [R26+-0x69d00], desc[UR16][R78.64], P3 ;  /* 0x963000004e1a7fae */ /* 0x0005ea0009921850 */
[----:B----4-:R-:W4:Y:S01]  /*147c0*/  LDC R77, c[0x0][0x230] ;  /* 0x00008c00ff4d7b82 */ /* 0x010f220000000800 */
[----:B------:R-:W-:Y:S04]  /*147d0*/  STL.64 [R1+0xa0], R90 ;  /* 0x0000a05a01007387 */ /* 0x000fe80000100a00 */
[----:B------:R-:W-:Y:S03]  /*147e0*/  LDGSTS.E [R75+-0x69900], desc[UR16][R90.64], P3 ;  /* 0x967000005a4b7fae */ /* 0x000fe60009921850 */
[----:B------:R-:W3:Y:S01]  /*147f0*/  LDC R76, c[0x0][0x230] ;  /* 0x00008c00ff4c7b82 */ /* 0x000ee20000000800 */
[----:B------:R2:W-:Y:S04]  /*14800*/  STL.64 [R1+0x98], R88 ;  /* 0x0000985801007387 */ /* 0x0005e80000100a00 */
[----:B------:R2:W-:Y:S03]  /*14810*/  LDGSTS.E [R74+-0x69500], desc[UR16][R88.64], P3 ;  /* 0x96b00000584a7fae */ /* 0x0005e60009921850 */
[----:B--2---:R-:W2:Y:S01]  /*14820*/  LDC R79, c[0x0][0x230] ;  /* 0x00008c00ff4f7b82 */ /* 0x004ea20000000800 */
[----:B------:R1:W-:Y:S04]  /*14830*/  STL.64 [R1+0x90], R86 ;  /* 0x0000905601007387 */ /* 0x0003e80000100a00 */
[----:B------:R1:W-:Y:S03]  /*14840*/  LDGSTS.E [R27+-0x69100], desc[UR16][R86.64], P3 ;  /* 0x96f00000561b7fae */ /* 0x0003e60009921850 */
[----:B------:R-:W2:Y:S01]  /*14850*/  LDC R81, c[0x0][0x230] ;  /* 0x00008c00ff517b82 */ /* 0x000ea20000000800 */
[C---:B------:R-:W-:Y:S01]  /*14860*/  IMAD.WIDE R88, R4.reuse, 0x4, R124 ;  /* 0x0000000404587825 */ /* 0x040fe200078e027c */
[----:B------:R1:W-:Y:S04]  /*14870*/  STL.64 [R1+0x88], R84 ;  /* 0x0000885401007387 */ /* 0x0003e80000100a00 */
[----:B------:R4:W-:Y:S02]  /*14880*/  LDGSTS.E [R26+-0x68d00], desc[UR16][R84.64], P3 ;  /* 0x97300000541a7fae */ /* 0x0009e40009921850 */
[----:B------:R-:W2:Y:S01]  /*14890*/  LDC R78, c[0x0][0x230] ;  /* 0x00008c00ff4e7b82 */ /* 0x000ea20000000800 */
[C---:B-1----:R-:W-:Y:S01]  /*148a0*/  IMAD.WIDE R86, R4.reuse, 0x4, R126 ;  /* 0x0000000404567825 */ /* 0x042fe200078e027e */
[----:B------:R1:W-:Y:S04]  /*148b0*/  LDGSTS.E [R74+-0x68900], desc[UR16][R88.64], P3 ;  /* 0x97700000584a7fae */ /* 0x0003e80009921850 */
[----:B------:R3:W-:Y:S01]  /*148c0*/  LDGSTS.E [R27+-0x68500], desc[UR16][R86.64], P3 ;  /* 0x97b00000561b7fae */ /* 0x0007e20009921850 */
[----:B------:R-:W-:Y:S01]  /*148d0*/  VIADD R97, R97, 0xffffff2c ;  /* 0xffffff2c61617836 */ /* 0x000fe20000000000 */
[----:B------:R-:W2:Y:S01]  /*148e0*/  LDC R112, c[0x0][0x230] ;  /* 0x00008c00ff707b82 */ /* 0x000ea20000000800 */
[----:B----4-:R-:W-:-:S05]  /*148f0*/  IMAD.WIDE R84, R4, 0x4, R128 ;  /* 0x0000000404547825 */ /* 0x010fca00078e0280 */
[----:B------:R4:W-:Y:S01]  /*14900*/  LDGSTS.E [R26+-0x68100], desc[UR16][R84.64], P3 ;  /* 0x97f00000541a7fae */ /* 0x0009e20009921850 */
[----:B-1----:R-:W-:Y:S02]  /*14910*/  VIADD R74, R77, 0xffffff3f ;  /* 0xffffff3f4d4a7836 */ /* 0x002fe40000000000 */
[----:B------:R-:W-:Y:S01]  /*14920*/  VIADD R96, R96, 0xffffff0f ;  /* 0xffffff0f60607836 */ /* 0x000fe20000000000 */
[----:B------:R-:W0:Y:S01]  /*14930*/  LDGDEPBAR ;  /* 0x00000000000079af */ /* 0x000e220000000000 */
[----:B---3--:R-:W-:Y:S01]  /*14940*/  IADD3 R27, R76, -0xc2, RZ ;  /* 0xffffff3e4c1b7810 */ /* 0x008fe20007ffe0ff */
[----:B------:R-:W-:Y:S01]  /*14950*/  VIADD R75, R80, 0xffffff3d ;  /* 0xffffff3d504b7836 */ /* 0x000fe20000000000 */
[----:B------:R-:W-:Y:S01]  /*14960*/  ISETP.GE.U32.AND P2, PT, R74, 0x7fffff00, PT ;  /* 0x7fffff004a00780c */ /* 0x000fe20003f46070 */
[----:B------:R-:W-:Y:S01]  /*14970*/  STL.64 [R1+0x80], R88 ;  /* 0x0000805801007387 */ /* 0x000fe20000100a00 */
[----:B------:R-:W-:Y:S01]  /*14980*/  ISETP.GE.U32.AND P0, PT, R27, 0x7ffffeff, PT ;  /* 0x7ffffeff1b00780c */ /* 0x000fe20003f06070 */
[----:B------:R-:W1:Y:S01]  /*14990*/  LDC R77, c[0x0][0x230] ;  /* 0x00008c00ff4d7b82 */ /* 0x000e620000000800 */
[----:B------:R-:W-:Y:S01]  /*149a0*/  ISETP.GE.U32.AND P1, PT, R75, 0x7ffffefe, PT ;  /* 0x7ffffefe4b00780c */ /* 0x000fe20003f26070 */
[----:B------:R3:W-:Y:S04]  /*149b0*/  STL.64 [R1+0x78], R86 ;  /* 0x0000785601007387 */ /* 0x0007e80000100a00 */
[----:B------:R4:W-:Y:S01]  /*149c0*/  STL.64 [R1+0x70], R84 ;  /* 0x0000705401007387 */ /* 0x0009e20000100a00 */
[----:B------:R-:W-:Y:S01]  /*149d0*/  IADD3 R27, R82, -0xe1, RZ ;  /* 0xffffff1f521b7810 */ /* 0x000fe20007ffe0ff */
[----:B------:R-:W1:Y:S01]  /*149e0*/  LDC R76, c[0x0][0x230] ;  /* 0x00008c00ff4c7b82 */ /* 0x000e620000000800 */
[----:B---3--:R-:W-:-:S07]  /*149f0*/  IMAD.WIDE R86, R2, 0x4, R136 ;  /* 0x0000000402567825 */ /* 0x008fce00078e0288 */
[----:B------:R-:W-:Y:S01]  /*14a00*/  BAR.SYNC.DEFER_BLOCKING 0x0 ;  /* 0x0000000000007b1d */ /* 0x000fe20000010000 */
[----:B----4-:R-:W-:-:S07]  /*14a10*/  IMAD.WIDE R84, R2, 0x4, R216 ;  /* 0x0000000402547825 */ /* 0x010fce00078e02d8 */
[----:B------:R-:W3:Y:S01]  /*14a20*/  LDC R75, c[0x0][0x230] ;  /* 0x00008c00ff4b7b82 */ /* 0x000ee20000000800 */
[C---:B------:R-:W-:Y:S01]  /*14a30*/  IMAD.WIDE R88, R2.reuse, 0x4, R218 ;  /* 0x0000000402587825 */ /* 0x040fe200078e02da */
[----:B------:R4:W-:Y:S04]  /*14a40*/  STL.64 [R1+0x68], R86 ;  /* 0x0000685601007387 */ /* 0x0009e80000100a00 */
[----:B------:R4:W-:Y:S01]  /*14a50*/  STL.64 [R1+0x60], R84 ;  /* 0x0000605401007387 */ /* 0x0009e20000100a00 */
[----:B------:R-:W-:Y:S01]  /*14a60*/  IMAD.WIDE R82, R2, 0x4, R224 ;  /* 0x0000000402527825 */ /* 0x000fe200078e02e0 */
[----:B------:R-:W1:Y:S02]  /*14a70*/  LDC R80, c[0x0][0x230] ;  /* 0x00008c00ff507b82 */ /* 0x000e640000000800 */
[----:B------:R-:W-:Y:S01]  /*14a80*/  STL.64 [R1+0x58], R88 ;  /* 0x0000585801007387 */ /* 0x000fe20000100a00 */
[----:B--2---:R-:W-:-:S02]  /*14a90*/  VIADD R26, R79, 0xffffff1e ;  /* 0xffffff1e4f1a7836 */ /* 0x004fc40000000000 */
[----:B------:R-:W-:Y:S01]  /*14aa0*/  VIADD R74, R81, 0xffffff3c ;  /* 0xffffff3c514a7836 */ /* 0x000fe20000000000 */
[----:B------:R-:W-:Y:S01]  /*14ab0*/  ISETP.GE.U32.AND P5, PT, R27, 0x7ffffee0, PT ;  /* 0x7ffffee01b00780c */ /* 0x000fe20003fa6070 */
[----:B------:R-:W-:Y:S01]  /*14ac0*/  VIADD R104, R104, 0xffffff0d ;  /* 0xffffff0d68687836 */ /* 0x000fe20000000000 */
[----:B------:R-:W-:Y:S01]  /*14ad0*/  IADD3 R105, R105, -0xf2, RZ ;  /* 0xffffff0e69697810 */ /* 0x000fe20007ffe0ff */
[----:B------:R-:W2:Y:S01]  /*14ae0*/  LDC R79, c[0x0][0x230] ;  /* 0x00008c00ff4f7b82 */ /* 0x000ea20000000800 */
[----:B------:R-:W-:Y:S01]  /*14af0*/  @!PT LDS RZ, [RZ] ;  /* 0x00000000fffff984 */ /* 0x000fe20000000800 */
[----:B------:R-:W-:Y:S01]  /*14b00*/  @!PT LDS RZ, [RZ] ;  /* 0x00000000fffff984 */ /* 0x000fe20000000800 */
[----:B------:R-:W-:Y:S01]  /*14b10*/  @!PT LDS RZ, [RZ] ;  /* 0x00000000fffff984 */ /* 0x000fe20000000800 */
[----:B------:R4:W-:Y:S04]  /*14b20*/  LDGSTS.E [R0+0x30000], desc[UR16][R86.64], !P2 ;  /* 0x3000000056007fae */ /* 0x0009e8000d121850 */
[----:B------:R4:W-:Y:S01]  /*14b30*/  LDGSTS.E [R0+0x34000], desc[UR16][R84.64], !P2 ;  /* 0x3400000054007fae */ /* 0x0009e2000d121850 */
[----:B------:R-:W-:Y:S01]  /*14b40*/  ISETP.GE.U32.AND P3, PT, R26, 0x7ffffedf, PT ;  /* 0x7ffffedf1a00780c */ /* 0x000fe20003f66070 */
[----:B---3--:R-:W-:Y:S01]  /*14b50*/  VIADD R75, R75, 0xffffff3a ;  /* 0xffffff3a4b4b7836 */ /* 0x008fe20000000000 */
[----:B------:R-:W3:Y:S01]  /*14b60*/  LDC R81, c[0x0][0x230] ;  /* 0x00008c00ff517b82 */ /* 0x000ee20000000800 */
[----:B------:R-:W-:Y:S01]  /*14b70*/  LDGSTS.E [R0+0x30004], desc[UR16][R88.64], !P0 ;  /* 0x3000400058007fae */ /* 0x000fe2000c121850 */
[----:B----4-:R-:W-:Y:S01]  /*14b80*/  IMAD.WIDE R86, R2, 0x4, R220 ;  /* 0x0000000402567825 */ /* 0x010fe200078e02dc */
[----:B------:R-:W-:-:S05]  /*14b90*/  IADD3 R112, R112, -0xd5, RZ ;  /* 0xffffff2b70707810 */ /* 0x000fca0007ffe0ff */
[----:B------:R-:W4:Y:S01]  /*14ba0*/  LDC R121, c[0x0][0x230] ;  /* 0x00008c00ff797b82 */ /* 0x000f220000000800 */
[----:B------:R-:W-:Y:S01]  /*14bb0*/  IMAD.WIDE R84, R2, 0x4, R222 ;  /* 0x0000000402547825 */ /* 0x000fe200078e02de */
[----:B------:R-:W-:Y:S04]  /*14bc0*/  STL.64 [R1+0x50], R86 ;  /* 0x0000505601007387 */ /* 0x000fe80000100a00 */
[----:B------:R-:W-:Y:S01]  /*14bd0*/  LDGSTS.E [R0+0x34004], desc[UR16][R86.64], !P0 ;  /* 0x3400400056007fae */ /* 0x000fe2000c121850 */
[----:B------:R-:W-:Y:S01]  /*14be0*/  VIADD R26, R78, 0xffffff1d ;  /* 0xffffff1d4e1a7836 */ /* 0x000fe20000000000 */
[----:B------:R-:W-:Y:S01]  /*14bf0*/  ISETP.GE.U32.AND P6, PT, R74, 0x7ffffefd, PT ;  /* 0x7ffffefd4a00780c */ /* 0x000fe20003fc6070 */
[----:B------:R-:W2:Y:S01]  /*14c00*/  LDC R78, c[0x0][0x230] ;  /* 0x00008c00ff4e7b82 */ /* 0x000ea20000000800 */
[----:B------:R1:W-:Y:S04]  /*14c10*/  STL.64 [R1+0x48], R84 ;  /* 0x0000485401007387 */ /* 0x0003e80000100a00 */
[----:B------:R1:W-:Y:S01]  /*14c20*/  LDGSTS.E [R0+0x30008], desc[UR16][R84.64], !P1 ;  /* 0x3000800054007fae */ /* 0x0003e2000c921850 */
[----:B------:R-:W-:-:S02]  /*14c30*/  ISETP.GE.U32.AND P2, PT, R26, 0x7ffffede, PT ;  /* 0x7ffffede1a00780c */ /* 0x000fc40003f46070 */
[----:B-1----:R-:W-:Y:S01]  /*14c40*/  IADD3 R27, R76, -0xe4, RZ ;  /* 0xffffff1c4c1b7810 */ /* 0x002fe20007ffe0ff */
[----:B------:R1:W-:Y:S01]  /*14c50*/  STL.64 [R1+0x40], R82 ;  /* 0x0000405201007387 */ /* 0x0003e20000100a00 */
[----:B------:R-:W3:Y:S03]  /*14c60*/  LDC R74, c[0x0][0x230] ;  /* 0x00008c00ff4a7b82 */ /* 0x000ee60000000800 */
[----:B------:R1:W-:Y:S01]  /*14c70*/  LDGSTS.E [R0+0x34008], desc[UR16][R82.64], !P1 ;  /* 0x3400800052007fae */ /* 0x0003e2000c921850 */
[----:B------:R-:W-:-:S04]  /*14c80*/  IMAD.WIDE R84, R2, 0x4, R226 ;  /* 0x0000000402547825 */ /* 0x000fc800078e02e2 */
[----:B------:R-:W4:Y:S01]  /*14c90*/  LDC R76, c[0x0][0x230] ;  /* 0x00008c00ff4c7b82 */ /* 0x000f220000000800 */
[----:B-1----:R-:W-:Y:S01]  /*14ca0*/  IMAD.WIDE R82, R2, 0x4, R228 ;  /* 0x0000000402527825 */ /* 0x002fe200078e02e4 */
[----:B------:R-:W-:Y:S06]  /*14cb0*/  STL.64 [R1+0x38], R84 ;  /* 0x0000385401007387 */ /* 0x000fec0000100a00 */
[----:B------:R-:W1:Y:S01]  /*14cc0*/  LDC R89, c[0x0][0x230] ;  /* 0x00008c00ff597b82 */ /* 0x000e620000000800 */
[----:B------:R-:W-:Y:S04]  /*14cd0*/  STL.64 [R1+0x30], R82 ;  /* 0x0000305201007387 */ /* 0x000fe80000100a00 */
[----:B------:R-:W2:Y:S03]  /*14ce0*/  LDL.LU.64 R240, [R1+0x6f8] ;  /* 0x0006f80001f07983 */ /* 0x000ea60000300a00 */
[----:B------:R-:W1:Y:S01]  /*14cf0*/  LDC R88, c[0x0][0x230] ;  /* 0x00008c00ff587b82 */ /* 0x000e620000000800 */
[----:B------:R-:W4:Y:S04]  /*14d00*/  LDL.LU.64 R250, [R1+0x6f0] ;  /* 0x0006f00001fa7983 */ /* 0x000f280000300a00 */
[----:B------:R-:W4:Y:S01]  /*14d10*/  LDL.LU.64 R246, [R1+0x6e8] ;  /* 0x0006e80001f67983 */ /* 0x000f220000300a00 */
[----:B------:R-:W-:Y:S01]  /*14d20*/  VIADD R26, R77, 0xffffff3b ;  /* 0xffffff3b4d1a7836 */ /* 0x000fe20000000000 */
[----:B------:R-:W-:Y:S01]  /*14d30*/  ISETP.GE.U32.AND P0, PT, R27, 0x7ffffedd, PT ;  /* 0x7ffffedd1b00780c */ /* 0x000fe20003f06070 */
[----:B------:R-:W1:Y:S01]  /*14d40*/  LDC R77, c[0x0][0x230] ;  /* 0x00008c00ff4d7b82 */ /* 0x000e620000000800 */
[----:B------:R-:W4:Y:S02]  /*14d50*/  LDL.LU.64 R248, [R1+0x6e0] ;  /* 0x0006e00001f87983 */ /* 0x000f240000300a00 */
[----:B------:R-:W-:Y:S01]  /*14d60*/  ISETP.GE.U32.AND P1, PT, R26, 0x7ffffefc, PT ;  /* 0x7ffffefc1a00780c */ /* 0x000fe20003f26070 */
[C---:B------:R-:W-:Y:S01]  /*14d70*/  IMAD.WIDE R26, R2.reuse, 0x4, R230 ;  /* 0x00000004021a7825 */ /* 0x040fe200078e02e6 */
[----:B------:R-:W-:Y:S03]  /*14d80*/  LDGSTS.E [R0+0x3000c], desc[UR16][R84.64], !P6 ;  /* 0x3000c00054007fae */ /* 0x000fe6000f121850 */
[----:B------:R-:W-:Y:S01]  /*14d90*/  VIADD R113, R113, 0xffffff0c ;  /* 0xffffff0c71717836 */ /* 0x000fe20000000000 */
[----:B------:R-:W-:Y:S01]  /*14da0*/  STL.64 [R1+0xec0], R26 ;  /* 0x000ec01a01007387 */ /* 0x000fe20000100a00 */
[----:B------:R-:W1:Y:S03]  /*14db0*/  LDC R120, c[0x0][0x230] ;  /* 0x00008c00ff787b82 */ /* 0x000e660000000800 */
[----:B------:R-:W-:Y:S04]  /*14dc0*/  LDGSTS.E [R0+0x3400c], desc[UR16][R82.64], !P6 ;  /* 0x3400c00052007fae */ /* 0x000fe8000f121850 */
        /* <DEDUP_REMOVED lines=12> */
[----:B------:R3:W-:Y:S04]  /*14e90*/  STL.64 [R1+0xee0], R22 ;  /* 0x000ee01601007387 */ /* 0x0007e80000100a00 */
[----:B------:R-:W-:Y:S04]  /*14ea0*/  LDGSTS.E [R0+0x38008], desc[UR16][R28.64], !P2 ;  /* 0x380080001c007fae */ /* 0x000fe8000d121850 */
[----:B------:R-:W-:Y:S04]  /*14eb0*/  STL.64 [R1+0xee8], R42 ;  /* 0x000ee82a01007387 */ /* 0x000fe80000100a00 */
[----:B------:R3:W-:Y:S04]  /*14ec0*/  LDGSTS.E [R0+0x3c008], desc[UR16][R22.64], !P2 ;  /* 0x3c00800016007fae */ /* 0x0007e8000d121850 */
[----:B------:R-:W-:Y:S04]  /*14ed0*/  STL.64 [R1+0x28], R72 ;  /* 0x0000284801007387 */ /* 0x000fe80000100a00 */
[----:B------:R-:W-:Y:S04]  /*14ee0*/  LDGSTS.E [R0+0x3800c], desc[UR16][R42.64], !P0 ;  /* 0x3800c0002a007fae */ /* 0x000fe8000c121850 */
[----:B------:R-:W-:Y:S01]  /*14ef0*/  STL.64 [R1+0x20], R70 ;  /* 0x0000204601007387 */ /* 0x000fe20000100a00 */
[----:B---3--:R-:W-:-:S03]  /*14f00*/  IMAD.WIDE R22, R2, 0x4, R50 ;  /* 0x0000000402167825 */ /* 0x008fc600078e0232 */
[----:B------:R3:W-:Y:S04]  /*14f10*/  LDGSTS.E [R0+0x3c00c], desc[UR16][R24.64], !P0 ;  /* 0x3c00c00018007fae */ /* 0x0007e8000c121850 */
[----:B------:R3:W-:Y:S01]  /*14f20*/  STL.64 [R1+0xef0], R24 ;  /* 0x000ef01801007387 */ /* 0x0007e20000100a00 */
[----:B------:R-:W-:Y:S02]  /*14f30*/  IADD3 R74, R74, -0xc7, RZ ;  /* 0xffffff394a4a7810 */ /* 0x000fe40007ffe0ff */
[----:B------:R-:W-:Y:S01]  /*14f40*/  ISETP.GE.U32.AND P6, PT, R75, 0x7ffffefb, PT ;  /* 0x7ffffefb4b00780c */ /* 0x000fe20003fc6070 */
[----:B------:R1:W-:Y:S01]  /*14f50*/  LDGSTS.E [R3+0x30000], desc[UR16][R72.64], !P1 ;  /* 0x3000000048037fae */ /* 0x0003e2000c921850 */
[----:B---3--:R-:W-:-:S04]  /*14f60*/  IMAD.WIDE R24, R2, 0x4, R68 ;  /* 0x0000000402187825 */ /* 0x008fc800078e0244 */
[C---:B--2---:R-:W-:Y:S01]  /*14f70*/  IMAD.WIDE R20, R2.reuse, 0x4, R240 ;  /* 0x0000000402147825 */ /* 0x044fe200078e02f0 */
[----:B------:R-:W-:Y:S03]  /*14f80*/  STL.64 [R1+0x18], R24 ;  /* 0x0000181801007387 */ /* 0x000fe60000100a00 */
[----:B----4-:R-:W-:Y:S01]  /*14f90*/  IMAD.WIDE R18, R2, 0x4, R250 ;  /* 0x0000000402127825 */ /* 0x010fe200078e02fa */
[----:B------:R-:W-:Y:S01]  /*14fa0*/  STL.64 [R1+0x10], R22 ;  /* 0x0000101601007387 */ /* 0x000fe20000100a00 */
[----:B------:R-:W-:Y:S01]  /*14fb0*/  ISETP.GE.U32.AND P5, PT, R74, 0x7ffffefa, PT ;  /* 0x7ffffefa4a00780c */ /* 0x000fe20003fa6070 */
[----:B-1----:R-:W1:Y:S01]  /*14fc0*/  LDC R72, c[0x0][0x230] ;  /* 0x00008c00ff487b82 */ /* 0x002e620000000800 */
[----:B------:R-:W-:Y:S01]  /*14fd0*/  IMAD.WIDE R250, R2, 0x4, R246 ;  /* 0x0000000402fa7825 */ /* 0x000fe200078e02f6 */
[----:B------:R2:W-:Y:S04]  /*14fe0*/  STL.64 [R1+0x8], R20 ;  /* 0x0000081401007387 */ /* 0x0005e80000100a00 */
[----:B------:R3:W-:Y:S01]  /*14ff0*/  STL.64 [R1], R18 ;  /* 0x0000001201007387 */ /* 0x0007e20000100a00 */
[----:B------:R-:W-:Y:S01]  /*15000*/  VIADD R75, R78, 0xffffff38 ;  /* 0xffffff384e4b7836 */ /* 0x000fe20000000000 */
[----:B------:R-:W4:Y:S02]  /*15010*/  LDC R69, c[0x0][0x230] ;  /* 0x00008c00ff457b82 */ /* 0x000f240000000800 */
[----:B------:R-:W2:Y:S04]  /*15020*/  LDL.LU.64 R246, [R1+0x6d8] ;  /* 0x0006d80001f67983 */ /* 0x000ea80000300a00 */
[----:B------:R-:W3:Y:S01]  /*15030*/  LDL.LU.64 R244, [R1+0x6d0] ;  /* 0x0006d00001f47983 */ /* 0x000ee20000300a00 */
[----:B------:R-:W-:Y:S01]  /*15040*/  VIADD R74, R80, 0xffffff1b ;  /* 0xffffff1b504a7836 */ /* 0x000fe20000000000 */
[----:B------:R-:W1:Y:S02]  /*15050*/  LDC R78, c[0x0][0x230] ;  /* 0x00008c00ff4e7b82 */ /* 0x000e640000000800 */
[----:B------:R-:W3:Y:S04]  /*15060*/  LDL.LU.64 R242, [R1+0x6c8] ;  /* 0x0006c80001f27983 */ /* 0x000ee80000300a00 */
[----:B------:R-:W3:Y:S02]  /*15070*/  LDL.LU.64 R240, [R1+0x6c0] ;  /* 0x0006c00001f07983 */ /* 0x000ee40000300a00 */
[----:B------:R-:W4:Y:S02]  /*15080*/  LDC R80, c[0x0][0x230] ;  /* 0x00008c00ff507b82 */ /* 0x000f240000000800 */
[----:B------:R-:W3:Y:S04]  /*15090*/  LDL.LU.64 R238, [R1+0x6b8] ;  /* 0x0006b80001ee7983 */ /* 0x000ee80000300a00 */
[----:B------:R-:W3:Y:S02]  /*150a0*/  LDL.LU.64 R236, [R1+0x6b0] ;  /* 0x0006b00001ec7983 */ /* 0x000ee40000300a00 */
[----:B------:R-:W4:Y:S02]  /*150b0*/  LDC R68, c[0x0][0x230] ;  /* 0x00008c00ff447b82 */ /* 0x000f240000000800 */
[----:B------:R-:W3:Y:S04]  /*150c0*/  LDL.LU.64 R144, [R1+0x6a8] ;  /* 0x0006a80001907983 */ /* 0x000ee80000300a00 */
[----:B------:R-:W3:Y:S02]  /*150d0*/  LDL.LU.64 R134, [R1+0x6a0] ;  /* 0x0006a00001867983 */ /* 0x000ee40000300a00 */
[----:B------:R-:W3:Y:S02]  /*150e0*/  LDC R73, c[0x0][0x230] ;  /* 0x00008c00ff497b82 */ /* 0x000ee40000000800 */
[----:B------:R1:W-:Y:S01]  /*150f0*/  LDGSTS.E [R3+0x34000], desc[UR16][R70.64], !P1 ;  /* 0x3400000046037fae */ /* 0x0003e2000c921850 */
[----:B------:R-:W-:-:S03]  /*15100*/  ISETP.GE.U32.AND P3, PT, R75, 0x7ffffef9, PT ;  /* 0x7ffffef94b00780c */ /* 0x000fc60003f66070 */
[----:B------:R-:W-:Y:S04]  /*15110*/  LDGSTS.E [R3+0x30004], desc[UR16][R24.64], !P6 ;  /* 0x3000400018037fae */ /* 0x000fe8000f121850 */
[----:B------:R-:W-:Y:S01]  /*15120*/  LDGSTS.E [R3+0x34004], desc[UR16][R22.64], !P6 ;  /* 0x3400400016037fae */ /* 0x000fe2000f121850 */
[----:B-1----:R-:W1:Y:S01]  /*15130*/  LDC R71, c[0x0][0x230] ;  /* 0x00008c00ff477b82 */ /* 0x002e620000000800 */
[----:B------:R-:W-:Y:S01]  /*15140*/  VIADD R70, R76, 0xffffff18 ;  /* 0xffffff184c467836 */ /* 0x000fe20000000000 */
[----:B------:R-:W-:Y:S01]  /*15150*/  ISETP.GE.U32.AND P2, PT, R74, 0x7ffffedc, PT ;  /* 0x7ffffedc4a00780c */ /* 0x000fe20003f46070 */
[----:B------:R-:W-:Y:S03]  /*15160*/  LDGSTS.E [R3+0x30008], desc[UR16][R20.64], !P5 ;  /* 0x3000800014037fae */ /* 0x000fe6000e921850 */
[----:B------:R-:W-:Y:S01]  /*15170*/  ISETP.GE.U32.AND P6, PT, R70, 0x7ffffed9, PT ;  /* 0x7ffffed94600780c */ /* 0x000fe20003fc6070 */
[----:B------:R-:W-:Y:S01]  /*15180*/  VIADD R74, R79, 0xffffff19 ;  /* 0xffffff194f4a7836 */ /* 0x000fe20000000000 */
[----:B------:R-:W1:Y:S01]  /*15190*/  LDC R70, c[0x0][0x230] ;  /* 0x00008c00ff467b82 */ /* 0x000e620000000800 */
[----:B------:R-:W-:Y:S01]  /*151a0*/  IADD3 R75, R77, -0xe6, RZ ;  /* 0xffffff1a4d4b7810 */ /* 0x000fe20007ffe0ff */
[----:B------:R-:W-:Y:S01]  /*151b0*/  IMAD.WIDE R248, R2, 0x4, R248 ;  /* 0x0000000402f87825 */ /* 0x000fe200078e02f8 */
[----:B------:R-:W-:Y:S01]  /*151c0*/  IADD3 R50, R81, -0xc9, RZ ;  /* 0xffffff3751327810 */ /* 0x000fe20007ffe0ff */
[----:B------:R-:W-:Y:S01]  /*151d0*/  LDGSTS.E [R3+0x34008], desc[UR16][R18.64], !P5 ;  /* 0x3400800012037fae */ /* 0x000fe2000e921850 */
[----:B------:R-:W-:-:S02]  /*151e0*/  ISETP.GE.U32.AND P0, PT, R75, 0x7ffffedb, PT ;  /* 0x7ffffedb4b00780c */ /* 0x000fc40003f06070 */
[----:B------:R-:W-:Y:S01]  /*151f0*/  ISETP.GE.U32.AND P1, PT, R74, 0x7ffffeda, PT ;  /* 0x7ffffeda4a00780c */ /* 0x000fe20003f26070 */
[----:B------:R-:W-:Y:S01]  /*15200*/  VIADD R51, R78, 0xffffff36 ;  /* 0xffffff364e337836 */ /* 0x000fe20000000000 */
[----:B------:R-:W-:Y:S01]  /*15210*/  ISETP.GE.U32.AND P5, PT, R50, 0x7ffffef8, PT ;  /* 0x7ffffef83200780c */ /* 0x000fe20003fa6070 */
[----:B----4-:R-:W-:Y:S01]  /*15220*/  VIADD R50, R80, 0xffffff35 ;  /* 0xffffff3550327836 */ /* 0x010fe20000000000 */
[----:B------:R-:W-:Y:S01]  /*15230*/  LDGSTS.E [R3+0x3000c], desc[UR16][R250.64], !P3 ;  /* 0x3000c000fa037fae */ /* 0x000fe2000d921850 */
[----:B------:R-:W4:Y:S03]  /*15240*/  LDC R75, c[0x0][0x230] ;  /* 0x00008c00ff4b7b82 */ /* 0x000f260000000800 */
[----:B------:R-:W-:Y:S01]  /*15250*/  LDGSTS.E [R3+0x3400c], desc[UR16][R248.64], !P3 ;  /* 0x3400c000f8037fae */ /* 0x000fe2000d921850 */
[----:B------:R-:W-:-:S03]  /*15260*/  ISETP.GE.U32.AND P3, PT, R51, 0x7ffffef7, PT ;  /* 0x7ffffef73300780c */ /* 0x000fc60003f66070 */
[----:B------:R4:W-:Y:S01]  /*15270*/  LDGSTS.E [R3+0x38000], desc[UR16][R40.64], !P2 ;  /* 0x3800000028037fae */ /* 0x0009e2000d121850 */
[----:B-1----:R-:W-:Y:S01]  /*15280*/  IADD3 R51, R71, -0xcc, RZ ;  /* 0xffffff3447337810 */ /* 0x002fe20007ffe0ff */
[----:B------:R-:W1:Y:S02]  /*15290*/  LDC R74, c[0x0][0x230] ;  /* 0x00008c00ff4a7b82 */ /* 0x000e640000000800 */
[----:B------:R1:W-:Y:S01]  /*152a0*/  LDGSTS.E [R3+0x3c000], desc[UR16][R30.64], !P2 ;  /* 0x3c0000001e037fae */ /* 0x0003e2000d121850 */
[----:B------:R-:W-:Y:S01]  /*152b0*/  ISETP.GE.U32.AND P2, PT, R50, 0x7ffffef6, PT ;  /* 0x7ffffef63200780c */ /* 0x000fe20003f46070 */
[----:B------:R-:W-:Y:S02]  /*152c0*/  VIADD R50, R72, 0xffffff17 ;  /* 0xffffff1748327836 */ /* 0x000fe40000000000 */
[----:B------:R1:W-:Y:S02]  /*152d0*/  LDGSTS.E [R3+0x38004], desc[UR16][R46.64], !P0 ;  /* 0x380040002e037fae */ /* 0x0003e4000c121850 */
[----:B------:R-:W4:Y:S02]  /*152e0*/  LDC R71, c[0x0][0x230] ;  /* 0x00008c00ff477b82 */ /* 0x000f240000000800 */
[----:B------:R-:W-:Y:S01]  /*152f0*/  LDGSTS.E [R3+0x3c004], desc[UR16][R32.64], !P0 ;  /* 0x3c00400020037fae */ /* 0x000fe2000c121850 */
[----:B------:R-:W-:Y:S01]  /*15300*/  ISETP.GE.U32.AND P0, PT, R51, 0x7ffffef5, PT ;  /* 0x7ffffef53300780c */ /* 0x000fe20003f06070 */
[----:B------:R-:W-:-:S02]  /*15310*/  VIADD R51, R69, 0xffffff16 ;  /* 0xffffff1645337836 */ /* 0x000fc40000000000 */
[----:B------:R-:W-:Y:S02]  /*15320*/  LDGSTS.E [R3+0x38008], desc[UR16][R44.64], !P1 ;  /* 0x380080002c037fae */ /* 0x000fe4000c921850 */
[----:B------:R-:W1:Y:S02]  /*15330*/  LDC R72, c[0x0][0x230] ;  /* 0x00008c00ff487b82 */ /* 0x000e640000000800 */
[----:B------:R-:W-:Y:S01]  /*15340*/  LDGSTS.E [R3+0x3c008], desc[UR16][R34.64], !P1 ;  /* 0x3c00800022037fae */ /* 0x000fe2000c921850 */
[----:B------:R-:W-:Y:S02]  /*15350*/  ISETP.GE.U32.AND P1, PT, R50, 0x7ffffed8, PT ;  /* 0x7ffffed83200780c */ /* 0x000fe40003f26070 */
[----:B------:R-:W-:Y:S01]  /*15360*/  IADD3 R50, R70, -0xeb, RZ ;  /* 0xffffff1546327810 */ /* 0x000fe20007ffe0ff */
[----:B------:R-:W-:Y:S02]  /*15370*/  LDGSTS.E [R3+0x3800c], desc[UR16][R48.64], !P6 ;  /* 0x3800c00030037fae */ /* 0x000fe4000f121850 */
[----:B------:R-:W1:Y:S02]  /*15380*/  LDC R70, c[0x0][0x230] ;  /* 0x00008c00ff467b82 */ /* 0x000e640000000800 */
[----:B------:R-:W-:Y:S01]  /*15390*/  LDGSTS.E [R3+0x3c00c], desc[UR16][R36.64], !P6 ;  /* 0x3c00c00024037fae */ /* 0x000fe2000f121850 */
[----:B------:R-:W-:Y:S01]  /*153a0*/  ISETP.GE.U32.AND P6, PT, R51, 0x7ffffed7, PT ;  /* 0x7ffffed73300780c */ /* 0x000fe20003fc6070 */
[----:B------:R-:W-:-:S02]  /*153b0*/  VIADD R51, R68, 0xffffff14 ;  /* 0xffffff1444337836 */ /* 0x000fc40000000000 */
[----:B------:R-:W-:Y:S02]  /*153c0*/  STL.64 [R1+0xe90], R250 ;  /* 0x000e90fa01007387 */ /* 0x000fe40000100a00 */
[----:B------:R-:W1:Y:S02]  /*153d0*/  LDC R80, c[0x0][0x230] ;  /* 0x00008c00ff507b82 */ /* 0x000e640000000800 */
[----:B------:R-:W-:Y:S04]  /*153e0*/  STL.64 [R1+0xe98], R248 ;  /* 0x000e98f801007387 */ /* 0x000fe80000100a00 */
[----:B------:R1:W-:Y:S02]  /*153f0*/  STL.64 [R1+0xea0], R40 ;  /* 0x000ea02801007387 */ /* 0x0003e40000100a00 */
[----:B------:R-:W1:Y:S02]  /*15400*/  LDC R81, c[0x0][0x230] ;  /* 0x00008c00ff517b82 */ /* 0x000e640000000800 */
[----:B------:R1:W-:Y:S04]  /*15410*/  STL.64 [R1+0xea8], R30 ;  /* 0x000ea81e01007387 */ /* 0x0003e80000100a00 */
[----:B------:R1:W-:Y:S01]  /*15420*/  STL.64 [R1+0xeb0], R46 ;  /* 0x000eb02e01007387 */ /* 0x0003e20000100a00 */
[----:B--2---:R-:W-:-:S04]  /*15430*/  IMAD.WIDE R246, R2, 0x4, R246 ;  /* 0x0000000402f67825 */ /* 0x004fc800078e02f6 */
[C---:B---3--:R-:W-:Y:S01]  /*15440*/  IMAD.WIDE R244, R2.reuse, 0x4, R244 ;  /* 0x0000000402f47825 */ /* 0x048fe200078e02f4 */
[----:B------:R-:W-:Y:S03]  /*15450*/  LDGSTS.E [R5+0x30000], desc[UR16][R246.64], !P5 ;  /* 0x30000000f6057fae */ /* 0x000fe6000e921850 */
[----:B------:R-:W-:Y:S01]  /*15460*/  IMAD.WIDE R242, R2, 0x4, R242 ;  /* 0x0000000402f27825 */ /* 0x000fe200078e02f2 */
[----:B------:R-:W-:Y:S01]  /*15470*/  LDGSTS.E [R5+0x34000], desc[UR16][R244.64], !P5 ;  /* 0x34000000f4057fae */ /* 0x000fe2000e921850 */
[----:B------:R-:W-:Y:S02]  /*15480*/  ISETP.GE.U32.AND P5, PT, R50, 0x7ffffed6, PT ;  /* 0x7ffffed63200780c */ /* 0x000fe40003fa6070 */
[C---:B------:R-:W-:Y:S01]  /*15490*/  IMAD.WIDE R240, R2.reuse, 0x4, R240 ;  /* 0x0000000402f07825 */ /* 0x040fe200078e02f0 */
[----:B------:R-:W-:Y:S03]  /*154a0*/  LDGSTS.E [R5+0x30004], desc[UR16][R242.64], !P3 ;  /* 0x30004000f2057fae */ /* 0x000fe6000d921850 */
[C---:B------:R-:W-:Y:S01]  /*154b0*/  IMAD.WIDE R238, R2.reuse, 0x4, R238 ;  /* 0x0000000402ee7825 */ /* 0x040fe200078e02ee */
[----:B------:R-:W-:Y:S03]  /*154c0*/  LDGSTS.E [R5+0x34004], desc[UR16][R240.64], !P3 ;  /* 0x34004000f0057fae */ /* 0x000fe6000d921850 */
[C---:B------:R-:W-:Y:S01]  /*154d0*/  IMAD.WIDE R236, R2.reuse, 0x4, R236 ;  /* 0x0000000402ec7825 */ /* 0x040fe200078e02ec */
[----:B------:R-:W-:Y:S03]  /*154e0*/  LDGSTS.E [R5+0x30008], desc[UR16][R238.64], !P2 ;  /* 0x30008000ee057fae */ /* 0x000fe6000d121850 */
[----:B------:R-:W-:Y:S01]  /*154f0*/  VIADD R50, R73, 0xffffff33 ;  /* 0xffffff3349327836 */ /* 0x000fe20000000000 */
[----:B------:R-:W-:Y:S01]  /*15500*/  LDGSTS.E [R5+0x34008], desc[UR16][R236.64], !P2 ;  /* 0x34008000ec057fae */ /* 0x000fe2000d121850 */
[----:B------:R-:W-:Y:S01]  /*15510*/  ISETP.GE.U32.AND P3, PT, R51, 0x7ffffed5, PT ;  /* 0x7ffffed53300780c */ /* 0x000fe20003f66070 */
[----:B------:R-:W-:Y:S01]  /*15520*/  IMAD.WIDE R232, R2, 0x4, R144 ;  /* 0x0000000402e87825 */ /* 0x000fe200078e0290 */
[----:B----4-:R-:W-:Y:S01]  /*15530*/  IADD3 R69, R71, -0xce, RZ ;  /* 0xffffff3247457810 */ /* 0x010fe20007ffe0ff */
[----:B------:R-:W2:Y:S01]  /*15540*/  LDL.LU.64 R144, [R1+0x698] ;  /* 0x0006980001907983 */ /* 0x000ea20000300a00 */
[----:B------:R-:W-:Y:S01]  /*15550*/  ISETP.GE.U32.AND P2, PT, R50, 0x7ffffef4, PT ;  /* 0x7ffffef43200780c */ /* 0x000fe20003f46070 */
[----:B------:R-:W-:Y:S01]  /*15560*/  IMAD.WIDE R50, R2, 0x4, R134 ;  /* 0x0000000402327825 */ /* 0x000fe200078e0286 */
[----:B------:R-:W3:Y:S01]  /*15570*/  LDC R73, c[0x0][0x230] ;  /* 0x00008c00ff497b82 */ /* 0x000ee20000000800 */
[----:B------:R-:W4:Y:S04]  /*15580*/  LDL.LU.64 R134, [R1+0x690] ;  /* 0x0006900001867983 */ /* 0x000f280000300a00 */
[----:B------:R-:W4:Y:S01]  /*15590*/  LDL.LU.64 R152, [R1+0x688] ;  /* 0x0006880001987983 */ /* 0x000f220000300a00 */
[----:B------:R-:W-:-:S03]  /*155a0*/  VIADD R68, R75, 0xffffff31 ;  /* 0xffffff314b447836 */ /* 0x000fc60000000000 */
[----:B------:R-:W4:Y:S04]  /*155b0*/  LDL.LU.64 R140, [R1+0x680] ;  /* 0x00068000018c7983 */ /* 0x000f280000300a00 */
[----:B------:R-:W4:Y:S04]  /*155c0*/  LDL.LU.64 R138, [R1+0x678] ;  /* 0x00067800018a7983 */ /* 0x000f280000300a00 */
[----:B------:R-:W4:Y:S04]  /*155d0*/  LDL.LU.64 R142, [R1+0x670] ;  /* 0x00067000018e7983 */ /* 0x000f280000300a00 */
[----:B------:R-:W-:Y:S04]  /*155e0*/  LDGSTS.E [R5+0x3000c], desc[UR16][R232.64], !P0 ;  /* 0x3000c000e8057fae */ /* 0x000fe8000c121850 */
[----:B------:R-:W-:Y:S01]  /*155f0*/  LDGSTS.E [R5+0x3400c], desc[UR16][R50.64], !P0 ;  /* 0x3400c00032057fae */ /* 0x000fe2000c121850 */
[----:B------:R-:W-:Y:S01]  /*15600*/  ISETP.GE.U32.AND P0, PT, R69, 0x7ffffef3, PT ;  /* 0x7ffffef34500780c */ /* 0x000fe20003f06070 */
[----:B-1----:R-:W-:-:S02]  /*15610*/  VIADD R69, R70, 0xffffff30 ;  /* 0xffffff3046457836 */ /* 0x002fc40000000000 */
[----:B------:R-:W-:Y:S04]  /*15620*/  LDGSTS.E [R5+0x38000], desc[UR16][R52.64], !P1 ;  /* 0x3800000034057fae */ /* 0x000fe8000c921850 */
[----:B------:R-:W-:Y:S01]  /*15630*/  LDGSTS.E [R5+0x3c000], desc[UR16][R54.64], !P1 ;  /* 0x3c00000036057fae */ /* 0x000fe2000c921850 */
[----:B------:R-:W-:Y:S02]  /*15640*/  ISETP.GE.U32.AND P1, PT, R68, 0x7ffffef2, PT ;  /* 0x7ffffef24400780c */ /* 0x000fe40003f26070 */
[----:B------:R-:W-:Y:S01]  /*15650*/  IADD3 R68, R74, -0xed, RZ ;  /* 0xffffff134a447810 */ /* 0x000fe20007ffe0ff */
[----:B------:R-:W-:Y:S04]  /*15660*/  LDGSTS.E [R5+0x38004], desc[UR16][R56.64], !P6 ;  /* 0x3800400038057fae */ /* 0x000fe8000f121850 */
[----:B------:R-:W-:Y:S01]  /*15670*/  LDGSTS.E [R5+0x3c004], desc[UR16][R58.64], !P6 ;  /* 0x3c0040003a057fae */ /* 0x000fe2000f121850 */
[----:B------:R-:W-:-:S03]  /*15680*/  ISETP.GE.U32.AND P6, PT, R69, 0x7ffffef1, PT ;  /* 0x7ffffef14500780c */ /* 0x000fc60003fc6070 */
[----:B------:R-:W-:Y:S04]  /*15690*/  LDGSTS.E [R5+0x38008], desc[UR16][R60.64], !P5 ;  /* 0x380080003c057fae */ /* 0x000fe8000e921850 */
[----:B------:R-:W4:Y:S04]  /*156a0*/  LDL.LU.64 R146, [R1+0x668] ;  /* 0x0006680001927983 */ /* 0x000f280000300a00 */
[----:B------:R-:W-:Y:S01]  /*156b0*/  LDGSTS.E [R5+0x3c008], desc[UR16][R62.64], !P5 ;  /* 0x3c0080003e057fae */ /* 0x000fe2000e921850 */
[----:B------:R-:W-:-:S03]  /*156c0*/  ISETP.GE.U32.AND P5, PT, R68, 0x7ffffed4, PT ;  /* 0x7ffffed44400780c */ /* 0x000fc60003fa6070 */
[----:B------:R-:W4:Y:S01]  /*156d0*/  LDL.LU.64 R150, [R1+0x660] ;  /* 0x0006600001967983 */ /* 0x000f220000300a00 */
[----:B---3--:R-:W-:Y:S02]  /*156e0*/  VIADD R73, R73, 0xffffff12 ;  /* 0xffffff1249497836 */ /* 0x008fe40000000000 */
[----:B------:R-:W-:Y:S01]  /*156f0*/  VIADD R72, R72, 0xffffff11 ;  /* 0xffffff1148487836 */ /* 0x000fe20000000000 */
[----:B------:R-:W-:Y:S04]  /*15700*/  LDGSTS.E [R5+0x3800c], desc[UR16][R64.64], !P3 ;  /* 0x3800c00040057fae */ /* 0x000fe8000d921850 */
[----:B------:R-:W-:Y:S01]  /*15710*/  LDGSTS.E [R5+0x3c00c], desc[UR16][R66.64], !P3 ;  /* 0x3c00c00042057fae */ /* 0x000fe2000d921850 */
[----:B--2---:R-:W-:-:S03]  /*15720*/  IMAD.WIDE R68, R2, 0x4, R144 ;  /* 0x0000000402447825 */ /* 0x004fc600078e0290 */
[----:B------:R-:W2:Y:S01]  /*15730*/  LDL.LU.64 R144, [R1+0x568] ;  /* 0x0005680001907983 */ /* 0x000ea20000300a00 */
[----:B----4-:R-:W-:-:S03]  /*15740*/  IMAD.WIDE R70, R2, 0x4, R134 ;  /* 0x0000000402467825 */ /* 0x010fc600078e0286 */
[----:B------:R-:W3:Y:S01]  /*15750*/  LDL.LU.64 R134, [R1+0x560] ;  /* 0x0005600001867983 */ /* 0x000ee20000300a00 */
[----:B------:R-:W-:-:S03]  /*15760*/  ISETP.GE.U32.AND P3, PT, R73, 0x7ffffed3, PT ;  /* 0x7ffffed34900780c */ /* 0x000fc60003f66070 */
[----:B------:R-:W-:Y:S04]  /*15770*/  LDGSTS.E [R9+0x30000], desc[UR16][R68.64], !P2 ;  /* 0x3000000044097fae */ /* 0x000fe8000d121850 */
[----:B------:R-:W-:Y:S01]  /*15780*/  LDGSTS.E [R9+0x34000], desc[UR16][R70.64], !P2 ;  /* 0x3400000046097fae */ /* 0x000fe2000d121850 */
[----:B------:R-:W-:Y:S01]  /*15790*/  ISETP.GE.U32.AND P2, PT, R72, 0x7ffffed2, PT ;  /* 0x7ffffed24800780c */ /* 0x000fe20003f46070 */
[C---:B------:R-:W-:Y:S02]  /*157a0*/  IMAD.WIDE R72, R2.reuse, 0x4, R152 ;  /* 0x0000000402487825 */ /* 0x040fe400078e0298 */
[----:B------:R-:W4:Y:S02]  /*157b0*/  LDL.LU.64 R152, [R1+0x558] ;  /* 0x0005580001987983 */ /* 0x000f240000300a00 */
[----:B------:R-:W-:-:S02]  /*157c0*/  IMAD.WIDE R74, R2, 0x4, R140 ;  /* 0x00000004024a7825 */ /* 0x000fc400078e028c */
[----:B------:R-:W4:Y:S02]  /*157d0*/  LDL.LU.64 R140, [R1+0x550] ;  /* 0x00055000018c7983 */ /* 0x000f240000300a00 */
[C---:B------:R-:W-:Y:S02]  /*157e0*/  IMAD.WIDE R76, R2.reuse, 0x4, R138 ;  /* 0x00000004024c7825 */ /* 0x040fe400078e028a */
[----:B------:R-:W4:Y:S02]  /*157f0*/  LDL.LU.64 R138, [R1+0x548] ;  /* 0x00054800018a7983 */ /* 0x000f240000300a00 */
[----:B------:R-:W-:Y:S02]  /*15800*/  IMAD.WIDE R78, R2, 0x4, R142 ;  /* 0x00000004024e7825 */ /* 0x000fe400078e028e */
[----:B------:R-:W4:Y:S01]  /*15810*/  LDL.LU.64 R142, [R1+0x540] ;  /* 0x00054000018e7983 */ /* 0x000f220000300a00 */
[----:B------:R-:W-:Y:S01]  /*15820*/  IADD3 R81, R81, -0xf0, RZ ;  /* 0xffffff1051517810 */ /* 0x000fe20007ffe0ff */
        /* <DEDUP_REMOVED lines=8> */
[----:B------:R-:W4:Y:S01]  /*158b0*/  LDL.LU.64 R146, [R1+0x538] ;  /* 0x0005380001927983 */ /* 0x000f220000300a00 */
[----:B------:R-:W-:Y:S01]  /*158c0*/  IADD3 R88, R88, -0xd3, RZ ;  /* 0xffffff2d58587810 */ /* 0x000fe20007ffe0ff */
[----:B------:R-:W-:-:S02]  /*158d0*/  VIADD R89, R89, 0xffffff2e ;  /* 0xffffff2e59597836 */ /* 0x000fc40000000000 */
[----:B------:R-:W-:Y:S01]  /*158e0*/  LDGSTS.E [R9+0x3000c], desc[UR16][R80.64], !P6 ;  /* 0x3000c00050097fae */ /* 0x000fe2000f121850 */
[----:B------:R-:W-:-:S03]  /*158f0*/  IMAD.WIDE R82, R2, 0x4, R150 ;  /* 0x0000000402527825 */ /* 0x000fc600078e0296 */
[----:B------:R-:W4:Y:S04]  /*15900*/  LDL.LU.64 R150, [R1+0x530] ;  /* 0x0005300001967983 */ /* 0x000f280000300a00 */
[----:B------:R-:W-:Y:S01]  /*15910*/  LDGSTS.E [R9+0x3400c], desc[UR16][R82.64], !P6 ;  /* 0x3400c00052097fae */ /* 0x000fe2000f121850 */
[----:B--2---:R-:W-:-:S03]  /*15920*/  IMAD.WIDE R84, R2, 0x4, R144 ;  /* 0x0000000402547825 */ /* 0x004fc600078e0290 */
[----:B------:R-:W2:Y:S01]  /*15930*/  LDL.LU.64 R144, [R1+0x658] ;  /* 0x0006580001907983 */ /* 0x000ea20000300a00 */
[----:B---3--:R-:W-:-:S03]  /*15940*/  IMAD.WIDE R86, R2, 0x4, R134 ;  /* 0x0000000402567825 */ /* 0x008fc600078e0286 */
[----:B------:R-:W3:Y:S01]  /*15950*/  LDL.LU.64 R134, [R1+0x650] ;  /* 0x0006500001867983 */ /* 0x000ee20000300a00 */
[----:B------:R-:W-:-:S03]  /*15960*/  ISETP.GE.U32.AND P6, PT, R89, 0x7ffffeef, PT ;  /* 0x7ffffeef5900780c */ /* 0x000fc60003fc6070 */
[----:B------:R-:W-:Y:S04]  /*15970*/  LDGSTS.E [R9+0x38000], desc[UR16][R84.64], !P5 ;  /* 0x3800000054097fae */ /* 0x000fe8000e921850 */
[----:B------:R-:W-:Y:S01]  /*15980*/  LDGSTS.E [R9+0x3c000], desc[UR16][R86.64], !P5 ;  /* 0x3c00000056097fae */ /* 0x000fe2000e921850 */
[----:B------:R-:W-:Y:S01]  /*15990*/  ISETP.GE.U32.AND P5, PT, R88, 0x7ffffeee, PT ;  /* 0x7ffffeee5800780c */ /* 0x000fe20003fa6070 */
[C---:B----4-:R-:W-:Y:S02]  /*159a0*/  IMAD.WIDE R88, R2.reuse, 0x4, R152 ;  /* 0x0000000402587825 */ /* 0x050fe400078e0298 */
[----:B------:R-:W4:Y:S02]  /*159b0*/  LDL.LU.64 R152, [R1+0x648] ;  /* 0x0006480001987983 */ /* 0x000f240000300a00 */
[----:B------:R-:W-:-:S02]  /*159c0*/  IMAD.WIDE R90, R2, 0x4, R140 ;  /* 0x00000004025a7825 */ /* 0x000fc400078e028c */
[----:B------:R-:W4:Y:S02]  /*159d0*/  LDL.LU.64 R140, [R1+0x640] ;  /* 0x00064000018c7983 */ /* 0x000f240000300a00 */
[C---:B------:R-:W-:Y:S02]  /*159e0*/  IMAD.WIDE R92, R2.reuse, 0x4, R138 ;  /* 0x00000004025c7825 */ /* 0x040fe400078e028a */
[----:B------:R-:W4:Y:S02]  /*159f0*/  LDL.LU.64 R138, [R1+0x638] ;  /* 0x00063800018a7983 */ /* 0x000f240000300a00 */
[----:B------:R-:W-:Y:S02]  /*15a00*/  IMAD.WIDE R94, R2, 0x4, R142 ;  /* 0x00000004025e7825 */ /* 0x000fe400078e028e */
[----:B------:R-:W4:Y:S04]  /*15a10*/  LDL.LU.64 R142, [R1+0x630] ;  /* 0x00063000018e7983 */ /* 0x000f280000300a00 */
[----:B------:R-:W-:Y:S04]  /*15a20*/  LDGSTS.E [R9+0x38004], desc[UR16][R88.64], !P3 ;  /* 0x3800400058097fae */ /* 0x000fe8000d921850 */
[----:B------:R-:W-:Y:S01]  /*15a30*/  LDGSTS.E [R9+0x3c004], desc[UR16][R90.64], !P3 ;  /* 0x3c0040005a097fae */ /* 0x000fe2000d921850 */
[----:B------:R-:W-:-:S03]  /*15a40*/  ISETP.GE.U32.AND P3, PT, R97, 0x7ffffeed, PT ;  /* 0x7ffffeed6100780c */ /* 0x000fc60003f66070 */
[----:B------:R-:W-:Y:S04]  /*15a50*/  LDGSTS.E [R9+0x38008], desc[UR16][R92.64], !P2 ;  /* 0x380080005c097fae */ /* 0x000fe8000d121850 */
[----:B------:R-:W-:Y:S01]  /*15a60*/  LDGSTS.E [R9+0x3c008], desc[UR16][R94.64], !P2 ;  /* 0x3c0080005e097fae */ /* 0x000fe2000d121850 */
[----:B------:R-:W-:Y:S01]  /*15a70*/  ISETP.GE.U32.AND P2, PT, R96, 0x7ffffed0, PT ;  /* 0x7ffffed06000780c */ /* 0x000fe20003f46070 */
[C---:B------:R-:W-:Y:S02]  /*15a80*/  IMAD.WIDE R96, R2.reuse, 0x4, R146 ;  /* 0x0000000402607825 */ /* 0x040fe400078e0292 */
[----:B------:R-:W4:Y:S04]  /*15a90*/  LDL.LU.64 R146, [R1+0x628] ;  /* 0x0006280001927983 */ /* 0x000f280000300a00 */
        /* <DEDUP_REMOVED lines=25> */
[----:B------:R-:W-:-:S03]  /*15c30*/  ISETP.GE.U32.AND P5, PT, R112, 0x7ffffeec, PT ;  /* 0x7ffffeec7000780c */ /* 0x000fc60003fa6070 */
[----:B------:R-:W4:Y:S01]  /*15c40*/  LDL.LU.64 R148, [R1+0x4f8] ;  /* 0x0004f80001947983 */ /* 0x000f220000300a00 */
[----:B------:R-:W-:-:S03]  /*15c50*/  IMAD.WIDE R112, R2, 0x4, R146 ;  /* 0x0000000402707825 */ /* 0x000fc600078e0292 */
[----:B------:R-:W4:Y:S01]  /*15c60*/  LDL.LU.64 R146, [R1+0x4f0] ;  /* 0x0004f00001927983 */ /* 0x000f220000300a00 */
[----:B------:R-:W-:Y:S02]  /*15c70*/  VIADD R121, R121, 0xffffff2a ;  /* 0xffffff2a79797836 */ /* 0x000fe40000000000 */
[----:B------:R-:W-:Y:S01]  /*15c80*/  VIADD R120, R120, 0xffffff29 ;  /* 0xffffff2978787836 */ /* 0x000fe20000000000 */
[----:B------:R-:W-:Y:S01]  /*15c90*/  LDGSTS.E [R10+0x3000c], desc[UR16][R112.64], !P3 ;  /* 0x3000c000700a7fae */ /* 0x000fe2000d921850 */
[----:B------:R-:W-:-:S03]  /*15ca0*/  IMAD.WIDE R114, R2, 0x4, R150 ;  /* 0x0000000402727825 */ /* 0x000fc600078e0296 */
[----:B------:R-:W4:Y:S04]  /*15cb0*/  LDL.LU.64 R150, [R1+0x618] ;  /* 0x0006180001967983 */ /* 0x000f280000300a00 */
[----:B------:R-:W-:Y:S01]  /*15cc0*/  LDGSTS.E [R10+0x3400c], desc[UR16][R114.64], !P3 ;  /* 0x3400c000720a7fae */ /* 0x000fe2000d921850 */
[----:B---3--:R-:W-:-:S03]  /*15cd0*/  IMAD.WIDE R118, R2, 0x4, R134 ;  /* 0x0000000402767825 */ /* 0x008fc600078e0286 */
[----:B------:R-:W3:Y:S04]  /*15ce0*/  LDL.LU.64 R134, [R1+0x610] ;  /* 0x0006100001867983 */ /* 0x000ee80000300a00 */
[----:B------:R-:W3:Y:S01]  /*15cf0*/  LDL.LU.64 R158, [R1+0x608] ;  /* 0x00060800019e7983 */ /* 0x000ee20000300a00 */
[----:B--2---:R-:W-:Y:S01]  /*15d00*/  IMAD.WIDE R116, R2, 0x4, R144 ;  /* 0x0000000402747825 */ /* 0x004fe200078e0290 */
[----:B------:R-:W-:Y:S01]  /*15d10*/  ISETP.GE.U32.AND P3, PT, R121, 0x7ffffeeb, PT ;  /* 0x7ffffeeb7900780c */ /* 0x000fe20003f66070 */
[----:B------:R-:W1:Y:S03]  /*15d20*/  LDC R145, c[0x0][0x230] ;  /* 0x00008c00ff917b82 */ /* 0x000e660000000800 */
[----:B------:R-:W-:Y:S04]  /*15d30*/  LDGSTS.E [R10+0x38000], desc[UR16][R116.64], !P2 ;  /* 0x38000000740a7fae */ /* 0x000fe8000d121850 */
[----:B------:R-:W-:Y:S01]  /*15d40*/  LDGSTS.E [R10+0x3c000], desc[UR16][R118.64], !P2 ;  /* 0x3c000000760a7fae */ /* 0x000fe2000d121850 */
[----:B------:R-:W-:Y:S01]  /*15d50*/  ISETP.GE.U32.AND P2, PT, R120, 0x7ffffeea, PT ;  /* 0x7ffffeea7800780c */ /* 0x000fe20003f46070 */
[C---:B----4-:R-:W-:Y:S01]  /*15d60*/  IMAD.WIDE R120, R2.reuse, 0x4, R152 ;  /* 0x0000000402787825 */ /* 0x050fe200078e0298 */
[----:B------:R-:W-:Y:S01]  /*15d70*/  IADD3 R129, R129, -0xd8, RZ ;  /* 0xffffff2881817810 */ /* 0x000fe20007ffe0ff */
[----:B------:R-:W2:Y:S02]  /*15d80*/  LDC R144, c[0x0][0x230] ;  /* 0x00008c00ff907b82 */ /* 0x000ea40000000800 */
[C---:B------:R-:W-:Y:S01]  /*15d90*/  IMAD.WIDE R124, R2.reuse, 0x4, R138 ;  /* 0x00000004027c7825 */ /* 0x040fe200078e028a */
[----:B------:R-:W-:Y:S03]  /*15da0*/  LDGSTS.E [R10+0x38004], desc[UR16][R120.64], !P0 ;  /* 0x38004000780a7fae */ /* 0x000fe6000c121850 */
[----:B------:R-:W-:Y:S01]  /*15db0*/  IMAD.WIDE R122, R2, 0x4, R140 ;  /* 0x00000004027a7825 */ /* 0x000fe200078e028c */
[----:B------:R-:W4:Y:S03]  /*15dc0*/  LDL.LU.64 R138, [R1+0x600] ;  /* 0x00060000018a7983 */ /* 0x000f260000300a00 */
[----:B------:R-:W-:Y:S01]  /*15dd0*/  VIADD R128, R128, 0xffffff0b ;  /* 0xffffff0b80807836 */ /* 0x000fe20000000000 */
[----:B------:R-:W4:Y:S01]  /*15de0*/  LDL.LU.64 R140, [R1+0x5f8] ;  /* 0x0005f800018c7983 */ /* 0x000f220000300a00 */
[----:B------:R-:W-:Y:S01]  /*15df0*/  IMAD.WIDE R126, R2, 0x4, R142 ;  /* 0x00000004027e7825 */ /* 0x000fe200078e028e */
[----:B------:R-:W-:Y:S01]  /*15e00*/  IADD3 R136, R136, -0xf7, RZ ;  /* 0xffffff0988887810 */ /* 0x000fe20007ffe0ff */
[----:B------:R-:W4:Y:S01]  /*15e10*/  LDC R152, c[0x0][0x230] ;  /* 0x00008c00ff987b82 */ /* 0x000f220000000800 */
[----:B------:R-:W4:Y:S04]  /*15e20*/  LDL.LU.64 R142, [R1+0x5f0] ;  /* 0x0005f000018e7983 */ /* 0x000f280000300a00 */
[----:B------:R-:W-:Y:S01]  /*15e30*/  LDGSTS.E [R10+0x3c004], desc[UR16][R122.64], !P0 ;  /* 0x3c0040007a0a7fae */ /* 0x000fe2000c121850 */
[----:B------:R-:W-:Y:S01]  /*15e40*/  ISETP.GE.U32.AND P0, PT, R129, 0x7ffffee9, PT ;  /* 0x7ffffee98100780c */ /* 0x000fe20003f06070 */
[----:B------:R-:W-:Y:S01]  /*15e50*/  VIADD R137, R137, 0xffffff0a ;  /* 0xffffff0a89897836 */ /* 0x000fe20000000000 */
[----:B------:R-:W4:Y:S01]  /*15e60*/  LDC R153, c[0x0][0x230] ;  /* 0x00008c00ff997b82 */ /* 0x000f220000000800 */
[----:B------:R-:W-:Y:S04]  /*15e70*/  LDGSTS.E [R10+0x38008], desc[UR16][R124.64], !P1 ;  /* 0x380080007c0a7fae */ /* 0x000fe8000c921850 */
[----:B------:R-:W-:Y:S01]  /*15e80*/  LDGSTS.E [R10+0x3c008], desc[UR16][R126.64], !P1 ;  /* 0x3c0080007e0a7fae */ /* 0x000fe2000c921850 */
[----:B------:R-:W-:Y:S01]  /*15e90*/  ISETP.GE.U32.AND P1, PT, R128, 0x7ffffecc, PT ;  /* 0x7ffffecc8000780c */ /* 0x000fe20003f26070 */
[----:B------:R-:W-:-:S02]  /*15ea0*/  IMAD.WIDE R130, R2, 0x4, R146 ;  /* 0x0000000402827825 */ /* 0x000fc400078e0292 */
[----:B------:R-:W4:Y:S02]  /*15eb0*/  LDL.LU.64 R166, [R1+0x5e8] ;  /* 0x0005e80001a67983 */ /* 0x000f240000300a00 */
[C---:B------:R-:W-:Y:S02]  /*15ec0*/  IMAD.WIDE R128, R2.reuse, 0x4, R148 ;  /* 0x0000000402807825 */ /* 0x040fe400078e0294 */
[----:B------:R-:W4:Y:S02]  /*15ed0*/  LDL.LU.64 R146, [R1+0x5e0] ;  /* 0x0005e00001927983 */ /* 0x000f240000300a00 */
[----:B------:R-:W-:Y:S02]  /*15ee0*/  IMAD.WIDE R132, R2, 0x4, R150 ;  /* 0x0000000402847825 */ /* 0x000fe400078e0296 */
[----:B------:R-:W4:Y:S04]  /*15ef0*/  LDL.LU.64 R148, [R1+0x4e8] ;  /* 0x0004e80001947983 */ /* 0x000f280000300a00 */
[----:B------:R-:W4:Y:S04]  /*15f00*/  LDL.LU.64 R150, [R1+0x4e0] ;  /* 0x0004e00001967983 */ /* 0x000f280000300a00 */
[----:B------:R-:W-:Y:S04]  /*15f10*/  LDGSTS.E [R10+0x3800c], desc[UR16][R128.64], !P6 ;  /* 0x3800c000800a7fae */ /* 0x000fe8000f121850 */
[----:B------:R-:W-:Y:S01]  /*15f20*/  LDGSTS.E [R10+0x3c00c], desc[UR16][R130.64], !P6 ;  /* 0x3c00c000820a7fae */ /* 0x000fe2000f121850 */
[----:B------:R-:W-:-:S03]  /*15f30*/  ISETP.GE.U32.AND P6, PT, R137, 0x7ffffecb, PT ;  /* 0x7ffffecb8900780c */ /* 0x000fc60003fc6070 */
[----:B------:R-:W-:Y:S04]  /*15f40*/  LDGSTS.E [R12+0x30000], desc[UR16][R132.64], !P5 ;  /* 0x30000000840c7fae */ /* 0x000fe8000e921850 */
[----:B------:R-:W4:Y:S04]  /*15f50*/  LDL.LU.64 R174, [R1+0x4d8] ;  /* 0x0004d80001ae7983 */ /* 0x000f280000300a00 */
[----:B------:R-:W4:Y:S04]  /*15f60*/  LDL.LU.64 R154, [R1+0x4d0] ;  /* 0x0004d000019a7983 */ /* 0x000f280000300a00 */
[----:B------:R-:W4:Y:S01]  /*15f70*/  LDL.LU.64 R156, [R1+0x4c8] ;  /* 0x0004c800019c7983 */ /* 0x000f220000300a00 */
[----:B---3--:R-:W-:-:S05]  /*15f80*/  IMAD.WIDE R134, R2, 0x4, R134 ;  /* 0x0000000402867825 */ /* 0x008fca00078e0286 */
[----:B------:R-:W-:Y:S01]  /*15f90*/  LDGSTS.E [R12+0x34000], desc[UR16][R134.64], !P5 ;  /* 0x34000000860c7fae */ /* 0x000fe2000e921850 */
[----:B------:R-:W-:Y:S01]  /*15fa0*/  ISETP.GE.U32.AND P5, PT, R136, 0x7ffffeca, PT ;  /* 0x7ffffeca8800780c */ /* 0x000fe20003fa6070 */
[----:B------:R-:W-:Y:S02]  /*15fb0*/  IMAD.WIDE R136, R2, 0x4, R158 ;  /* 0x0000000402887825 */ /* 0x000fe400078e029e */
[----:B------:R-:W3:Y:S04]  /*15fc0*/  LDL.LU.64 R158, [R1+0x4c0] ;  /* 0x0004c000019e7983 */ /* 0x000ee80000300a00 */
[----:B------:R-:W3:Y:S01]  /*15fd0*/  LDL.LU.64 R182, [R1+0x4b8] ;  /* 0x0004b80001b67983 */ /* 0x000ee20000300a00 */
[----:B-1----:R-:W-:Y:S02]  /*15fe0*/  VIADD R145, R145, 0xffffff08 ;  /* 0xffffff0891917836 */ /* 0x002fe40000000000 */
[----:B--2---:R-:W-:Y:S01]  /*15ff0*/  VIADD R144, R144, 0xffffff27 ;  /* 0xffffff2790907836 */ /* 0x004fe20000000000 */
[----:B------:R-:W-:Y:S04]  /*16000*/  LDGSTS.E [R12+0x30004], desc[UR16][R136.64], !P3 ;  /* 0x30004000880c7fae */ /* 0x000fe8000d921850 */
[----:B------:R-:W2:Y:S01]  /*16010*/  LDL.LU.64 R162, [R1+0x4b0] ;  /* 0x0004b00001a27983 */ /* 0x000ea20000300a00 */
[----:B----4-:R-:W-:-:S03]  /*16020*/  IMAD.WIDE R138, R2, 0x4, R138 ;  /* 0x00000004028a7825 */ /* 0x010fc600078e028a */
[----:B------:R-:W4:Y:S01]  /*16030*/  LDL.LU.64 R164, [R1+0x5d8] ;  /* 0x0005d80001a47983 */ /* 0x000f220000300a00 */
[----:B------:R-:W-:-:S03]  /*16040*/  IMAD.WIDE R140, R2, 0x4, R140 ;  /* 0x00000004028c7825 */ /* 0x000fc600078e028c */
[----:B------:R-:W-:Y:S01]  /*16050*/  LDGSTS.E [R12+0x34004], desc[UR16][R138.64], !P3 ;  /* 0x340040008a0c7fae */ /* 0x000fe2000d921850 */
[----:B------:R-:W-:-:S03]  /*16060*/  IMAD.WIDE R142, R2, 0x4, R142 ;  /* 0x00000004028e7825 */ /* 0x000fc600078e028e */
[----:B------:R-:W-:Y:S01]  /*16070*/  LDGSTS.E [R12+0x30008], desc[UR16][R140.64], !P2 ;  /* 0x300080008c0c7fae */ /* 0x000fe2000d121850 */
[----:B------:R-:W-:-:S03]  /*16080*/  ISETP.GE.U32.AND P3, PT, R145, 0x7ffffec9, PT ;  /* 0x7ffffec99100780c */ /* 0x000fc60003f66070 */
[----:B------:R-:W-:Y:S01]  /*16090*/  LDGSTS.E [R12+0x34008], desc[UR16][R142.64], !P2 ;  /* 0x340080008e0c7fae */ /* 0x000fe2000d121850 */
[----:B------:R-:W-:Y:S01]  /*160a0*/  ISETP.GE.U32.AND P2, PT, R144, 0x7ffffee8, PT ;  /* 0x7ffffee89000780c */ /* 0x000fe20003f46070 */
[----:B------:R-:W-:Y:S01]  /*160b0*/  VIADD R152, R152, 0xffffff25 ;  /* 0xffffff2598987836 */ /* 0x000fe20000000000 */
[----:B------:R-:W-:Y:S01]  /*160c0*/  IADD3 R153, R153, -0xda, RZ ;  /* 0xffffff2699997810 */ /* 0x000fe20007ffe0ff */
[C---:B------:R-:W-:Y:S02]  /*160d0*/  IMAD.WIDE R144, R2.reuse, 0x4, R166 ;  /* 0x0000000402907825 */ /* 0x040fe400078e02a6 */
[----:B------:R-:W4:Y:S02]  /*160e0*/  LDL.LU.64 R166, [R1+0x5d0] ;  /* 0x0005d00001a67983 */ /* 0x000f240000300a00 */
[C---:B------:R-:W-:Y:S02]  /*160f0*/  IMAD.WIDE R146, R2.reuse, 0x4, R146 ;  /* 0x0000000402927825 */ /* 0x040fe400078e0292 */
[----:B------:R-:W-:Y:S02]  /*16100*/  LDGSTS.E [R12+0x3000c], desc[UR16][R144.64], !P0 ;  /* 0x3000c000900c7fae */ /* 0x000fe4000c121850 */
[----:B------:R-:W-:-:S02]  /*16110*/  IMAD.WIDE R148, R2, 0x4, R148 ;  /* 0x0000000402947825 */ /* 0x000fc400078e0294 */
[----:B------:R-:W-:Y:S02]  /*16120*/  LDGSTS.E [R12+0x3400c], desc[UR16][R146.64], !P0 ;  /* 0x3400c000920c7fae */ /* 0x000fe4000c121850 */
[----:B------:R-:W-:Y:S02]  /*16130*/  IMAD.WIDE R150, R2, 0x4, R150 ;  /* 0x0000000402967825 */ /* 0x000fe400078e0296 */
[----:B------:R-:W-:Y:S01]  /*16140*/  LDGSTS.E [R12+0x38000], desc[UR16][R148.64], !P1 ;  /* 0x38000000940c7fae */ /* 0x000fe2000c921850 */
[----:B------:R-:W-:-:S03]  /*16150*/  ISETP.GE.U32.AND P0, PT, R153, 0x7ffffee7, PT ;  /* 0x7ffffee79900780c */ /* 0x000fc60003f06070 */
[----:B------:R-:W-:Y:S01]  /*16160*/  LDGSTS.E [R12+0x3c000], desc[UR16][R150.64], !P1 ;  /* 0x3c000000960c7fae */ /* 0x000fe2000c921850 */
[----:B------:R-:W-:-:S03]  /*16170*/  ISETP.GE.U32.AND P1, PT, R152, 0x7ffffee6, PT ;  /* 0x7ffffee69800780c */ /* 0x000fc60003f26070 */
[----:B------:R-:W4:Y:S04]  /*16180*/  LDL.LU.64 R190, [R1+0x5c8] ;  /* 0x0005c80001be7983 */ /* 0x000f280000300a00 */
[----:B------:R-:W4:Y:S01]  /*16190*/  LDL.LU.64 R170, [R1+0x5c0] ;  /* 0x0005c00001aa7983 */ /* 0x000f220000300a00 */
[----:B------:R-:W-:-:S03]  /*161a0*/  IMAD.WIDE R152, R2, 0x4, R174 ;  /* 0x0000000402987825 */ /* 0x000fc600078e02ae */
[----:B------:R-:W4:Y:S01]  /*161b0*/  LDL.LU.64 R172, [R1+0x5b8] ;  /* 0x0005b80001ac7983 */ /* 0x000f220000300a00 */
[----:B------:R-:W-:-:S03]  /*161c0*/  IMAD.WIDE R154, R2, 0x4, R154 ;  /* 0x00000004029a7825 */ /* 0x000fc600078e029a */
[----:B------:R-:W4:Y:S01]  /*161d0*/  LDL.LU.64 R174, [R1+0x5b0] ;  /* 0x0005b00001ae7983 */ /* 0x000f220000300a00 */
[----:B------:R-:W-:-:S03]  /*161e0*/  IMAD.WIDE R156, R2, 0x4, R156 ;  /* 0x00000004029c7825 */ /* 0x000fc600078e029c */
        /* <DEDUP_REMOVED lines=10> */
[C---:B------:R-:W-:Y:S02]  /*16290*/  IMAD.WIDE R160, R2.reuse, 0x4, R182 ;  /* 0x0000000402a07825 */ /* 0x040fe400078e02b6 */
[----:B------:R-:W3:Y:S04]  /*162a0*/  LDL.LU.64 R182, [R1+0x4a0] ;  /* 0x0004a00001b67983 */ /* 0x000ee80000300a00 */
[----:B------:R-:W3:Y:S01]  /*162b0*/  LDL.LU.64 R206, [R1+0x498] ;  /* 0x0004980001ce7983 */ /* 0x000ee20000300a00 */
[----:B--2---:R-:W-:-:S03]  /*162c0*/  IMAD.WIDE R162, R2, 0x4, R162 ;  /* 0x0000000402a27825 */ /* 0x004fc600078e02a2 */
[----:B------:R-:W-:Y:S01]  /*162d0*/  LDGSTS.E [R12+0x3800c], desc[UR16][R160.64], !P3 ;  /* 0x3800c000a00c7fae */ /* 0x000fe2000d921850 */
[----:B----4-:R-:W-:-:S03]  /*162e0*/  IMAD.WIDE R164, R2, 0x4, R164 ;  /* 0x0000000402a47825 */ /* 0x010fc600078e02a4 */
[----:B------:R-:W-:Y:S01]  /*162f0*/  LDGSTS.E [R12+0x3c00c], desc[UR16][R162.64], !P3 ;  /* 0x3c00c000a20c7fae */ /* 0x000fe2000d921850 */
[----:B------:R-:W-:Y:S01]  /*16300*/  ISETP.GE.U32.AND P3, PT, R168, 0x7ffffec7, PT ;  /* 0x7ffffec7a800780c */ /* 0x000fe20003f66070 */
[----:B------:R-:W-:Y:S02]  /*16310*/  VIADD R168, R169, 0xffffff05 ;  /* 0xffffff05a9a87836 */ /* 0x000fe40000000000 */
[----:B------:R-:W-:Y:S04]  /*16320*/  LDGSTS.E [R13+0x30000], desc[UR16][R164.64], !P2 ;  /* 0x30000000a40d7fae */ /* 0x000fe8000d121850 */
[----:B------:R-:W2:Y:S04]  /*16330*/  LDL.LU.64 R186, [R1+0x490] ;  /* 0x0004900001ba7983 */ /* 0x000ea80000300a00 */
[----:B------:R-:W4:Y:S01]  /*16340*/  LDL.LU.64 R188, [R1+0x488] ;  /* 0x0004880001bc7983 */ /* 0x000f220000300a00 */
[----:B------:R-:W-:-:S05]  /*16350*/  IMAD.WIDE R166, R2, 0x4, R166 ;  /* 0x0000000402a67825 */ /* 0x000fca00078e02a6 */
[----:B------:R-:W-:Y:S01]  /*16360*/  LDGSTS.E [R13+0x34000], desc[UR16][R166.64], !P2 ;  /* 0x34000000a60d7fae */ /* 0x000fe2000d121850 */
[----:B------:R-:W-:Y:S01]  /*16370*/  ISETP.GE.U32.AND P2, PT, R168, 0x7ffffec6, PT ;  /* 0x7ffffec6a800780c */ /* 0x000fe20003f46070 */
        /* <DEDUP_REMOVED lines=30> */
[----:B------:R-:W3:Y:S04]  /*16560*/  LDL.LU.64 R20, [R1+0x468] ;  /* 0x0004680001147983 */ /* 0x000ee80000300a00 */
[----:B------:R-:W3:Y:S04]  /*16570*/  LDL.LU.64 R38, [R1+0x420] ;  /* 0x0004200001267983 */ /* 0x000ee80000300a00 */
[----:B------:R-:W3:Y:S04]  /*16580*/  LDL.LU.64 R18, [R1+0x418] ;  /* 0x0004180001127983 */ /* 0x000ee80000300a00 */
[----:B------:R-:W3:Y:S01]  /*16590*/  LDL.LU.64 R26, [R1+0x408] ;  /* 0x00040800011a7983 */ /* 0x000ee20000300a00 */
[----:B------:R-:W1:Y:S01]  /*165a0*/  S2R R252, SR_TID.X ;  /* 0x0000000000fc7919 */ /* 0x000e620000002100 */
[----:B--2---:R-:W-:-:S02]  /*165b0*/  IMAD.WIDE R186, R2, 0x4, R186 ;  /* 0x0000000402ba7825 */ /* 0x004fc400078e02ba */
[----:B------:R-:W-:Y:S02]  /*165c0*/  LDGSTS.E [R13+0x38004], desc[UR16][R184.64], !P3 ;  /* 0x38004000b80d7fae */ /* 0x000fe4000d921850 */
[----:B----4-:R-:W-:Y:S02]  /*165d0*/  IMAD.WIDE R188, R2, 0x4, R188 ;  /* 0x0000000402bc7825 */ /* 0x010fe400078e02bc */
[----:B------:R-:W-:Y:S02]  /*165e0*/  LDGSTS.E [R13+0x3c004], desc[UR16][R186.64], !P3 ;  /* 0x3c004000ba0d7fae */ /* 0x000fe4000d921850 */
[----:B------:R-:W-:Y:S02]  /*165f0*/  VIADD R193, R193, 0xffffff20 ;  /* 0xffffff20c1c17836 */ /* 0x000fe40000000000 */
[----:B------:R-:W-:Y:S01]  /*16600*/  VIADD R192, R192, 0xffffff03 ;  /* 0xffffff03c0c07836 */ /* 0x000fe20000000000 */
[----:B------:R-:W-:Y:S02]  /*16610*/  LDGSTS.E [R13+0x38008], desc[UR16][R188.64], !P2 ;  /* 0x38008000bc0d7fae */ /* 0x000fe4000d121850 */
[----:B------:R-:W-:Y:S01]  /*16620*/  ISETP.GE.U32.AND P3, PT, R193, 0x7ffffee1, PT ;  /* 0x7ffffee1c100780c */ /* 0x000fe20003f66070 */
[----:B------:R-:W-:Y:S01]  /*16630*/  VIADD R209, R209, 0xffffff00 ;  /* 0xffffff00d1d17836 */ /* 0x000fe20000000000 */
[----:B------:R-:W2:Y:S01]  /*16640*/  LDL.LU.64 R212, [R1+0x748] ;  /* 0x0007480001d47983 */ /* 0x000ea20000300a00 */
[----:B------:R-:W-:-:S05]  /*16650*/  IMAD.WIDE R190, R2, 0x4, R190 ;  /* 0x0000000402be7825 */ /* 0x000fca00078e02be */
[----:B------:R-:W-:Y:S01]  /*16660*/  LDGSTS.E [R13+0x3c008], desc[UR16][R190.64], !P2 ;  /* 0x3c008000be0d7fae */ /* 0x000fe2000d121850 */
[----:B------:R-:W-:Y:S02]  /*16670*/  ISETP.GE.U32.AND P2, PT, R192, 0x7ffffec4, PT ;  /* 0x7ffffec4c000780c */ /* 0x000fe40003f46070 */
[----:B-1----:R-:W-:Y:S01]  /*16680*/  LOP3.LUT R252, R252, 0x3f, RZ, 0xc0, !PT ;  /* 0x0000003ffcfc7812 */ /* 0x002fe200078ec0ff */
[C---:B------:R-:W-:Y:S02]  /*16690*/  IMAD.WIDE R192, R2.reuse, 0x4, R214 ;  /* 0x0000000402c07825 */ /* 0x040fe400078e02d6 */
[----:B------:R-:W4:Y:S02]  /*166a0*/  LDL.LU.64 R214, [R1+0x738] ;  /* 0x0007380001d67983 */ /* 0x000f240000300a00 */
[C---:B------:R-:W-:Y:S02]  /*166b0*/  IMAD.WIDE R194, R2.reuse, 0x4, R194 ;  /* 0x0000000402c27825 */ /* 0x040fe400078e02c2 */
[----:B------:R-:W-:Y:S02]  /*166c0*/  LDGSTS.E [R13+0x3800c], desc[UR16][R192.64], !P0 ;  /* 0x3800c000c00d7fae */ /* 0x000fe4000c121850 */
[----:B------:R-:W-:-:S02]  /*166d0*/  IMAD.WIDE R196, R2, 0x4, R196 ;  /* 0x0000000402c47825 */ /* 0x000fc400078e02c4 */
[----:B------:R-:W-:Y:S02]  /*166e0*/  LDGSTS.E [R13+0x3c00c], desc[UR16][R194.64], !P0 ;  /* 0x3c00c000c20d7fae */ /* 0x000fe4000c121850 */
[----:B------:R-:W-:Y:S01]  /*166f0*/  IMAD.WIDE R198, R2, 0x4, R198 ;  /* 0x0000000402c67825 */ /* 0x000fe200078e02c6 */
[----:B------:R-:W-:Y:S01]  /*16700*/  ISETP.GE.AND P0, PT, R252, R209, PT ;  /* 0x000000d1fc00720c */ /* 0x000fe20003f06270 */
[----:B------:R-:W-:Y:S03]  /*16710*/  LDGSTS.E [R14+0x30000], desc[UR16][R196.64], !P1 ;  /* 0x30000000c40e7fae */ /* 0x000fe6000c921850 */
[----:B------:R-:W-:Y:S01]  /*16720*/  SEL R208, RZ, 0x4, P0 ;  /* 0x00000004ffd07807 */ /* 0x000fe20000000000 */
[----:B------:R-:W-:Y:S01]  /*16730*/  LDGSTS.E [R14+0x34000], desc[UR16][R198.64], !P1 ;  /* 0x34000000c60e7fae */ /* 0x000fe2000c921850 */
[----:B------:R-:W-:-:S03]  /*16740*/  ISETP.GT.AND P1, PT, R11, 0x13f, PT ;  /* 0x0000013f0b00780c */ /* 0x000fc60003f24270 */
[----:B------:R-:W4:Y:S01]  /*16750*/  LDL.LU.64 R216, [R1+0x728] ;  /* 0x0007280001d87983 */ /* 0x000f220000300a00 */
[----:B------:R-:W-:-:S03]  /*16760*/  SEL R208, R208, RZ, P1 ;  /* 0x000000ffd0d07207 */ /* 0x000fc60000800000 */
[----:B------:R-:W4:Y:S01]  /*16770*/  LDL.LU.64 R218, [R1+0x718] ;  /* 0x0007180001da7983 */ /* 0x000f220000300a00 */
[----:B------:R-:W-:-:S03]  /*16780*/  IMAD.WIDE R200, R2, 0x4, R200 ;  /* 0x0000000402c87825 */ /* 0x000fc600078e02c8 */
[----:B------:R-:W4:Y:S01]  /*16790*/  LDL.LU.64 R220, [R1+0x708] ;  /* 0x0007080001dc7983 */ /* 0x000f220000300a00 */
[----:B------:R-:W-:-:S03]  /*167a0*/  IMAD.WIDE R202, R2, 0x4, R202 ;  /* 0x0000000402ca7825 */ /* 0x000fc600078e02ca */
[----:B------:R-:W4:Y:S01]  /*167b0*/  LDL.LU.64 R222, [R1+0x740] ;  /* 0x0007400001de7983 */ /* 0x000f220000300a00 */
[----:B------:R-:W-:-:S03]  /*167c0*/  IMAD.WIDE R204, R2, 0x4, R204 ;  /* 0x0000000402cc7825 */ /* 0x000fc600078e02cc */
[----:B------:R-:W4:Y:S04]  /*167d0*/  LDL.LU.64 R224, [R1+0x730] ;  /* 0x0007300001e07983 */ /* 0x000f280000300a00 */
[----:B------:R-:W-:Y:S01]  /*167e0*/  LDGSTS.E [R14+0x30004], desc[UR16][R200.64], !P6 ;  /* 0x30004000c80e7fae */ /* 0x000fe2000f121850 */
[----:B------:R-:W-:-:S03]  /*167f0*/  ISETP.NE.U32.AND P1, PT, R208, RZ, PT ;  /* 0x000000ffd000720c */ /* 0x000fc60003f25070 */
[----:B------:R-:W4:Y:S04]  /*16800*/  LDL.LU.64 R226, [R1+0x720] ;  /* 0x0007200001e27983 */ /* 0x000f280000300a00 */
[----:B------:R-:W-:Y:S04]  /*16810*/  LDGSTS.E [R14+0x34004], desc[UR16][R202.64], !P6 ;  /* 0x34004000ca0e7fae */ /* 0x000fe8000f121850 */
[----:B------:R-:W4:Y:S04]  /*16820*/  LDL.LU.64 R228, [R1+0x710] ;  /* 0x0007100001e47983 */ /* 0x000f280000300a00 */
[----:B------:R-:W-:Y:S04]  /*16830*/  LDGSTS.E [R14+0x30008], desc[UR16][R204.64], !P5 ;  /* 0x30008000cc0e7fae */ /* 0x000fe8000e921850 */
[----:B------:R-:W4:Y:S01]  /*16840*/  LDL.LU.64 R230, [R1+0x700] ;  /* 0x0007000001e67983 */ /* 0x000f220000300a00 */
[----:B---3--:R-:W-:-:S05]  /*16850*/  IMAD.WIDE R206, R2, 0x4, R206 ;  /* 0x0000000402ce7825 */ /* 0x008fca00078e02ce */
[----:B------:R-:W-:Y:S01]  /*16860*/  LDGSTS.E [R14+0x34008], desc[UR16][R206.64], !P5 ;  /* 0x34008000ce0e7fae */ /* 0x000fe2000e921850 */
[----:B------:R-:W-:Y:S01]  /*16870*/  ISETP.GE.U32.AND P5, PT, R209, 0x7ffffec1, PT ;  /* 0x7ffffec1d100780c */ /* 0x000fe20003fa6070 */
[----:B------:R-:W-:-:S04]  /*16880*/  IMAD.WIDE R40, R4, 0x4, R18 ;  /* 0x0000000404287825 */ /* 0x000fc800078e0212 */
[C---:B------:R-:W-:Y:S01]  /*16890*/  IMAD.WIDE R30, R4.reuse, 0x4, R26 ;  /* 0x00000004041e7825 */ /* 0x040fe200078e021a */
[----:B------:R1:W-:Y:S03]  /*168a0*/  STL.64 [R1+0x848], R40 ;  /* 0x0008482801007387 */ /* 0x0003e60000100a00 */
[----:B------:R-:W-:Y:S01]  /*168b0*/  IMAD.WIDE R208, R4, 0x4, R20 ;  /* 0x0000000404d07825 */ /* 0x000fe200078e0214 */
[----:B------:R3:W-:Y:S04]  /*168c0*/  STL.64 [R1+0x840], R30 ;  /* 0x0008401e01007387 */ /* 0x0007e80000100a00 */
[----:B------:R-:W3:Y:S04]  /*168d0*/  LDL.LU.64 R20, [R1+0x460] ;  /* 0x0004600001147983 */ /* 0x000ee80000300a00 */
[----:B------:R-:W3:Y:S04]  /*168e0*/  LDL.LU.64 R18, [R1+0x458] ;  /* 0x0004580001127983 */ /* 0x000ee80000300a00 */
[----:B------:R-:W1:Y:S04]  /*168f0*/  LDL.LU.64 R24, [R1+0x450] ;  /* 0x0004500001187983 */ /* 0x000e680000300a00 */
[----:B------:R-:W3:Y:S04]  /*16900*/  LDL.LU.64 R248, [R1+0x448] ;  /* 0x0004480001f87983 */ /* 0x000ee80000300a00 */
[----:B------:R-:W3:Y:S01]  /*16910*/  LDL.LU.64 R28, [R1+0x440] ;  /* 0x00044000011c7983 */ /* 0x000ee20000300a00 */
[----:B------:R-:W-:Y:S01]  /*16920*/  VIADD R210, R210, 0xffffff01 ;  /* 0xffffff01d2d27836 */ /* 0x000fe20000000000 */
[----:B------:R-:W-:-:S04]  /*16930*/  IADD3 R211, R211, -0xfe, RZ ;  /* 0xffffff02d3d37810 */ /* 0x000fc80007ffe0ff */
[----:B------:R-:W-:Y:S02]  /*16940*/  ISETP.GE.U32.AND P6, PT, R211, 0x7ffffec3, PT ;  /* 0x7ffffec3d300780c */ /* 0x000fe40003fc6070 */
[----:B------:R-:W-:Y:S01]  /*16950*/  ISETP.GE.U32.AND P0, PT, R210, 0x7ffffec2, PT ;  /* 0x7ffffec2d200780c */ /* 0x000fe20003f06070 */
[----:B------:R-:W-:Y:S02]  /*16960*/  IMAD.WIDE R210, R4, 0x4, R38 ;  /* 0x0000000404d27825 */ /* 0x000fe400078e0226 */
[----:B------:R-:W3:Y:S04]  /*16970*/  LDL.LU.64 R38, [R1+0x438] ;  /* 0x0004380001267983 */ /* 0x000ee80000300a00 */
[----:B------:R-:W3:Y:S04]  /*16980*/  LDL.LU.64 R26, [R1+0x430] ;  /* 0x00043000011a7983 */ /* 0x000ee80000300a00 */
[----:B------:R-:W3:Y:S01]  /*16990*/  LDL.LU.64 R250, [R1+0x428] ;  /* 0x0004280001fa7983 */ /* 0x000ee20000300a00 */
[----:B--2---:R-:W-:-:S05]  /*169a0*/  IMAD.WIDE R212, R2, 0x4, R212 ;  /* 0x0000000402d47825 */ /* 0x004fca00078e02d4 */
[----:B------:R-:W-:Y:S01]  /*169b0*/  LDGSTS.E [R14+0x3000c], desc[UR16][R212.64], !P3 ;  /* 0x3000c000d40e7fae */ /* 0x000fe2000d921850 */
[----:B----4-:R-:W-:Y:S01]  /*169c0*/  IMAD.WIDE R214, R2, 0x4, R214 ;  /* 0x0000000402d67825 */ /* 0x010fe200078e02d6 */
[----:B------:R-:W-:-:S03]  /*169d0*/  IADD3 R23, R15, 0x100000, RZ ;  /* 0x001000000f177810 */ /* 0x000fc60007ffe0ff */
[----:B------:R-:W-:Y:S02]  /*169e0*/  VIADD R252, R15, 0x100000 ;  /* 0x001000000ffc7836 */ /* 0x000fe40000000000 */
[C---:B---3--:R-:W-:Y:S02]  /*169f0*/  IMAD.WIDE R46, R4.reuse, 0x4, R20 ;  /* 0x00000004042e7825 */ /* 0x048fe400078e0214 */
[----:B------:R-:W2:Y:S02]  /*16a00*/  LDL.LU.64 R20, [R1+0x410] ;  /* 0x0004100001147983 */ /* 0x000ea40000300a00 */
[----:B------:R-:W-:Y:S02]  /*16a10*/  IMAD.WIDE R42, R4, 0x4, R18 ;  /* 0x00000004042a7825 */ /* 0x000fe400078e0212 */
[----:B------:R-:W3:Y:S02]  /*16a20*/  LDL.LU.64 R18, [R1+0x400] ;  /* 0x0004000001127983 */ /* 0x000ee40000300a00 */
[----:B------:R-:W-:-:S04]  /*16a30*/  IMAD.WIDE R222, R2, 0x4, R222 ;  /* 0x0000000402de7825 */ /* 0x000fc800078e02de */
[C---:B------:R-:W-:Y:S01]  /*16a40*/  IMAD.WIDE R224, R2.reuse, 0x4, R224 ;  /* 0x0000000402e07825 */ /* 0x040fe200078e02e0 */
[----:B------:R-:W-:Y:S03]  /*16a50*/  LDGSTS.E [R14+0x3400c], desc[UR16][R222.64], !P3 ;  /* 0x3400c000de0e7fae */ /* 0x000fe6000d921850 */
        /* <DEDUP_REMOVED lines=10> */
[----:B------:R-:W-:Y:S01]  /*16b00*/  IMAD.WIDE R230, R2, 0x4, R230 ;  /* 0x0000000402e67825 */ /* 0x000fe200078e02e6 */
[----:B------:R-:W-:Y:S03]  /*16b10*/  LDGSTS.E [R14+0x3c008], desc[UR16][R228.64], !P0 ;  /* 0x3c008000e40e7fae */ /* 0x000fe6000c121850 */
[C---:B------:R-:W-:Y:S01]  /*16b20*/  VIADD R235, R15.reuse, 0x100000 ;  /* 0x001000000feb7836 */ /* 0x040fe20000000000 */
[----:B------:R-:W-:Y:S04]  /*16b30*/  LDGSTS.E [R14+0x3800c], desc[UR16][R220.64], !P5 ;  /* 0x3800c000dc0e7fae */ /* 0x000fe8000e921850 */
[----:B------:R-:W-:Y:S04]  /*16b40*/  LDGSTS.E [R14+0x3c00c], desc[UR16][R230.64], !P5 ;  /* 0x3c00c000e60e7fae */ /* 0x000fe8000e921850 */
[----:B------:R-:W0:Y:S01]  /*16b50*/  LDGDEPBAR ;  /* 0x00000000000079af */ /* 0x000e220000000000 */
[----:B------:R-:W-:-:S03]  /*16b60*/  IADD3 R22, R15, 0x100000, RZ ;  /* 0x001000000f167810 */ /* 0x000fc60007ffe0ff */
[----:B------:R-:W-:Y:S04]  /*16b70*/  LDGSTS.E [R23+-0x60000], desc[UR16][R208.64], P4 ;  /* 0xa0000000d0177fae */ /* 0x000fe8000a121850 */
[----:B------:R-:W-:Y:S04]  /*16b80*/  LDGSTS.E [R252+-0x5fc00], desc[UR16][R210.64], P4 ;  /* 0xa0400000d2fc7fae */ /* 0x000fe8000a121850 */
[----:B------:R1:W-:Y:S04]  /*16b90*/  LDGSTS.E [R235+-0x5f800], desc[UR16][R40.64], P4 ;  /* 0xa080000028eb7fae */ /* 0x0003e8000a121850 */
[----:B------:R4:W-:Y:S04]  /*16ba0*/  STL.64 [R1+0x7d0], R46 ;  /* 0x0007d02e01007387 */ /* 0x0009e80000100a00 */
[----:B------:R4:W-:Y:S01]  /*16bb0*/  LDGSTS.E [R22+-0x5f400], desc[UR16][R30.64], P4 ;  /* 0xa0c000001e167fae */ /* 0x0009e2000a121850 */
[----:B-1----:R-:W-:-:S03]  /*16bc0*/  IMAD.WIDE R40, R4, 0x4, R24 ;  /* 0x0000000404287825 */ /* 0x002fc600078e0218 */
[----:B------:R1:W-:Y:S04]  /*16bd0*/  LDGSTS.E [R23+-0x5f000], desc[UR16][R46.64], P4 ;  /* 0xa10000002e177fae */ /* 0x0003e8000a121850 */
[----:B------:R-:W3:Y:S01]  /*16be0*/  LDL.LU.64 R24, [R1+0x3f8] ;  /* 0x0003f80001187983 */ /* 0x000ee20000300a00 */
[----:B----4-:R-:W-:-:S03]  /*16bf0*/  IMAD.WIDE R30, R4, 0x4, R248 ;  /* 0x00000004041e7825 */ /* 0x010fc600078e02f8 */
[----:B------:R-:W-:Y:S04]  /*16c00*/  STL.64 [R1+0x7b0], R42 ;  /* 0x0007b02a01007387 */ /* 0x000fe80000100a00 */
[----:B------:R4:W-:Y:S04]  /*16c10*/  STL.64 [R1+0x790], R40 ;  /* 0x0007902801007387 */ /* 0x0009e80000100a00 */
[----:B------:R-:W-:Y:S01]  /*16c20*/  LDGSTS.E [R22+-0x5ec00], desc[UR16][R42.64], P4 ;  /* 0xa14000002a167fae */ /* 0x000fe2000a121850 */
[----:B------:R-:W-:-:S03]  /*16c30*/  IMAD.WIDE R248, R4, 0x4, R28 ;  /* 0x0000000404f87825 */ /* 0x000fc600078e021c */
[----:B------:R4:W-:Y:S01]  /*16c40*/  LDGSTS.E [R252+-0x5e800], desc[UR16][R40.64], P4 ;  /* 0xa180000028fc7fae */ /* 0x0009e2000a121850 */
[----:B-1----:R-:W-:-:S03]  /*16c50*/  IMAD.WIDE R46, R4, 0x4, R38 ;  /* 0x00000004042e7825 */ /* 0x002fc600078e0226 */
[----:B------:R1:W-:Y:S04]  /*16c60*/  LDGSTS.E [R235+-0x5e400], desc[UR16][R30.64], P4 ;  /* 0xa1c000001eeb7fae */ /* 0x0003e8000a121850 */
[----:B------:R-:W3:Y:S04]  /*16c70*/  LDL.LU.64 R22, [R1+0x3f0] ;  /* 0x0003f00001167983 */ /* 0x000ee80000300a00 */
[----:B------:R1:W-:Y:S04]  /*16c80*/  STL.64 [R1+0x770], R30 ;  /* 0x0007701e01007387 */ /* 0x0003e80000100a00 */
[----:B------:R-:W3:Y:S04]  /*16c90*/  LDL.LU.64 R28, [R1+0x3e8] ;  /* 0x0003e800011c7983 */ /* 0x000ee80000300a00 */
[----:B------:R-:W3:Y:S01]  /*16ca0*/  LDL.LU.64 R38, [R1+0x3e0] ;  /* 0x0003e00001267983 */ /* 0x000ee20000300a00 */
[----:B----4-:R-:W-:-:S03]  /*16cb0*/  IMAD.WIDE R40, R4, 0x4, R26 ;  /* 0x0000000404287825 */ /* 0x010fc600078e021a */
[----:B------:R-:W-:Y:S01]  /*16cc0*/  STL.64 [R1+0x750], R248 ;  /* 0x000750f801007387 */ /* 0x000fe20000100a00 */
[----:B------:R-:W-:-:S03]  /*16cd0*/  VIADD R43, R15, 0x100000 ;  /* 0x001000000f2b7836 */ /* 0x000fc60000000000 */
[----:B------:R-:W4:Y:S01]  /*16ce0*/  LDL.LU.64 R26, [R1+0x3d8] ;  /* 0x0003d800011a7983 */ /* 0x000f220000300a00 */
[----:B------:R-:W-:Y:S02]  /*16cf0*/  VIADD R42, R15, 0x100000 ;  /* 0x001000000f2a7836 */ /* 0x000fe40000000000 */
[C---:B-1----:R-:W-:Y:S01]  /*16d00*/  IMAD.WIDE R30, R4.reuse, 0x4, R250 ;  /* 0x00000004041e7825 */ /* 0x042fe200078e02fa */
[----:B------:R2:W-:Y:S04]  /*16d10*/  STL.64 [R1+0x730], R46 ;  /* 0x0007302e01007387 */ /* 0x0005e80000100a00 */
[----:B------:R1:W-:Y:S04]  /*16d20*/  STL.64 [R1+0x710], R40 ;  /* 0x0007102801007387 */ /* 0x0003e80000100a00 */
[----:B------:R-:W4:Y:S04]  /*16d30*/  LDL.LU.64 R250, [R1+0x3d0] ;  /* 0x0003d00001fa7983 */ /* 0x000f280000300a00 */
[----:B------:R-:W-:Y:S04]  /*16d40*/  LDGSTS.E [R43+-0x5e000], desc[UR16][R248.64], P4 ;  /* 0xa2000000f82b7fae */ /* 0x000fe8000a121850 */
[----:B------:R2:W-:Y:S04]  /*16d50*/  LDGSTS.E [R42+-0x5dc00], desc[UR16][R46.64], P4 ;  /* 0xa24000002e2a7fae */ /* 0x0005e8000a121850 */
[----:B------:R1:W-:Y:S04]  /*16d60*/  STL.64 [R1+0x6f0], R30 ;  /* 0x0006f01e01007387 */ /* 0x0003e80000100a00 */
[----:B------:R1:W-:Y:S04]  /*16d70*/  LDGSTS.E [R252+-0x5d800], desc[UR16][R40.64], P4 ;  /* 0xa280000028fc7fae */ /* 0x0003e8000a121850 */
[----:B------:R1:W-:Y:S01]  /*16d80*/  LDGSTS.E [R235+-0x5d400], desc[UR16][R30.64], P4 ;  /* 0xa2c000001eeb7fae */ /* 0x0003e2000a121850 */
[----:B--2---:R-:W-:-:S03]  /*16d90*/  IMAD.WIDE R46, R4, 0x4, R20 ;  /* 0x00000004042e7825 */ /* 0x004fc600078e0214 */
[----:B------:R-:W2:Y:S01]  /*16da0*/  LDL.LU.64 R20, [R1+0x3c8] ;  /* 0x0003c80001147983 */ /* 0x000ea20000300a00 */
[----:B---3--:R-:W-:-:S03]  /*16db0*/  IMAD.WIDE R42, R4, 0x4, R18 ;  /* 0x00000004042a7825 */ /* 0x008fc600078e0212 */
[----:B------:R-:W3:Y:S04]  /*16dc0*/  LDL.LU.64 R18, [R1+0x3c0] ;  /* 0x0003c00001127983 */ /* 0x000ee80000300a00 */
[----:B------:R1:W-:Y:S02]  /*16dd0*/  STL.64 [R1+0x6d0], R46 ;  /* 0x0006d02e01007387 */ /* 0x0003e40000100a00 */
[----:B-1----:R-:W-:-:S05]  /*16de0*/  IADD3 R41, R15, 0x100000, RZ ;  /* 0x001000000f297810 */ /* 0x002fca0007ffe0ff */
[----:B------:R1:W-:Y:S01]  /*16df0*/  LDGSTS.E [R41+-0x5d000], desc[UR16][R46.64], P4 ;  /* 0xa30000002e297fae */ /* 0x0003e2000a121850 */
[----:B------:R-:W-:-:S05]  /*16e00*/  VIADD R40, R15, 0x100000 ;  /* 0x001000000f287836 */ /* 0x000fca0000000000 */
[----:B------:R1:W-:Y:S01]  /*16e10*/  LDGSTS.E [R40+-0x5cc00], desc[UR16][R42.64], P4 ;  /* 0xa34000002a287fae */ /* 0x0003e2000a121850 */
[----:B------:R-:W-:-:S03]  /*16e20*/  IMAD.WIDE R30, R4, 0x4, R24 ;  /* 0x00000004041e7825 */ /* 0x000fc600078e0218 */
[----:B------:R-:W3:Y:S04]  /*16e30*/  LDL.LU.64 R24, [R1+0x3b8] ;  /* 0x0003b80001187983 */ /* 0x000ee80000300a00 */
[----:B------:R1:W-:Y:S04]  /*16e40*/  STL.64 [R1+0x6b0], R42 ;  /* 0x0006b02a01007387 */ /* 0x0003e80000100a00 */
[----:B------:R-:W-:Y:S04]  /*16e50*/  STL.64 [R1+0x690], R30 ;  /* 0x0006901e01007387 */ /* 0x000fe80000100a00 */
[----:B------:R-:W3:Y:S04]  /*16e60*/  LDL.LU.64 R248, [R1+0x3b0] ;  /* 0x0003b00001f87983 */ /* 0x000ee80000300a00 */
[----:B------:R-:W-:Y:S01]  /*16e70*/  LDGSTS.E [R252+-0x5c800], desc[UR16][R30.64], P4 ;  /* 0xa38000001efc7fae */ /* 0x000fe2000a121850 */
[----:B------:R-:W-:-:S05]  /*16e80*/  IMAD.WIDE R22, R4, 0x4, R22 ;  /* 0x0000000404167825 */ /* 0x000fca00078e0216 */
[----:B------:R4:W-:Y:S01]  /*16e90*/  STL.64 [R1+0x670], R22 ;  /* 0x0006701601007387 */ /* 0x0009e20000100a00 */
[----:B-1----:R-:W-:-:S03]  /*16ea0*/  IMAD.WIDE R46, R4, 0x4, R28 ;  /* 0x00000004042e7825 */ /* 0x002fc600078e021c */
[----:B------:R4:W-:Y:S04]  /*16eb0*/  LDGSTS.E [R235+-0x5c400], desc[UR16][R22.64], P4 ;  /* 0xa3c0000016eb7fae */ /* 0x0009e8000a121850 */
[----:B------:R-:W3:Y:S01]  /*16ec0*/  LDL.LU.64 R28, [R1+0x3a8] ;  /* 0x0003a800011c7983 */ /* 0x000ee20000300a00 */
[----:B------:R-:W-:-:S03]  /*16ed0*/  IMAD.WIDE R42, R4, 0x4, R38 ;  /* 0x00000004042a7825 */ /* 0x000fc600078e0226 */
[----:B------:R-:W3:Y:S04]  /*16ee0*/  LDL.LU.64 R38, [R1+0x3a0] ;  /* 0x0003a00001267983 */ /* 0x000ee80000300a00 */
[----:B------:R2:W-:Y:S01]  /*16ef0*/  STL.64 [R1+0x650], R46 ;  /* 0x0006502e01007387 */ /* 0x0005e20000100a00 */
[----:B----4-:R-:W-:-:S03]  /*16f00*/  IMAD.WIDE R22, R4, 0x4, R26 ;  /* 0x0000000404167825 */ /* 0x010fc600078e021a */
[----:B------:R-:W4:Y:S04]  /*16f10*/  LDL.LU.64 R26, [R1+0x398] ;  /* 0x00039800011a7983 */ /* 0x000f280000300a00 */
[----:B------:R3:W-:Y:S01]  /*16f20*/  STL.64 [R1+0x630], R42 ;  /* 0x0006302a01007387 */ /* 0x0007e20000100a00 */
[----:B------:R-:W-:-:S03]  /*16f30*/  IMAD.WIDE R30, R4, 0x4, R250 ;  /* 0x00000004041e7825 */ /* 0x000fc600078e02fa */
[----:B------:R1:W-:Y:S04]  /*16f40*/  STL.64 [R1+0x610], R22 ;  /* 0x0006101601007387 */ /* 0x0003e80000100a00 */
[----:B------:R-:W4:Y:S04]  /*16f50*/  LDL.LU.64 R250, [R1+0x390] ;  /* 0x0003900001fa7983 */ /* 0x000f280000300a00 */
[----:B------:R2:W-:Y:S04]  /*16f60*/  LDGSTS.E [R41+-0x5c000], desc[UR16][R46.64], P4 ;  /* 0xa40000002e297fae */ /* 0x0005e8000a121850 */
[----:B------:R1:W-:Y:S04]  /*16f70*/  STL.64 [R1+0x5f0], R30 ;  /* 0x0005f01e01007387 */ /* 0x0003e80000100a00 */
[----:B------:R3:W-:Y:S04]  /*16f80*/  LDGSTS.E [R40+-0x5bc00], desc[UR16][R42.64], P4 ;  /* 0xa44000002a287fae */ /* 0x0007e8000a121850 */
[----:B------:R1:W-:Y:S04]  /*16f90*/  LDGSTS.E [R252+-0x5b800], desc[UR16][R22.64], P4 ;  /* 0xa480000016fc7fae */ /* 0x0003e8000a121850 */
[----:B------:R1:W-:Y:S01]  /*16fa0*/  LDGSTS.E [R235+-0x5b400], desc[UR16][R30.64], P4 ;  /* 0xa4c000001eeb7fae */ /* 0x0003e2000a121850 */
[----:B--2---:R-:W-:-:S03]  /*16fb0*/  IMAD.WIDE R46, R4, 0x4, R20 ;  /* 0x00000004042e7825 */ /* 0x004fc600078e0214 */
[----:B------:R-:W2:Y:S01]  /*16fc0*/  LDL.LU.64 R20, [R1+0x388] ;  /* 0x0003880001147983 */ /* 0x000ea20000300a00 */
[----:B---3--:R-:W-:-:S03]  /*16fd0*/  IMAD.WIDE R42, R4, 0x4, R18 ;  /* 0x00000004042a7825 */ /* 0x008fc600078e0212 */
[----:B------:R-:W3:Y:S01]  /*16fe0*/  LDL.LU.64 R18, [R1+0x380] ;  /* 0x0003800001127983 */ /* 0x000ee20000300a00 */
[C---:B-1----:R-:W-:Y:S01]  /*16ff0*/  IADD3 R22, R15.reuse, 0x100000, RZ ;  /* 0x001000000f167810 */ /* 0x042fe20007ffe0ff */
[----:B------:R-:W-:Y:S02]  /*17000*/  VIADD R23, R15, 0x100000 ;  /* 0x001000000f177836 */ /* 0x000fe40000000000 */
[----:B------:R-:W-:Y:S04]  /*17010*/  STL.64 [R1+0x5d0], R46 ;  /* 0x0005d02e01007387 */ /* 0x000fe80000100a00 */
[----:B------:R-:W-:Y:S04]  /*17020*/  LDGSTS.E [R23+-0x5b000], desc[UR16][R46.64], P4 ;  /* 0xa50000002e177fae */ /* 0x000fe8000a121850 */
[----:B------:R1:W-:Y:S01]  /*17030*/  LDGSTS.E [R22+-0x5ac00], desc[UR16][R42.64], P4 ;  /* 0xa54000002a167fae */ /* 0x0003e2000a121850 */
[----:B------:R-:W-:-:S03]  /*17040*/  IMAD.WIDE R40, R4, 0x4, R24 ;  /* 0x0000000404287825 */ /* 0x000fc600078e0218 */
[----:B------:R-:W3:Y:S04]  /*17050*/  LDL.LU.64 R24, [R1+0x378] ;  /* 0x0003780001187983 */ /* 0x000ee80000300a00 */
[----:B------:R1:W-:Y:S04]  /*17060*/  STL.64 [R1+0x5b0], R42 ;  /* 0x0005b02a01007387 */ /* 0x0003e80000100a00 */
[----:B------:R4:W-:Y:S01]  /*17070*/  STL.64 [R1+0x590], R40 ;  /* 0x0005902801007387 */ /* 0x0009e20000100a00 */
[----:B------:R-:W-:-:S03]  /*17080*/  IMAD.WIDE R30, R4, 0x4, R248 ;  /* 0x00000004041e7825 */ /* 0x000fc600078e02f8 */
[----:B------:R-:W3:Y:S04]  /*17090*/  LDL.LU.64 R22, [R1+0x370] ;  /* 0x0003700001167983 */ /* 0x000ee80000300a00 */
[----:B------:R4:W-:Y:S04]  /*170a0*/  STL.64 [R1+0x570], R30 ;  /* 0x0005701e01007387 */ /* 0x0009e80000100a00 */
[----:B------:R4:W-:Y:S01]  /*170b0*/  LDGSTS.E [R252+-0x5a800], desc[UR16][R40.64], P4 ;  /* 0xa580000028fc7fae */ /* 0x0009e2000a121850 */
[C---:B-1----:R-:W-:Y:S02]  /*170c0*/  VIADD R43, R15.reuse, 0x100000 ;  /* 0x001000000f2b7836 */ /* 0x042fe40000000000 */
[----:B------:R-:W-:Y:S01]  /*170d0*/  VIADD R42, R15, 0x100000 ;  /* 0x001000000f2a7836 */ /* 0x000fe20000000000 */
[----:B------:R1:W-:Y:S01]  /*170e0*/  LDGSTS.E [R235+-0x5a400], desc[UR16][R30.64], P4 ;  /* 0xa5c000001eeb7fae */ /* 0x0003e2000a121850 */
[----:B------:R-:W-:-:S03]  /*170f0*/  IMAD.WIDE R248, R4, 0x4, R28 ;  /* 0x0000000404f87825 */ /* 0x000fc600078e021c */
[----:B------:R-:W3:Y:S01]  /*17100*/  LDL.LU.64 R28, [R1+0x368] ;  /* 0x00036800011c7983 */ /* 0x000ee20000300a00 */
[----:B------:R-:W-:-:S03]  /*17110*/  IMAD.WIDE R46, R4, 0x4, R38 ;  /* 0x00000004042e7825 */ /* 0x000fc600078e0226 */
[----:B------:R-:W3:Y:S04]  /*17120*/  LDL.LU.64 R38, [R1+0x360] ;  /* 0x0003600001267983 */ /* 0x000ee80000300a00 */
[----:B------:R2:W-:Y:S01]  /*17130*/  STL.64 [R1+0x550], R248 ;  /* 0x000550f801007387 */ /* 0x0005e20000100a00 */
[----:B----4-:R-:W-:-:S03]  /*17140*/  IMAD.WIDE R40, R4, 0x4, R26 ;  /* 0x0000000404287825 */ /* 0x010fc600078e021a */
[----:B------:R-:W4:Y:S04]  /*17150*/  LDL.LU.64 R26, [R1+0x358] ;  /* 0x00035800011a7983 */ /* 0x000f280000300a00 */
[----:B------:R3:W-:Y:S04]  /*17160*/  STL.64 [R1+0x530], R46 ;  /* 0x0005302e01007387 */ /* 0x0007e80000100a00 */
[----:B------:R2:W-:Y:S01]  /*17170*/  LDGSTS.E [R43+-0x5a000], desc[UR16][R248.64], P4 ;  /* 0xa6000000f82b7fae */ /* 0x0005e2000a121850 */
[----:B-1----:R-:W-:-:S03]  /*17180*/  IMAD.WIDE R30, R4, 0x4, R250 ;  /* 0x00000004041e7825 */ /* 0x002fc600078e02fa */
[----:B------:R1:W-:Y:S04]  /*17190*/  STL.64 [R1+0x510], R40 ;  /* 0x0005102801007387 */ /* 0x0003e80000100a00 */
[----:B------:R3:W-:Y:S04]  /*171a0*/  LDGSTS.E [R42+-0x59c00], desc[UR16][R46.64], P4 ;  /* 0xa64000002e2a7fae */ /* 0x0007e8000a121850 */
[----:B------:R1:W-:Y:S04]  /*171b0*/  LDGSTS.E [R252+-0x59800], desc[UR16][R40.64], P4 ;  /* 0xa680000028fc7fae */ /* 0x0003e8000a121850 */
[----:B------:R1:W-:Y:S04]  /*171c0*/  LDGSTS.E [R235+-0x59400], desc[UR16][R30.64], P4 ;  /* 0xa6c000001eeb7fae */ /* 0x0003e8000a121850 */
[----:B------:R-:W4:Y:S04]  /*171d0*/  LDL.LU.64 R42, [R1+0x350] ;  /* 0x00035000012a7983 */ /* 0x000f280000300a00 */
[----:B------:R1:W-:Y:S01]  /*171e0*/  STL.64 [R1+0x4f0], R30 ;  /* 0x0004f01e01007387 */ /* 0x0003e20000100a00 */
[----:B--2---:R-:W-:-:S03]  /*171f0*/  IMAD.WIDE R248, R4, 0x4, R20 ;  /* 0x0000000404f87825 */ /* 0x004fc600078e0214 */
[----:B------:R-:W2:Y:S01]  /*17200*/  LDL.LU.64 R20, [R1+0x348] ;  /* 0x0003480001147983 */ /* 0x000ea20000300a00 */
[----:B---3--:R-:W-:-:S03]  /*17210*/  IMAD.WIDE R46, R4, 0x4, R18 ;  /* 0x00000004042e7825 */ /* 0x008fc600078e0212 */
[----:B------:R-:W3:Y:S01]  /*17220*/  LDL.LU.64 R18, [R1+0x340] ;  /* 0x0003400001127983 */ /* 0x000ee20000300a00 */
[C---:B-1----:R-:W-:Y:S01]  /*17230*/  IADD3 R41, R15.reuse, 0x100000, RZ ;  /* 0x001000000f297810 */ /* 0x042fe20007ffe0ff */
[----:B------:R-:W-:Y:S02]  /*17240*/  VIADD R40, R15, 0x100000 ;  /* 0x001000000f287836 */ /* 0x000fe40000000000 */
[----:B------:R1:W-:Y:S04]  /*17250*/  STL.64 [R1+0x4d0], R248 ;  /* 0x0004d0f801007387 */ /* 0x0003e80000100a00 */
[----:B------:R1:W-:Y:S04]  /*17260*/  LDGSTS.E [R41+-0x59000], desc[UR16][R248.64], P4 ;  /* 0xa7000000f8297fae */ /* 0x0003e8000a121850 */
[----:B------:R1:W-:Y:S01]  /*17270*/  LDGSTS.E [R40+-0x58c00], desc[UR16][R46.64], P4 ;  /* 0xa74000002e287fae */ /* 0x0003e2000a121850 */
[----:B------:R-:W-:-:S03]  /*17280*/  IMAD.WIDE R30, R4, 0x4, R24 ;  /* 0x00000004041e7825 */ /* 0x000fc600078e0218 */
[----:B------:R-:W3:Y:S04]  /*17290*/  LDL.LU.64 R24, [R1+0x338] ;  /* 0x0003380001187983 */ /* 0x000ee80000300a00 */
[----:B------:R-:W-:Y:S04]  /*172a0*/  STL.64 [R1+0x4b0], R46 ;  /* 0x0004b02e01007387 */ /* 0x000fe80000100a00 */
[----:B------:R-:W-:Y:S01]  /*172b0*/  STL.64 [R1+0x490], R30 ;  /* 0x0004901e01007387 */ /* 0x000fe20000100a00 */
[----:B------:R-:W-:-:S03]  /*172c0*/  IMAD.WIDE R22, R4, 0x4, R22 ;  /* 0x0000000404167825 */ /* 0x000fc600078e0216 */
[----:B------:R-:W3:Y:S04]  /*172d0*/  LDL.LU.64 R40, [R1+0x330] ;  /* 0x0003300001287983 */ /* 0x000ee80000300a00 */
[----:B------:R1:W-:Y:S04]  /*172e0*/  LDGSTS.E [R252+-0x58800], desc[UR16][R30.64], P4 ;  /* 0xa78000001efc7fae */ /* 0x0003e8000a121850 */
[----:B------:R1:W-:Y:S04]  /*172f0*/  STL.64 [R1+0x470], R22 ;  /* 0x0004701601007387 */ /* 0x0003e80000100a00 */
[----:B------:R-:W-:Y:S01]  /*17300*/  LDGSTS.E [R235+-0x58400], desc[UR16][R22.64], P4 ;  /* 0xa7c0000016eb7fae */ /* 0x000fe2000a121850 */
[----:B-1----:R-:W-:-:S03]  /*17310*/  IMAD.WIDE R248, R4, 0x4, R28 ;  /* 0x0000000404f87825 */ /* 0x002fc600078e021c */
[----:B------:R-:W3:Y:S04]  /*17320*/  LDL.LU.64 R22, [R1+0x328] ;  /* 0x0003280001167983 */ /* 0x000ee80000300a00 */
[----:B------:R-:W3:Y:S01]  /*17330*/  LDL.LU.64 R28, [R1+0x320] ;  /* 0x00032000011c7983 */ /* 0x000ee20000300a00 */
[----:B------:R-:W-:-:S03]  /*17340*/  IMAD.WIDE R46, R4, 0x4, R38 ;  /* 0x00000004042e7825 */ /* 0x000fc600078e0226 */
[----:B------:R2:W-:Y:S01]  /*17350*/  STL.64 [R1+0x830], R248 ;  /* 0x000830f801007387 */ /* 0x0005e20000100a00 */
[----:B------:R-:W-:-:S03]  /*17360*/  VIADD R31, R16, 0x100000 ;  /* 0x00100000101f7836 */ /* 0x000fc60000000000 */
[----:B------:R-:W3:Y:S01]  /*17370*/  LDL.LU.64 R38, [R1+0x318] ;  /* 0x0003180001267983 */ /* 0x000ee20000300a00 */
[----:B------:R-:W-:Y:S01]  /*17380*/  IADD3 R30, R16, 0x100000, RZ ;  /* 0x00100000101e7810 */ /* 0x000fe20007ffe0ff */
[C---:B----4-:R-:W-:Y:S02]  /*17390*/  IMAD.WIDE R26, R4.reuse, 0x4, R26 ;  /* 0x00000004041a7825 */ /* 0x050fe400078e021a */
[----:B------:R3:W-:Y:S04]  /*173a0*/  STL.64 [R1+0x818], R46 ;  /* 0x0008182e01007387 */ /* 0x0007e80000100a00 */
[----:B------:R2:W-:Y:S04]  /*173b0*/  LDGSTS.E [R31+-0x5ff00], desc[UR16][R248.64], P4 ;  /* 0xa0100000f81f7fae */ /* 0x0005e8000a121850 */
[----:B------:R1:W-:Y:S04]  /*173c0*/  STL.64 [R1+0x800], R26 ;  /* 0x0008001a01007387 */ /* 0x0003e80000100a00 */
[----:B------:R3:W-:Y:S01]  /*173d0*/  LDGSTS.E [R30+-0x5fb00], desc[UR16][R46.64], P4 ;  /* 0xa05000002e1e7fae */ /* 0x0007e2000a121850 */
[----:B------:R-:W-:-:S03]  /*173e0*/  IMAD.WIDE R42, R4, 0x4, R42 ;  /* 0x00000004042a7825 */ /* 0x000fc600078e022a */
[----:B------:R-:W4:Y:S04]  /*173f0*/  LDL.LU.64 R30, [R1+0x310] ;  /* 0x00031000011e7983 */ /* 0x000f280000300a00 */
[----:B------:R1:W-:Y:S01]  /*17400*/  STL.64 [R1+0x7e8], R42 ;  /* 0x0007e82a01007387 */ /* 0x0003e20000100a00 */
[----:B--2---:R-:W-:-:S03]  /*17410*/  IMAD.WIDE R248, R4, 0x4, R20 ;  /* 0x0000000404f87825 */ /* 0x004fc600078e0214 */
[----:B------:R-:W2:Y:S01]  /*17420*/  LDL.LU.64 R20, [R1+0x308] ;  /* 0x0003080001147983 */ /* 0x000ea20000300a00 */
[----:B---3--:R-:W-:-:S03]  /*17430*/  IMAD.WIDE R46, R4, 0x4, R18 ;  /* 0x00000004042e7825 */ /* 0x008fc600078e0212 */
[----:B------:R-:W3:Y:S01]  /*17440*/  LDL.LU.64 R18, [R1+0x300] ;  /* 0x0003000001127983 */ /* 0x000ee20000300a00 */
[C---:B------:R-:W-:Y:S02]  /*17450*/  VIADD R252, R16.reuse, 0x100000 ;  /* 0x0010000010fc7836 */ /* 0x040fe40000000000 */
[----:B------:R-:W-:-:S03]  /*17460*/  VIADD R235, R16, 0x100000 ;  /* 0x0010000010eb7836 */ /* 0x000fc60000000000 */
[----:B------:R1:W-:Y:S04]  /*17470*/  LDGSTS.E [R252+-0x5f700], desc[UR16][R26.64], P4 ;  /* 0xa09000001afc7fae */ /* 0x0003e8000a121850 */
[----:B------:R1:W-:Y:S04]  /*17480*/  STL.64 [R1+0x7c8], R248 ;  /* 0x0007c8f801007387 */ /* 0x0003e80000100a00 */
[----:B------:R-:W3:Y:S01]  /*17490*/  LDL.LU.64 R250, [R1+0x2f8] ;  /* 0x0002f80001fa7983 */ /* 0x000ee20000300a00 */
[----:B-1----:R-:W-:-:S03]  /*174a0*/  IADD3 R26, R16, 0x100000, RZ ;  /* 0x00100000101a7810 */ /* 0x002fc60007ffe0ff */
[----:B------:R1:W-:Y:S04]  /*174b0*/  LDGSTS.E [R235+-0x5f300], desc[UR16][R42.64], P4 ;  /* 0xa0d000002aeb7fae */ /* 0x0003e8000a121850 */
[----:B------:R1:W-:Y:S04]  /*174c0*/  STL.64 [R1+0x7a8], R46 ;  /* 0x0007a82e01007387 */ /* 0x0003e80000100a00 */
[----:B------:R1:W-:Y:S02]  /*174d0*/  LDGSTS.E [R26+-0x5ef00], desc[UR16][R248.64], P4 ;  /* 0xa1100000f81a7fae */ /* 0x0003e4000a121850 */
[----:B-1----:R-:W-:-:S05]  /*174e0*/  VIADD R42, R16, 0x100000 ;  /* 0x00100000102a7836 */ /* 0x002fca0000000000 */
[----:B------:R1:W-:Y:S01]  /*174f0*/  LDGSTS.E [R42+-0x5eb00], desc[UR16][R46.64], P4 ;  /* 0xa15000002e2a7fae */ /* 0x0003e2000a121850 */
[----:B------:R-:W-:-:S05]  /*17500*/  IMAD.WIDE R24, R4, 0x4, R24 ;  /* 0x0000000404187825 */ /* 0x000fca00078e0218 */
[----:B------:R1:W-:Y:S04]  /*17510*/  STL.64 [R1+0x788], R24 ;  /* 0x0007881801007387 */ /* 0x0003e80000100a00 */
[----:B------:R-:W3:Y:S01]  /*17520*/  LDL.LU.64 R26, [R1+0x2f0] ;  /* 0x0002f000011a7983 */ /* 0x000ee20000300a00 */
[----:B------:R-:W-:-:S03]  /*17530*/  IMAD.WIDE R40, R4, 0x4, R40 ;  /* 0x0000000404287825 */ /* 0x000fc600078e0228 */
[----:B------:R1:W-:Y:S04]  /*17540*/  LDGSTS.E [R252+-0x5e700], desc[UR16][R24.64], P4 ;  /* 0xa190000018fc7fae */ /* 0x0003e8000a121850 */
[----:B------:R1:W-:Y:S04]  /*17550*/  STL.64 [R1+0x768], R40 ;  /* 0x0007682801007387 */ /* 0x0003e80000100a00 */
[----:B------:R1:W-:Y:S01]  /*17560*/  LDGSTS.E [R235+-0x5e300], desc[UR16][R40.64], P4 ;  /* 0xa1d0000028eb7fae */ /* 0x0003e2000a121850 */
[----:B------:R-:W-:-:S03]  /*17570*/  IMAD.WIDE R248, R4, 0x4, R22 ;  /* 0x0000000404f87825 */ /* 0x000fc600078e0216 */
[----:B------:R-:W3:Y:S01]  /*17580*/  LDL.LU.64 R22, [R1+0x2e8] ;  /* 0x0002e80001167983 */ /* 0x000ee20000300a00 */
[----:B-1----:R-:W-:-:S03]  /*17590*/  IMAD.WIDE R46, R4, 0x4, R28 ;  /* 0x00000004042e7825 */ /* 0x002fc600078e021c */
[----:B------:R-:W3:Y:S01]  /*175a0*/  LDL.LU.64 R28, [R1+0x2e0] ;  /* 0x0002e000011c7983 */ /* 0x000ee20000300a00 */
[----:B------:R-:W-:-:S03]  /*175b0*/  VIADD R24, R16, 0x100000 ;  /* 0x0010000010187836 */ /* 0x000fc60000000000 */
[----:B------:R2:W-:Y:S01]  /*175c0*/  STL.64 [R1+0x748], R248 ;  /* 0x000748f801007387 */ /* 0x0005e20000100a00 */
[----:B------:R-:W-:-:S03]  /*175d0*/  IMAD.WIDE R40, R4, 0x4, R38 ;  /* 0x0000000404287825 */ /* 0x000fc600078e0226 */
[----:B------:R-:W3:Y:S04]  /*175e0*/  LDL.LU.64 R38, [R1+0x2d8] ;  /* 0x0002d80001267983 */ /* 0x000ee80000300a00 */
[----:B------:R3:W-:Y:S04]  /*175f0*/  STL.64 [R1+0x728], R46 ;  /* 0x0007282e01007387 */ /* 0x0007e80000100a00 */
[----:B------:R-:W-:Y:S04]  /*17600*/  STL.64 [R1+0x708], R40 ;  /* 0x0007082801007387 */ /* 0x000fe80000100a00 */
[----:B------:R2:W-:Y:S04]  /*17610*/  LDGSTS.E [R24+-0x5df00], desc[UR16][R248.64], P4 ;  /* 0xa2100000f8187fae */ /* 0x0005e8000a121850 */
[----:B------:R3:W-:Y:S01]  /*17620*/  LDGSTS.E [R42+-0x5db00], desc[UR16][R46.64], P4 ;  /* 0xa25000002e2a7fae */ /* 0x0007e2000a121850 */
[----:B----4-:R-:W-:-:S03]  /*17630*/  IMAD.WIDE R30, R4, 0x4, R30 ;  /* 0x00000004041e7825 */ /* 0x010fc600078e021e */
[----:B------:R-:W4:Y:S04]  /*17640*/  LDL.LU.64 R24, [R1+0x2d0] ;  /* 0x0002d00001187983 */ /* 0x000f280000300a00 */
[----:B------:R1:W-:Y:S01]  /*17650*/  STL.64 [R1+0x6e8], R30 ;  /* 0x0006e81e01007387 */ /* 0x0003e20000100a00 */
[----:B------:R-:W-:-:S03]  /*17660*/  IADD3 R43, R16, 0x100000, RZ ;  /* 0x00100000102b7810 */ /* 0x000fc60007ffe0ff */
[----:B------:R-:W-:Y:S04]  /*17670*/  LDGSTS.E [R252+-0x5d700], desc[UR16][R40.64], P4 ;  /* 0xa290000028fc7fae */ /* 0x000fe8000a121850 */
[----:B------:R1:W-:Y:S01]  /*17680*/  LDGSTS.E [R235+-0x5d300], desc[UR16][R30.64], P4 ;  /* 0xa2d000001eeb7fae */ /* 0x0003e2000a121850 */
[----:B--2---:R-:W-:-:S03]  /*17690*/  IMAD.WIDE R248, R4, 0x4, R20 ;  /* 0x0000000404f87825 */ /* 0x004fc600078e0214 */
[----:B------:R-:W2:Y:S01]  /*176a0*/  LDL.LU.64 R20, [R1+0x2c8] ;  /* 0x0002c80001147983 */ /* 0x000ea20000300a00 */
[----:B---3--:R-:W-:-:S03]  /*176b0*/  IMAD.WIDE R46, R4, 0x4, R18 ;  /* 0x00000004042e7825 */ /* 0x008fc600078e0212 */
[----:B------:R-:W3:Y:S04]  /*176c0*/  LDL.LU.64 R18, [R1+0x2c0] ;  /* 0x0002c00001127983 */ /* 0x000ee80000300a00 */
[----:B------:R1:W-:Y:S04]  /*176d0*/  STL.64 [R1+0x6c8], R248 ;  /* 0x0006c8f801007387 */ /* 0x0003e80000100a00 */
[----:B------:R1:W-:Y:S04]  /*176e0*/  STL.64 [R1+0x6a8], R46 ;  /* 0x0006a82e01007387 */ /* 0x0003e80000100a00 */
[----:B------:R1:W-:Y:S02]  /*176f0*/  LDGSTS.E [R43+-0x5cf00], desc[UR16][R248.64], P4 ;  /* 0xa3100000f82b7fae */ /* 0x0003e4000a121850 */
[----:B-1----:R-:W-:-:S02]  /*17700*/  IMAD.WIDE R30, R4, 0x4, R250 ;  /* 0x00000004041e7825 */ /* 0x002fc400078e02fa */
[----:B------:R1:W-:Y:S04]  /*17710*/  LDGSTS.E [R42+-0x5cb00], desc[UR16][R46.64], P4 ;  /* 0xa35000002e2a7fae */ /* 0x0003e8000a121850 */
[----:B------:R1:W-:Y:S01]  /*17720*/  LDGSTS.E [R252+-0x5c700], desc[UR16][R30.64], P4 ;  /* 0xa39000001efc7fae */ /* 0x0003e2000a121850 */
[----:B------:R-:W-:-:S03]  /*17730*/  IMAD.WIDE R40, R4, 0x4, R26 ;  /* 0x0000000404287825 */ /* 0x000fc600078e021a */
[----:B------:R-:W3:Y:S04]  /*17740*/  LDL.LU.64 R26, [R1+0x2b8] ;  /* 0x0002b800011a7983 */ /* 0x000ee80000300a00 */
[----:B------:R-:W-:Y:S04]  /*17750*/  STL.64 [R1+0x688], R30 ;  /* 0x0006881e01007387 */ /* 0x000fe80000100a00 */
[----:B------:R1:W-:Y:S04]  /*17760*/  STL.64 [R1+0x668], R40 ;  /* 0x0006682801007387 */ /* 0x0003e80000100a00 */
[----:B------:R-:W3:Y:S04]  /*17770*/  LDL.LU.64 R42, [R1+0x2b0] ;  /* 0x0002b000012a7983 */ /* 0x000ee80000300a00 */
[----:B------:R-:W-:Y:S01]  /*17780*/  LDGSTS.E [R235+-0x5c300], desc[UR16][R40.64], P4 ;  /* 0xa3d0000028eb7fae */ /* 0x000fe2000a121850 */
[----:B------:R-:W-:-:S03]  /*17790*/  IMAD.WIDE R248, R4, 0x4, R22 ;  /* 0x0000000404f87825 */ /* 0x000fc600078e0216 */
[----:B------:R-:W3:Y:S01]  /*177a0*/  LDL.LU.64 R22, [R1+0x2a8] ;  /* 0x0002a80001167983 */ /* 0x000ee20000300a00 */
[----:B-1----:R-:W-:-:S03]  /*177b0*/  IMAD.WIDE R46, R4, 0x4, R28 ;  /* 0x00000004042e7825 */ /* 0x002fc600078e021c */
[----:B------:R-:W3:Y:S04]  /*177c0*/  LDL.LU.64 R28, [R1+0x2a0] ;  /* 0x0002a000011c7983 */ /* 0x000ee80000300a00 */
[----:B------:R3:W-:Y:S04]  /*177d0*/  STL.64 [R1+0x648], R248 ;  /* 0x000648f801007387 */ /* 0x0007e80000100a00 */
[----:B------:R-:W-:Y:S04]  /*177e0*/  STL.64 [R1+0x628], R46 ;  /* 0x0006282e01007387 */ /* 0x000fe80000100a00 */
[----:B------:R-:W3:Y:S01]  /*177f0*/  LDL.LU.64 R40, [R1+0x298] ;  /* 0x0002980001287983 */ /* 0x000ee20000300a00 */
[----:B------:R-:W-:-:S02]  /*17800*/  VIADD R31, R16, 0x100000 ;  /* 0x00100000101f7836 */ /* 0x000fc40000000000 */
[----:B------:R-:W-:-:S03]  /*17810*/  IMAD.WIDE R38, R4, 0x4, R38 ;  /* 0x0000000404267825 */ /* 0x000fc600078e0226 */
[----:B------:R3:W-:Y:S01]  /*17820*/  LDGSTS.E [R31+-0x5bf00], desc[UR16][R248.64], P4 ;  /* 0xa4100000f81f7fae */ /* 0x0007e2000a121850 */
[----:B------:R-:W-:-:S03]  /*17830*/  VIADD R30, R16, 0x100000 ;  /* 0x00100000101e7836 */ /* 0x000fc60000000000 */
[----:B------:R-:W-:Y:S04]  /*17840*/  STL.64 [R1+0x608], R38 ;  /* 0x0006082601007387 */ /* 0x000fe80000100a00 */
[----:B------:R-:W-:Y:S04]  /*17850*/  LDGSTS.E [R30+-0x5bb00], desc[UR16][R46.64], P4 ;  /* 0xa45000002e1e7fae */ /* 0x000fe8000a121850 */
[----:B------:R1:W-:Y:S01]  /*17860*/  LDGSTS.E [R252+-0x5b700], desc[UR16][R38.64], P4 ;  /* 0xa490000026fc7fae */ /* 0x0003e2000a121850 */
[----:B----4-:R-:W-:-:S05]  /*17870*/  IMAD.WIDE R24, R4, 0x4, R24 ;  /* 0x0000000404187825 */ /* 0x010fca00078e0218 */
[----:B------:R4:W-:Y:S04]  /*17880*/  STL.64 [R1+0x5e8], R24 ;  /* 0x0005e81801007387 */ /* 0x0009e80000100a00 */
[----:B------:R-:W4:Y:S04]  /*17890*/  LDL.LU.64 R30, [R1+0x290] ;  /* 0x00029000011e7983 */ /* 0x000f280000300a00 */
[----:B------:R-:W-:Y:S01]  /*178a0*/  LDGSTS.E [R235+-0x5b300], desc[UR16][R24.64], P4 ;  /* 0xa4d0000018eb7fae */ /* 0x000fe2000a121850 */
[----:B--2---:R-:W-:-:S03]  /*178b0*/  IMAD.WIDE R250, R4, 0x4, R20 ;  /* 0x0000000404fa7825 */ /* 0x004fc600078e0214 */
[----:B------:R-:W2:Y:S01]  /*178c0*/  LDL.LU.64 R20, [R1+0x288] ;  /* 0x0002880001147983 */ /* 0x000ea20000300a00 */
[----:B---3--:R-:W-:-:S03]  /*178d0*/  IMAD.WIDE R248, R4, 0x4, R18 ;  /* 0x0000000404f87825 */ /* 0x008fc600078e0212 */
[----:B----4-:R-:W3:Y:S04]  /*178e0*/  LDL.LU.64 R24, [R1+0x280] ;  /* 0x0002800001187983 */ /* 0x010ee80000300a00 */
[----:B------:R-:W-:Y:S04]  /*178f0*/  STL.64 [R1+0x5c8], R250 ;  /* 0x0005c8fa01007387 */ /* 0x000fe80000100a00 */
[----:B------:R-:W4:Y:S01]  /*17900*/  LDL.LU.64 R18, [R1+0x278] ;  /* 0x0002780001127983 */ /* 0x000f220000300a00 */
[C---:B-1----:R-:W-:Y:S01]  /*17910*/  IADD3 R38, R16.reuse, 0x100000, RZ ;  /* 0x0010000010267810 */ /* 0x042fe20007ffe0ff */
[----:B------:R-:W-:-:S02]  /*17920*/  VIADD R46, R16, 0x100000 ;  /* 0x00100000102e7836 */ /* 0x000fc40000000000 */
[----:B------:R-:W-:Y:S04]  /*17930*/  STL.64 [R1+0x5a8], R248 ;  /* 0x0005a8f801007387 */ /* 0x000fe80000100a00 */
[----:B------:R-:W-:Y:S04]  /*17940*/  LDGSTS.E [R38+-0x5af00], desc[UR16][R250.64], P4 ;  /* 0xa5100000fa267fae */ /* 0x000fe8000a121850 */
[----:B------:R-:W-:Y:S01]  /*17950*/  LDGSTS.E [R46+-0x5ab00], desc[UR16][R248.64], P4 ;  /* 0xa5500000f82e7fae */ /* 0x000fe2000a121850 */
[----:B------:R-:W-:-:S05]  /*17960*/  IMAD.WIDE R26, R4, 0x4, R26 ;  /* 0x00000004041a7825 */ /* 0x000fca00078e021a */
[----:B------:R1:W-:Y:S04]  /*17970*/  STL.64 [R1+0x588], R26 ;  /* 0x0005881a01007387 */ /* 0x0003e80000100a00 */
[----:B------:R-:W3:Y:S01]  /*17980*/  LDL.LU.64 R38, [R1+0x270] ;  /* 0x0002700001267983 */ /* 0x000ee20000300a00 */
[----:B------:R-:W-:-:S03]  /*17990*/  IMAD.WIDE R42, R4, 0x4, R42 ;  /* 0x00000004042a7825 */ /* 0x000fc600078e022a */
[----:B------:R1:W-:Y:S04]  /*179a0*/  LDGSTS.E [R252+-0x5a700], desc[UR16][R26.64], P4 ;  /* 0xa59000001afc7fae */ /* 0x0003e8000a121850 */
[----:B------:R1:W-:Y:S04]  /*179b0*/  STL.64 [R1+0x568], R42 ;  /* 0x0005682a01007387 */ /* 0x0003e80000100a00 */
[----:B------:R-:W-:Y:S01]  /*179c0*/  LDGSTS.E [R235+-0x5a300], desc[UR16][R42.64], P4 ;  /* 0xa5d000002aeb7fae */ /* 0x000fe2000a121850 */
[----:B-1----:R-:W-:Y:S02]  /*179d0*/  VIADD R26, R16, 0x100000 ;  /* 0x00100000101a7836 */ /* 0x002fe40000000000 */
[----:B------:R-:W-:-:S02]  /*179e0*/  IMAD.WIDE R250, R4, 0x4, R22 ;  /* 0x0000000404fa7825 */ /* 0x000fc400078e0216 */
[----:B------:R-:W3:Y:S02]  /*179f0*/  LDL.LU.64 R22, [R1+0x268] ;  /* 0x0002680001167983 */ /* 0x000ee40000300a00 */
[C---:B------:R-:W-:Y:S02]  /*17a00*/  IMAD.WIDE R248, R4.reuse, 0x4, R28 ;  /* 0x0000000404f87825 */ /* 0x040fe400078e021c */
[----:B------:R-:W3:Y:S04]  /*17a10*/  LDL.LU.64 R42, [R1+0x260] ;  /* 0x00026000012a7983 */ /* 0x000ee80000300a00 */
[----:B------:R-:W-:Y:S04]  /*17a20*/  STL.64 [R1+0x548], R250 ;  /* 0x000548fa01007387 */ /* 0x000fe80000100a00 */
[----:B------:R-:W3:Y:S01]  /*17a30*/  LDL.LU.64 R28, [R1+0x258] ;  /* 0x00025800011c7983 */ /* 0x000ee20000300a00 */
[----:B------:R-:W-:-:S03]  /*17a40*/  IMAD.WIDE R40, R4, 0x4, R40 ;  /* 0x0000000404287825 */ /* 0x000fc600078e0228 */
[----:B------:R2:W-:Y:S04]  /*17a50*/  STL.64 [R1+0x528], R248 ;  /* 0x000528f801007387 */ /* 0x0005e80000100a00 */
[----:B------:R-:W-:Y:S04]  /*17a60*/  LDGSTS.E [R26+-0x59f00], desc[UR16][R250.64], P4 ;  /* 0xa6100000fa1a7fae */ /* 0x000fe8000a121850 */
[----:B------:R-:W-:Y:S04]  /*17a70*/  STL.64 [R1+0x508], R40 ;  /* 0x0005082801007387 */ /* 0x000fe80000100a00 */
[----:B------:R2:W-:Y:S04]  /*17a80*/  LDGSTS.E [R46+-0x59b00], desc[UR16][R248.64], P4 ;  /* 0xa6500000f82e7fae */ /* 0x0005e8000a121850 */
[----:B------:R-:W3:Y:S04]  /*17a90*/  LDL.LU.64 R26, [R1+0x250] ;  /* 0x00025000011a7983 */ /* 0x000ee80000300a00 */
[----:B------:R-:W-:Y:S01]  /*17aa0*/  LDGSTS.E [R252+-0x59700], desc[UR16][R40.64], P4 ;  /* 0xa690000028fc7fae */ /* 0x000fe2000a121850 */
[----:B------:R-:W-:-:S05]  /*17ab0*/  IMAD.WIDE R30, R4, 0x4, R30 ;  /* 0x00000004041e7825 */ /* 0x000fca00078e021e */
[----:B------:R4:W-:Y:S04]  /*17ac0*/  STL.64 [R1+0x4e8], R30 ;  /* 0x0004e81e01007387 */ /* 0x0009e80000100a00 */
[----:B------:R4:W-:Y:S01]  /*17ad0*/  LDGSTS.E [R235+-0x59300], desc[UR16][R30.64], P4 ;  /* 0xa6d000001eeb7fae */ /* 0x0009e2000a121850 */
[----:B--2---:R-:W-:-:S03]  /*17ae0*/  IMAD.WIDE R248, R4, 0x4, R20 ;  /* 0x0000000404f87825 */ /* 0x004fc600078e0214 */
[----:B------:R-:W2:Y:S04]  /*17af0*/  LDL.LU.64 R20, [R1+0x248] ;  /* 0x0002480001147983 */ /* 0x000ea80000300a00 */
[----:B------:R1:W-:Y:S01]  /*17b00*/  STL.64 [R1+0x4c8], R248 ;  /* 0x0004c8f801007387 */ /* 0x0003e20000100a00 */
[----:B----4-:R-:W-:-:S03]  /*17b10*/  IMAD.WIDE R30, R4, 0x4, R18 ;  /* 0x00000004041e7825 */ /* 0x010fc600078e0212 */
[----:B------:R-:W4:Y:S01]  /*17b20*/  LDL.LU.64 R18, [R1+0x240] ;  /* 0x0002400001127983 */ /* 0x000f220000300a00 */
[----:B---3--:R-:W-:Y:S01]  /*17b30*/  IMAD.WIDE R46, R4, 0x4, R24 ;  /* 0x00000004042e7825 */ /* 0x008fe200078e0218 */
[----:B------:R-:W-:-:S03]  /*17b40*/  IADD3 R41, R16, 0x100000, RZ ;  /* 0x0010000010297810 */ /* 0x000fc60007ffe0ff */
[----:B------:R-:W-:Y:S01]  /*17b50*/  VIADD R40, R16, 0x100000 ;  /* 0x0010000010287836 */ /* 0x000fe20000000000 */
[----:B------:R3:W-:Y:S04]  /*17b60*/  STL.64 [R1+0x4a8], R46 ;  /* 0x0004a82e01007387 */ /* 0x0007e80000100a00 */
[----:B------:R3:W-:Y:S04]  /*17b70*/  STL.64 [R1+0x488], R30 ;  /* 0x0004881e01007387 */ /* 0x0007e80000100a00 */
[----:B------:R1:W-:Y:S04]  /*17b80*/  LDGSTS.E [R41+-0x58f00], desc[UR16][R248.64], P4 ;  /* 0xa7100000f8297fae */ /* 0x0003e8000a121850 */
[----:B------:R1:W-:Y:S04]  /*17b90*/  LDGSTS.E [R40+-0x58b00], desc[UR16][R46.64], P4 ;  /* 0xa75000002e287fae */ /* 0x0003e8000a121850 */
[----:B------:R1:W-:Y:S02]  /*17ba0*/  LDGSTS.E [R252+-0x58700], desc[UR16][R30.64], P4 ;  /* 0xa79000001efc7fae */ /* 0x0003e4000a121850 */
[C---:B-1----:R-:W-:Y:S01]  /*17bb0*/  VIADD R41, R17.reuse, 0x100000 ;  /* 0x0010000011297836 */ /* 0x042fe20000000000 */
[C---:B------:R-:W-:Y:S01]  /*17bc0*/  IADD3 R40, R17.reuse, 0x100000, RZ ;  /* 0x0010000011287810 */ /* 0x040fe20007ffe0ff */
[----:B------:R-:W-:-:S02]  /*17bd0*/  VIADD R252, R17, 0x100000 ;  /* 0x0010000011fc7836 */ /* 0x000fc40000000000 */
[C---:B------:R-:W-:Y:S02]  /*17be0*/  IMAD.WIDE R24, R4.reuse, 0x4, R38 ;  /* 0x0000000404187825 */ /* 0x040fe400078e0226 */
[----:B------:R-:W4:Y:S04]  /*17bf0*/  LDL.LU.64 R38, [R1+0x238] ;  /* 0x0002380001267983 */ /* 0x000f280000300a00 */
[----:B------:R1:W-:Y:S04]  /*17c00*/  STL.64 [R1+0x468], R24 ;  /* 0x0004681801007387 */ /* 0x0003e80000100a00 */
[----:B------:R-:W4:Y:S04]  /*17c10*/  LDL.LU.64 R248, [R1+0x230] ;  /* 0x0002300001f87983 */ /* 0x000f280000300a00 */
[----:B------:R1:W-:Y:S01]  /*17c20*/  LDGSTS.E [R235+-0x58300], desc[UR16][R24.64], P4 ;  /* 0xa7d0000018eb7fae */ /* 0x0003e2000a121850 */
[----:B---3--:R-:W-:-:S03]  /*17c30*/  IMAD.WIDE R46, R4, 0x4, R22 ;  /* 0x00000004042e7825 */ /* 0x008fc600078e0216 */
[----:B------:R-:W3:Y:S01]  /*17c40*/  LDL.LU.64 R22, [R1+0x228] ;  /* 0x0002280001167983 */ /* 0x000ee20000300a00 */
[----:B------:R-:W-:-:S03]  /*17c50*/  IMAD.WIDE R42, R4, 0x4, R42 ;  /* 0x00000004042a7825 */ /* 0x000fc600078e022a */
[----:B------:R-:W-:Y:S01]  /*17c60*/  STL.64 [R1+0x828], R46 ;  /* 0x0008282e01007387 */ /* 0x000fe20000100a00 */
[----:B------:R-:W-:-:S03]  /*17c70*/  IMAD.WIDE R30, R4, 0x4, R28 ;  /* 0x00000004041e7825 */ /* 0x000fc600078e021c */
[----:B------:R2:W-:Y:S04]  /*17c80*/  LDGSTS.E [R41+-0x5fe00], desc[UR16][R46.64], P4 ;  /* 0xa02000002e297fae */ /* 0x0005e8000a121850 */
[----:B------:R-:W3:Y:S04]  /*17c90*/  LDL.LU.64 R28, [R1+0x220] ;  /* 0x00022000011c7983 */ /* 0x000ee80000300a00 */
[----:B------:R-:W-:Y:S04]  /*17ca0*/  STL.64 [R1+0x810], R42 ;  /* 0x0008102a01007387 */ /* 0x000fe80000100a00 */
[----:B------:R-:W-:Y:S01]  /*17cb0*/  STL.64 [R1+0x7f8], R30 ;  /* 0x0007f81e01007387 */ /* 0x000fe20000100a00 */
[----:B-1----:R-:W-:-:S03]  /*17cc0*/  VIADD R235, R17, 0x100000 ;  /* 0x0010000011eb7836 */ /* 0x002fc60000000000 */
[----:B------:R4:W-:Y:S01]  /*17cd0*/  LDGSTS.E [R40+-0x5fa00], desc[UR16][R42.64], P4 ;  /* 0xa06000002a287fae */ /* 0x0009e2000a121850 */
[----:B------:R-:W-:-:S03]  /*17ce0*/  IMAD.WIDE R24, R4, 0x4, R26 ;  /* 0x0000000404187825 */ /* 0x000fc600078e021a */
[----:B------:R1:W-:Y:S04]  /*17cf0*/  LDGSTS.E [R252+-0x5f600], desc[UR16][R30.64], P4 ;  /* 0xa0a000001efc7fae */ /* 0x0003e8000a121850 */
[----:B------:R-:W3:Y:S04]  /*17d00*/  LDL.LU.64 R26, [R1+0x218] ;  /* 0x00021800011a7983 */ /* 0x000ee80000300a00 */
[----:B------:R1:W-:Y:S04]  /*17d10*/  STL.64 [R1+0x7e0], R24 ;  /* 0x0007e01801007387 */ /* 0x0003e80000100a00 */
[----:B------:R-:W3:Y:S04]  /*17d20*/  LDL.LU.64 R250, [R1+0x210] ;  /* 0x0002100001fa7983 */ /* 0x000ee80000300a00 */
[----:B------:R-:W-:Y:S04]  /*17d30*/  LDGSTS.E [R235+-0x5f200], desc[UR16][R24.64], P4 ;  /* 0xa0e0000018eb7fae */ /* 0x000fe8000a121850 */
[----:B-1----:R-:W3:Y:S01]  /*17d40*/  LDL.LU.64 R24, [R1+0x208] ;  /* 0x0002080001187983 */ /* 0x002ee20000300a00 */
[----:B--2---:R-:W-:-:S03]  /*17d50*/  IMAD.WIDE R46, R4, 0x4, R20 ;  /* 0x00000004042e7825 */ /* 0x004fc600078e0214 */
[----:B------:R-:W2:Y:S04]  /*17d60*/  LDL.LU.64 R20, [R1+0x200] ;  /* 0x0002000001147983 */ /* 0x000ea80000300a00 */
[----:B------:R3:W-:Y:S04]  /*17d70*/  STL.64 [R1+0x7c0], R46 ;  /* 0x0007c02e01007387 */ /* 0x0007e80000100a00 */
[----:B------:R3:W-:Y:S01]  /*17d80*/  LDGSTS.E [R41+-0x5ee00], desc[UR16][R46.64], P4 ;  /* 0xa12000002e297fae */ /* 0x0007e2000a121850 */
[----:B----4-:R-:W-:-:S03]  /*17d90*/  IMAD.WIDE R42, R4, 0x4, R18 ;  /* 0x00000004042a7825 */ /* 0x010fc600078e0212 */
[----:B------:R-:W4:Y:S04]  /*17da0*/  LDL.LU.64 R18, [R1+0x1f8] ;  /* 0x0001f80001127983 */ /* 0x000f280000300a00 */
[----:B------:R1:W-:Y:S04]  /*17db0*/  STL.64 [R1+0x7a0], R42 ;  /* 0x0007a02a01007387 */ /* 0x0003e80000100a00 */
[----:B------:R-:W-:Y:S01]  /*17dc0*/  LDGSTS.E [R40+-0x5ea00], desc[UR16][R42.64], P4 ;  /* 0xa16000002a287fae */ /* 0x000fe2000a121850 */
[----:B------:R-:W-:-:S04]  /*17dd0*/  IMAD.WIDE R38, R4, 0x4, R38 ;  /* 0x0000000404267825 */ /* 0x000fc800078e0226 */
[C---:B------:R-:W-:Y:S01]  /*17de0*/  IMAD.WIDE R30, R4.reuse, 0x4, R248 ;  /* 0x00000004041e7825 */ /* 0x040fe200078e02f8 */
[----:B------:R1:W-:Y:S04]  /*17df0*/  STL.64 [R1+0x780], R38 ;  /* 0x0007802601007387 */ /* 0x0003e80000100a00 */
[----:B------:R1:W-:Y:S04]  /*17e00*/  STL.64 [R1+0x760], R30 ;  /* 0x0007601e01007387 */ /* 0x0003e80000100a00 */
[----:B------:R-:W4:Y:S04]  /*17e10*/  LDL.LU.64 R248, [R1+0x1f0] ;  /* 0x0001f00001f87983 */ /* 0x000f280000300a00 */
[----:B------:R1:W-:Y:S01]  /*17e20*/  LDGSTS.E [R252+-0x5e600], desc[UR16][R38.64], P4 ;  /* 0xa1a0000026fc7fae */ /* 0x0003e2000a121850 */
[----:B---3--:R-:W-:-:S03]  /*17e30*/  IMAD.WIDE R46, R4, 0x4, R22 ;  /* 0x00000004042e7825 */ /* 0x008fc600078e0216 */
[----:B------:R3:W-:Y:S04]  /*17e40*/  LDGSTS.E [R235+-0x5e200], desc[UR16][R30.64], P4 ;  /* 0xa1e000001eeb7fae */ /* 0x0007e8000a121850 */
[----:B-1----:R-:W4:Y:S01]  /*17e50*/  LDL.LU.64 R42, [R1+0x1e8] ;  /* 0x0001e800012a7983 */ /* 0x002f220000300a00 */
[C---:B------:R-:W-:Y:S01]  /*17e60*/  IADD3 R39, R17.reuse, 0x100000, RZ ;  /* 0x0010000011277810 */ /* 0x040fe20007ffe0ff */
[----:B------:R-:W-:Y:S02]  /*17e70*/  VIADD R38, R17, 0x100000 ;  /* 0x0010000011267836 */ /* 0x000fe40000000000 */
[----:B------:R-:W4:Y:S01]  /*17e80*/  LDL.LU.64 R22, [R1+0x1e0] ;  /* 0x0001e00001167983 */ /* 0x000f220000300a00 */
[----:B------:R-:W-:-:S03]  /*17e90*/  IMAD.WIDE R40, R4, 0x4, R28 ;  /* 0x0000000404287825 */ /* 0x000fc600078e021c */
[----:B------:R-:W-:Y:S04]  /*17ea0*/  STL.64 [R1+0x740], R46 ;  /* 0x0007402e01007387 */ /* 0x000fe80000100a00 */
[----:B------:R-:W4:Y:S04]  /*17eb0*/  LDL.LU.64 R28, [R1+0x1d8] ;  /* 0x0001d800011c7983 */ /* 0x000f280000300a00 */
[----:B------:R-:W-:Y:S04]  /*17ec0*/  STL.64 [R1+0x720], R40 ;  /* 0x0007202801007387 */ /* 0x000fe80000100a00 */
[----:B------:R1:W-:Y:S04]  /*17ed0*/  LDGSTS.E [R39+-0x5de00], desc[UR16][R46.64], P4 ;  /* 0xa22000002e277fae */ /* 0x0003e8000a121850 */
[----:B------:R2:W-:Y:S01]  /*17ee0*/  LDGSTS.E [R38+-0x5da00], desc[UR16][R40.64], P4 ;  /* 0xa260000028267fae */ /* 0x0005e2000a121850 */
[----:B------:R-:W-:-:S04]  /*17ef0*/  IMAD.WIDE R26, R4, 0x4, R26 ;  /* 0x00000004041a7825 */ /* 0x000fc800078e021a */
[C---:B---3--:R-:W-:Y:S01]  /*17f00*/  IMAD.WIDE R30, R4.reuse, 0x4, R250 ;  /* 0x00000004041e7825 */ /* 0x048fe200078e02fa */
[----:B------:R3:W-:Y:S04]  /*17f10*/  STL.64 [R1+0x700], R26 ;  /* 0x0007001a01007387 */ /* 0x0007e80000100a00 */
[----:B------:R-:W-:Y:S04]  /*17f20*/  LDGSTS.E [R252+-0x5d600], desc[UR16][R26.64], P4 ;  /* 0xa2a000001afc7fae */ /* 0x000fe8000a121850 */
[----:B------:R-:W-:Y:S04]  /*17f30*/  STL.64 [R1+0x6e0], R30 ;  /* 0x0006e01e01007387 */ /* 0x000fe80000100a00 */
[----:B------:R-:W-:Y:S04]  /*17f40*/  LDGSTS.E [R235+-0x5d200], desc[UR16][R30.64], P4 ;  /* 0xa2e000001eeb7fae */ /* 0x000fe8000a121850 */
[----:B---3--:R-:W3:Y:S01]  /*17f50*/  LDL.LU.64 R26, [R1+0x1d0] ;  /* 0x0001d000011a7983 */ /* 0x008ee20000300a00 */
[----:B-1----:R-:W-:-:S05]  /*17f60*/  IMAD.WIDE R46, R4, 0x4, R24 ;  /* 0x00000004042e7825 */ /* 0x002fca00078e0218 */
[----:B------:R-:W-:Y:S01]  /*17f70*/  LDGSTS.E [R39+-0x5ce00], desc[UR16][R46.64], P4 ;  /* 0xa32000002e277fae */ /* 0x000fe2000a121850 */
[----:B--2---:R-:W-:-:S03]  /*17f80*/  IMAD.WIDE R40, R4, 0x4, R20 ;  /* 0x0000000404287825 */ /* 0x004fc600078e0214 */
[----:B------:R-:W2:Y:S04]  /*17f90*/  LDL.LU.64 R20, [R1+0x1c8] ;  /* 0x0001c80001147983 */ /* 0x000ea80000300a00 */
[----:B------:R-:W-:Y:S04]  /*17fa0*/  STL.64 [R1+0x6c0], R46 ;  /* 0x0006c02e01007387 */ /* 0x000fe80000100a00 */
[----:B------:R-:W2:Y:S01]  /*17fb0*/  LDL.LU.64 R250, [R1+0x1c0] ;  /* 0x0001c00001fa7983 */ /* 0x000ea20000300a00 */
[----:B----4-:R-:W-:-:S03]  /*17fc0*/  IMAD.WIDE R24, R4, 0x4, R18 ;  /* 0x0000000404187825 */ /* 0x010fc600078e0212 */
[----:B------:R-:W-:Y:S04]  /*17fd0*/  STL.64 [R1+0x6a0], R40 ;  /* 0x0006a02801007387 */ /* 0x000fe80000100a00 */
[----:B------:R-:W4:Y:S04]  /*17fe0*/  LDL.LU.64 R18, [R1+0x1b8] ;  /* 0x0001b80001127983 */ /* 0x000f280000300a00 */
[----:B------:R1:W-:Y:S04]  /*17ff0*/  STL.64 [R1+0x680], R24 ;  /* 0x0006801801007387 */ /* 0x0003e80000100a00 */
[----:B------:R-:W-:Y:S04]  /*18000*/  LDGSTS.E [R38+-0x5ca00], desc[UR16][R40.64], P4 ;  /* 0xa360000028267fae */ /* 0x000fe8000a121850 */
[----:B------:R1:W-:Y:S04]  /*18010*/  LDGSTS.E [R252+-0x5c600], desc[UR16][R24.64], P4 ;  /* 0xa3a0000018fc7fae */ /* 0x0003e8000a121850 */
[----:B------:R-:W4:Y:S01]  /*18020*/  LDL.LU.64 R38, [R1+0x1b0] ;  /* 0x0001b00001267983 */ /* 0x000f220000300a00 */
[C---:B-1----:R-:W-:Y:S01]  /*18030*/  VIADD R25, R17.reuse, 0x100000 ;  /* 0x0010000011197836 */ /* 0x042fe20000000000 */
[----:B------:R-:W-:Y:S01]  /*18040*/  IADD3 R24, R17, 0x100000, RZ ;  /* 0x0010000011187810 */ /* 0x000fe20007ffe0ff */
[----:B------:R-:W-:-:S05]  /*18050*/  IMAD.WIDE R30, R4, 0x4, R248 ;  /* 0x00000004041e7825 */ /* 0x000fca00078e02f8 */
[----:B------:R1:W-:Y:S04]  /*18060*/  STL.64 [R1+0x660], R30 ;  /* 0x0006601e01007387 */ /* 0x0003e80000100a00 */
[----:B------:R1:W-:Y:S01]  /*18070*/  LDGSTS.E [R235+-0x5c200], desc[UR16][R30.64], P4 ;  /* 0xa3e000001eeb7fae */ /* 0x0003e2000a121850 */
[----:B------:R-:W-:-:S03]  /*18080*/  IMAD.WIDE R46, R4, 0x4, R42 ;  /* 0x00000004042e7825 */ /* 0x000fc600078e022a */
[----:B------:R-:W4:Y:S01]  /*18090*/  LDL.LU.64 R42, [R1+0x1a8] ;  /* 0x0001a800012a7983 */ /* 0x000f220000300a00 */
[----:B------:R-:W-:-:S03]  /*180a0*/  IMAD.WIDE R40, R4, 0x4, R22 ;  /* 0x0000000404287825 */ /* 0x000fc600078e0216 */
[----:B------:R-:W-:Y:S04]  /*180b0*/  STL.64 [R1+0x640], R46 ;  /* 0x0006402e01007387 */ /* 0x000fe80000100a00 */
[----:B------:R-:W4:Y:S01]  /*180c0*/  LDL.LU.64 R22, [R1+0x1a0] ;  /* 0x0001a00001167983 */ /* 0x000f220000300a00 */
[----:B-1----:R-:W-:-:S03]  /*180d0*/  IMAD.WIDE R30, R4, 0x4, R28 ;  /* 0x00000004041e7825 */ /* 0x002fc600078e021c */
[----:B------:R-:W-:Y:S04]  /*180e0*/  STL.64 [R1+0x620], R40 ;  /* 0x0006202801007387 */ /* 0x000fe80000100a00 */
[----:B------:R-:W4:Y:S04]  /*180f0*/  LDL.LU.64 R28, [R1+0x198] ;  /* 0x00019800011c7983 */ /* 0x000f280000300a00 */
[----:B------:R-:W-:Y:S04]  /*18100*/  LDGSTS.E [R25+-0x5be00], desc[UR16][R46.64], P4 ;  /* 0xa42000002e197fae */ /* 0x000fe8000a121850 */
[----:B------:R-:W-:Y:S04]  /*18110*/  STL.64 [R1+0x600], R30 ;  /* 0x0006001e01007387 */ /* 0x000fe80000100a00 */
[----:B------:R-:W-:Y:S04]  /*18120*/  LDGSTS.E [R24+-0x5ba00], desc[UR16][R40.64], P4 ;  /* 0xa460000028187fae */ /* 0x000fe8000a121850 */
[----:B------:R4:W-:Y:S04]  /*18130*/  LDGSTS.E [R252+-0x5b600], desc[UR16][R30.64], P4 ;  /* 0xa4a000001efc7fae */ /* 0x0009e8000a121850 */
[----:B------:R-:W4:Y:S01]  /*18140*/  LDL.LU.64 R24, [R1+0x190] ;  /* 0x0001900001187983 */ /* 0x000f220000300a00 */
[----:B---3--:R-:W-:-:S05]  /*18150*/  IMAD.WIDE R26, R4, 0x4, R26 ;  /* 0x00000004041a7825 */ /* 0x008fca00078e021a */
[----:B------:R1:W-:Y:S04]  /*18160*/  STL.64 [R1+0x5e0], R26 ;  /* 0x0005e01a01007387 */ /* 0x0003e80000100a00 */
[----:B------:R-:W-:Y:S04]  /*18170*/  LDGSTS.E [R235+-0x5b200], desc[UR16][R26.64], P4 ;  /* 0xa4e000001aeb7fae */ /* 0x000fe8000a121850 */
[----:B-1----:R-:W3:Y:S01]  /*18180*/  LDL.LU.64 R26, [R1+0x188] ;  /* 0x00018800011a7983 */ /* 0x002ee20000300a00 */
[----:B--2---:R-:W-:-:S03]  /*18190*/  IMAD.WIDE R248, R4, 0x4, R20 ;  /* 0x0000000404f87825 */ /* 0x004fc600078e0214 */
[----:B------:R-:W2:Y:S04]  /*181a0*/  LDL.LU.64 R20, [R1+0x180] ;  /* 0x0001800001147983 */ /* 0x000ea80000300a00 */
[----:B------:R-:W-:Y:S01]  /*181b0*/  STL.64 [R1+0x5c0], R248 ;  /* 0x0005c0f801007387 */ /* 0x000fe20000100a00 */
[----:B----4-:R-:W-:-:S03]  /*181c0*/  IMAD.WIDE R30, R4, 0x4, R18 ;  /* 0x00000004041e7825 */ /* 0x010fc600078e0212 */
[----:B------:R-:W4:Y:S01]  /*181d0*/  LDL.LU.64 R18, [R1+0x178] ;  /* 0x0001780001127983 */ /* 0x000f220000300a00 */
[----:B------:R-:W-:Y:S02]  /*181e0*/  VIADD R41, R17, 0x100000 ;  /* 0x0010000011297836 */ /* 0x000fe40000000000 */
[----:B------:R-:W-:-:S03]  /*181f0*/  IMAD.WIDE R46, R4, 0x4, R250 ;  /* 0x00000004042e7825 */ /* 0x000fc600078e02fa */
[----:B------:R-:W-:Y:S01]  /*18200*/  LDGSTS.E [R41+-0x5ae00], desc[UR16][R248.64], P4 ;  /* 0xa5200000f8297fae */ /* 0x000fe2000a121850 */
[----:B------:R-:W-:-:S03]  /*18210*/  VIADD R40, R17, 0x100000 ;  /* 0x0010000011287836 */ /* 0x000fc60000000000 */
[----:B------:R-:W-:Y:S04]  /*18220*/  STL.64 [R1+0x5a0], R46 ;  /* 0x0005a02e01007387 */ /* 0x000fe80000100a00 */
[----:B------:R1:W-:Y:S01]  /*18230*/  STL.64 [R1+0x580], R30 ;  /* 0x0005801e01007387 */ /* 0x0003e20000100a00 */
[----:B------:R-:W-:-:S03]  /*18240*/  IMAD.WIDE R38, R4, 0x4, R38 ;  /* 0x0000000404267825 */ /* 0x000fc600078e0226 */
[----:B------:R-:W-:Y:S04]  /*18250*/  LDGSTS.E [R40+-0x5aa00], desc[UR16][R46.64], P4 ;  /* 0xa56000002e287fae */ /* 0x000fe8000a121850 */
[----:B------:R-:W4:Y:S04]  /*18260*/  LDL.LU.64 R250, [R1+0x170] ;  /* 0x0001700001fa7983 */ /* 0x000f280000300a00 */
[----:B------:R1:W-:Y:S04]  /*18270*/  LDGSTS.E [R252+-0x5a600], desc[UR16][R30.64], P4 ;  /* 0xa5a000001efc7fae */ /* 0x0003e8000a121850 */
[----:B------:R1:W-:Y:S04]  /*18280*/  STL.64 [R1+0x560], R38 ;  /* 0x0005602601007387 */ /* 0x0003e80000100a00 */
[----:B------:R-:W-:Y:S01]  /*18290*/  LDGSTS.E [R235+-0x5a200], desc[UR16][R38.64], P4 ;  /* 0xa5e0000026eb7fae */ /* 0x000fe2000a121850 */
[C---:B-1----:R-:W-:Y:S01]  /*182a0*/  IADD3 R31, R17.reuse, 0x100000, RZ ;  /* 0x00100000111f7810 */ /* 0x042fe20007ffe0ff */
[----:B------:R-:W-:-:S02]  /*182b0*/  VIADD R30, R17, 0x100000 ;  /* 0x00100000111e7836 */ /* 0x000fc40000000000 */
[----:B------:R-:W4:Y:S01]  /*182c0*/  LDL.LU.64 R38, [R1+0x168] ;  /* 0x0001680001267983 */ /* 0x000f220000300a00 */
[----:B------:R-:W-:-:S03]  /*182d0*/  IMAD.WIDE R46, R4, 0x4, R42 ;  /* 0x00000004042e7825 */ /* 0x000fc600078e022a */
[----:B------:R-:W4:Y:S04]  /*182e0*/  LDL.LU.64 R42, [R1+0x160] ;  /* 0x00016000012a7983 */ /* 0x000f280000300a00 */
[----:B------:R-:W-:Y:S01]  /*182f0*/  STL.64 [R1+0x540], R46 ;  /* 0x0005402e01007387 */ /* 0x000fe20000100a00 */
[----:B------:R-:W-:-:S03]  /*18300*/  IMAD.WIDE R40, R4, 0x4, R22 ;  /* 0x0000000404287825 */ /* 0x000fc600078e0216 */
[----:B------:R2:W-:Y:S04]  /*18310*/  LDGSTS.E [R31+-0x59e00], desc[UR16][R46.64], P4 ;  /* 0xa62000002e1f7fae */ /* 0x0005e8000a121850 */
[----:B------:R-:W4:Y:S01]  /*18320*/  LDL.LU.64 R22, [R1+0x150] ;  /* 0x0001500001167983 */ /* 0x000f220000300a00 */
[----:B------:R-:W-:-:S03]  /*18330*/  IMAD.WIDE R28, R4, 0x4, R28 ;  /* 0x00000004041c7825 */ /* 0x000fc600078e021c */
[----:B------:R-:W-:Y:S04]  /*18340*/  STL.64 [R1+0x520], R40 ;  /* 0x0005202801007387 */ /* 0x000fe80000100a00 */
[----:B------:R-:W-:Y:S04]  /*18350*/  STL.64 [R1+0x500], R28 ;  /* 0x0005001c01007387 */ /* 0x000fe80000100a00 */
[----:B------:R1:W-:Y:S04]  /*18360*/  LDGSTS.E [R30+-0x59a00], desc[UR16][R40.64], P4 ;  /* 0xa6600000281e7fae */ /* 0x0003e8000a121850 */
[----:B------:R-:W-:Y:S01]  /*18370*/  LDGSTS.E [R252+-0x59600], desc[UR16][R28.64], P4 ;  /* 0xa6a000001cfc7fae */ /* 0x000fe2000a121850 */
[----:B------:R-:W-:-:S05]  /*18380*/  IMAD.WIDE R24, R4, 0x4, R24 ;  /* 0x0000000404187825 */ /* 0x000fca00078e0218 */
[----:B------:R1:W-:Y:S04]  /*18390*/  STL.64 [R1+0x4e0], R24 ;  /* 0x0004e01801007387 */ /* 0x0003e80000100a00 */
[----:B------:R-:W-:Y:S01]  /*183a0*/  LDGSTS.E [R235+-0x59200], desc[UR16][R24.64], P4 ;  /* 0xa6e0000018eb7fae */ /* 0x000fe2000a121850 */
[----:B---3--:R-:W-:-:S03]  /*183b0*/  IMAD.WIDE R248, R4, 0x4, R26 ;  /* 0x0000000404f87825 */ /* 0x008fc600078e021a */
[----:B------:R-:W3:Y:S04]  /*183c0*/  LDL.LU.64 R26, [R1+0x148] ;  /* 0x00014800011a7983 */ /* 0x000ee80000300a00 */
[----:B-1----:R-:W3:Y:S04]  /*183d0*/  LDL.LU.64 R24, [R1+0x140] ;  /* 0x0001400001187983 */ /* 0x002ee80000300a00 */
[----:B------:R-:W-:Y:S04]  /*183e0*/  STL.64 [R1+0x4c0], R248 ;  /* 0x0004c0f801007387 */ /* 0x000fe80000100a00 */
[----:B------:R-:W3:Y:S01]  /*183f0*/  LDL.LU.64 R28, [R1+0x138] ;  /* 0x00013800011c7983 */ /* 0x000ee20000300a00 */
[----:B--2---:R-:W-:-:S05]  /*18400*/  IMAD.WIDE R46, R4, 0x4, R20 ;  /* 0x00000004042e7825 */ /* 0x004fca00078e0214 */
[----:B------:R-:W-:Y:S01]  /*18410*/  STL.64 [R1+0x4a0], R46 ;  /* 0x0004a02e01007387 */ /* 0x000fe20000100a00 */
[----:B----4-:R-:W-:-:S03]  /*18420*/  IMAD.WIDE R20, R4, 0x4, R18 ;  /* 0x0000000404147825 */ /* 0x010fc600078e0212 */
[----:B------:R-:W2:Y:S01]  /*18430*/  LDL.LU.64 R18, [R1+0x130] ;  /* 0x0001300001127983 */ /* 0x000ea20000300a00 */
[C---:B------:R-:W-:Y:S01]  /*18440*/  IADD3 R40, R17.reuse, 0x100000, RZ ;  /* 0x0010000011287810 */ /* 0x040fe20007ffe0ff */
[----:B------:R-:W-:-:S05]  /*18450*/  VIADD R41, R17, 0x100000 ;  /* 0x0010000011297836 */ /* 0x000fca0000000000 */
[----:B------:R-:W-:Y:S04]  /*18460*/  LDGSTS.E [R41+-0x58e00], desc[UR16][R248.64], P4 ;  /* 0xa7200000f8297fae */ /* 0x000fe8000a121850 */
[----:B------:R-:W-:Y:S04]  /*18470*/  LDGSTS.E [R40+-0x58a00], desc[UR16][R46.64], P4 ;  /* 0xa76000002e287fae */ /* 0x000fe8000a121850 */
[----:B------:R1:W-:Y:S04]  /*18480*/  STL.64 [R1+0x480], R20 ;  /* 0x0004801401007387 */ /* 0x0003e80000100a00 */
[----:B------:R1:W-:Y:S01]  /*18490*/  LDGSTS.E [R252+-0x58600], desc[UR16][R20.64], P4 ;  /* 0xa7a0000014fc7fae */ /* 0x0003e2000a121850 */
[----:B------:R-:W-:-:S05]  /*184a0*/  IMAD.WIDE R30, R4, 0x4, R250 ;  /* 0x00000004041e7825 */ /* 0x000fca00078e02fa */
[----:B------:R4:W-:Y:S01]  /*184b0*/  STL.64 [R1+0x460], R30 ;  /* 0x0004601e01007387 */ /* 0x0009e20000100a00 */
[----:B------:R-:W-:-:S03]  /*184c0*/  IMAD.WIDE R6, R4, 0x4, R6 ;  /* 0x0000000404067825 */ /* 0x000fc600078e0206 */
[----:B------:R4:W-:Y:S01]  /*184d0*/  LDGSTS.E [R235+-0x58200], desc[UR16][R30.64], P4 ;  /* 0xa7e000001eeb7fae */ /* 0x0009e2000a121850 */
[C---:B-1----:R-:W-:Y:S01]  /*184e0*/  VIADD R20, R234.reuse, 0x100000 ;  /* 0x00100000ea147836 */ /* 0x042fe20000000000 */
[----:B------:R-:W-:Y:S01]  /*184f0*/  IADD3 R252, R234, 0x100000, RZ ;  /* 0x00100000eafc7810 */ /* 0x000fe20007ffe0ff */
[----:B------:R-:W-:Y:S02]  /*18500*/  IMAD.WIDE R46, R4, 0x4, R38 ;  /* 0x00000004042e7825 */ /* 0x000fe400078e0226 */
[----:B------:R-:W2:Y:S02]  /*18510*/  LDL.LU.64 R38, [R1+0x128] ;  /* 0x0001280001267983 */ /* 0x000ea40000300a00 */
[C---:B----4-:R-:W-:Y:S02]  /*18520*/  VIADD R30, R234.reuse, 0x100000 ;  /* 0x00100000ea1e7836 */ /* 0x050fe40000000000 */
[----:B------:R-:W-:Y:S01]  /*18530*/  STL.64 [R1+0x820], R46 ;  /* 0x0008202e01007387 */ /* 0x000fe20000100a00 */
[----:B------:R-:W-:-:S03]  /*18540*/  VIADD R235, R234, 0x100000 ;  /* 0x00100000eaeb7836 */ /* 0x000fc60000000000 */
[----:B------:R-:W-:Y:S01]  /*18550*/  LDGSTS.E [R20+-0x5fd00], desc[UR16][R46.64], P4 ;  /* 0xa03000002e147fae */ /* 0x000fe2000a121850 */
[----:B------:R-:W-:-:S05]  /*18560*/  IMAD.WIDE R42, R4, 0x4, R42 ;  /* 0x00000004042a7825 */ /* 0x000fca00078e022a */
[----:B------:R3:W-:Y:S04]  /*18570*/  STL.64 [R1+0x808], R42 ;  /* 0x0008082a01007387 */ /* 0x0007e80000100a00 */
[----:B------:R-:W4:Y:S01]  /*18580*/  LDL.LU.64 R248, [R1+0x120] ;  /* 0x0001200001f87983 */ /* 0x000f220000300a00 */
[----:B------:R-:W-:-:S03]  /*18590*/  IMAD.WIDE R40, R4, 0x4, R22 ;  /* 0x0000000404287825 */ /* 0x000fc600078e0216 */
[----:B------:R3:W-:Y:S04]  /*185a0*/  LDGSTS.E [R30+-0x5f900], desc[UR16][R42.64], P4 ;  /* 0xa07000002a1e7fae */ /* 0x0007e8000a121850 */
[----:B------:R-:W4:Y:S04]  /*185b0*/  LDL.LU.64 R22, [R1+0x118] ;  /* 0x0001180001167983 */ /* 0x000f280000300a00 */
[----:B------:R1:W-:Y:S04]  /*185c0*/  STL.64 [R1+0x7d8], R40 ;  /* 0x0007d82801007387 */ /* 0x0003e80000100a00 */
[----:B------:R-:W4:Y:S04]  /*185d0*/  LDL.LU.64 R20, [R1+0x110] ;  /* 0x0001100001147983 */ /* 0x000f280000300a00 */
[----:B------:R-:W-:Y:S04]  /*185e0*/  LDGSTS.E [R252+-0x5f500], desc[UR16][R6.64], P4 ;  /* 0xa0b0000006fc7fae */ /* 0x000fe8000a121850 */
[----:B------:R1:W-:Y:S01]  /*185f0*/  LDGSTS.E [R235+-0x5f100], desc[UR16][R40.64], P4 ;  /* 0xa0f0000028eb7fae */ /* 0x0003e2000a121850 */
[----:B---3--:R-:W-:-:S03]  /*18600*/  IMAD.WIDE R42, R4, 0x4, R26 ;  /* 0x00000004042a7825 */ /* 0x008fc600078e021a */
[----:B------:R-:W3:Y:S01]  /*18610*/  LDL.LU.64 R26, [R1+0x108] ;  /* 0x00010800011a7983 */ /* 0x000ee20000300a00 */
[----:B-1----:R-:W-:-:S03]  /*18620*/  IMAD.WIDE R40, R4, 0x4, R24 ;  /* 0x0000000404287825 */ /* 0x002fc600078e0218 */
[----:B------:R1:W-:Y:S01]  /*18630*/  STL.64 [R1+0x7b8], R42 ;  /* 0x0007b82a01007387 */ /* 0x0003e20000100a00 */
[----:B------:R-:W-:-:S03]  /*18640*/  IMAD.WIDE R28, R4, 0x4, R28 ;  /* 0x00000004041c7825 */ /* 0x000fc600078e021c */
[----:B------:R-:W-:Y:S04]  /*18650*/  STL.64 [R1+0x798], R40 ;  /* 0x0007982801007387 */ /* 0x000fe80000100a00 */
[----:B------:R-:W3:Y:S04]  /*18660*/  LDL.LU.64 R250, [R1+0x100] ;  /* 0x0001000001fa7983 */ /* 0x000ee80000300a00 */
[----:B------:R-:W-:Y:S01]  /*18670*/  STL.64 [R1+0x778], R28 ;  /* 0x0007781c01007387 */ /* 0x000fe20000100a00 */
[----:B--2---:R-:W-:-:S03]  /*18680*/  IMAD.WIDE R24, R4, 0x4, R18 ;  /* 0x0000000404187825 */ /* 0x004fc600078e0212 */
[----:B------:R-:W2:Y:S01]  /*18690*/  LDL.LU.64 R18, [R1+0xf8] ;  /* 0x0000f80001127983 */ /* 0x000ea20000300a00 */
[----:B------:R-:W-:-:S03]  /*186a0*/  VIADD R31, R234, 0x100000 ;  /* 0x00100000ea1f7836 */ /* 0x000fc60000000000 */
[----:B------:R1:W-:Y:S04]  /*186b0*/  STL.64 [R1+0x758], R24 ;  /* 0x0007581801007387 */ /* 0x0003e80000100a00 */
[----:B------:R-:W-:Y:S04]  /*186c0*/  LDGSTS.E [R31+-0x5ed00], desc[UR16][R42.64], P4 ;  /* 0xa13000002a1f7fae */ /* 0x000fe8000a121850 */
[----:B------:R4:W-:Y:S04]  /*186d0*/  LDGSTS.E [R30+-0x5e900], desc[UR16][R40.64], P4 ;  /* 0xa1700000281e7fae */ /* 0x0009e8000a121850 */
[----:B------:R-:W-:Y:S04]  /*186e0*/  LDGSTS.E [R252+-0x5e500], desc[UR16][R28.64], P4 ;  /* 0xa1b000001cfc7fae */ /* 0x000fe8000a121850 */
[----:B-1----:R-:W2:Y:S04]  /*186f0*/  LDL.LU.64 R42, [R1+0xf0] ;  /* 0x0000f000012a7983 */ /* 0x002ea80000300a00 */
[----:B------:R-:W-:Y:S04]  /*18700*/  LDGSTS.E [R235+-0x5e100], desc[UR16][R24.64], P4 ;  /* 0xa1f0000018eb7fae */ /* 0x000fe8000a121850 */
[----:B------:R-:W2:Y:S04]  /*18710*/  LDL.LU.64 R24, [R1+0xe8] ;  /* 0x0000e80001187983 */ /* 0x000ea80000300a00 */
[----:B------:R-:W2:Y:S01]  /*18720*/  LDL.LU.64 R28, [R1+0xe0] ;  /* 0x0000e000011c7983 */ /* 0x000ea20000300a00 */
[----:B------:R-:W-:-:S03]  /*18730*/  IMAD.WIDE R46, R4, 0x4, R38 ;  /* 0x00000004042e7825 */ /* 0x000fc600078e0226 */
[----:B------:R-:W2:Y:S04]  /*18740*/  LDL.LU.64 R38, [R1+0xd8] ;  /* 0x0000d80001267983 */ /* 0x000ea80000300a00 */
[----:B------:R-:W-:Y:S04]  /*18750*/  STL.64 [R1+0x738], R46 ;  /* 0x0007382e01007387 */ /* 0x000fe80000100a00 */
[----:B------:R1:W-:Y:S01]  /*18760*/  LDGSTS.E [R31+-0x5dd00], desc[UR16][R46.64], P4 ;  /* 0xa23000002e1f7fae */ /* 0x0003e2000a121850 */
[----:B----4-:R-:W-:-:S04]  /*18770*/  IMAD.WIDE R40, R4, 0x4, R248 ;  /* 0x0000000404287825 */ /* 0x010fc800078e02f8 */
[C---:B------:R-:W-:Y:S01]  /*18780*/  IMAD.WIDE R22, R4.reuse, 0x4, R22 ;  /* 0x0000000404167825 */ /* 0x040fe200078e0216 */
[----:B------:R4:W-:Y:S03]  /*18790*/  STL.64 [R1+0x718], R40 ;  /* 0x0007182801007387 */ /* 0x0009e60000100a00 */
[C---:B------:R-:W-:Y:S01]  /*187a0*/  IMAD.WIDE R20, R4.reuse, 0x4, R20 ;  /* 0x0000000404147825 */ /* 0x040fe200078e0214 */
[----:B------:R1:W-:Y:S04]  /*187b0*/  STL.64 [R1+0x6f8], R22 ;  /* 0x0006f81601007387 */ /* 0x0003e80000100a00 */
[----:B------:R-:W-:Y:S04]  /*187c0*/  LDGSTS.E [R30+-0x5d900], desc[UR16][R40.64], P4 ;  /* 0xa2700000281e7fae */ /* 0x000fe8000a121850 */
[----:B------:R1:W-:Y:S04]  /*187d0*/  STL.64 [R1+0x6d8], R20 ;  /* 0x0006d81401007387 */ /* 0x0003e80000100a00 */
[----:B------:R-:W-:Y:S04]  /*187e0*/  LDGSTS.E [R252+-0x5d500], desc[UR16][R22.64], P4 ;  /* 0xa2b0000016fc7fae */ /* 0x000fe8000a121850 */
[----:B----4-:R-:W4:Y:S04]  /*187f0*/  LDL.LU.64 R40, [R1+0xd0] ;  /* 0x0000d00001287983 */ /* 0x010f280000300a00 */
[----:B------:R-:W-:Y:S04]  /*18800*/  LDGSTS.E [R235+-0x5d100], desc[UR16][R20.64], P4 ;  /* 0xa2f0000014eb7fae */ /* 0x000fe8000a121850 */
[----:B-1----:R-:W4:Y:S04]  /*18810*/  LDL.LU.64 R22, [R1+0xc8] ;  /* 0x0000c80001167983 */ /* 0x002f280000300a00 */
[----:B------:R-:W4:Y:S01]  /*18820*/  LDL.LU.64 R20, [R1+0xc0] ;  /* 0x0000c00001147983 */ /* 0x000f220000300a00 */
[----:B---3--:R-:W-:-:S03]  /*18830*/  IMAD.WIDE R248, R4, 0x4, R26 ;  /* 0x0000000404f87825 */ /* 0x008fc600078e021a */
[----:B------:R-:W3:Y:S04]  /*18840*/  LDL.LU.64 R26, [R1+0xb8] ;  /* 0x0000b800011a7983 */ /* 0x000ee80000300a00 */
[----:B------:R-:W-:Y:S04]  /*18850*/  STL.64 [R1+0x6b8], R248 ;  /* 0x0006b8f801007387 */ /* 0x000fe80000100a00 */
[----:B------:R-:W-:Y:S01]  /*18860*/  LDGSTS.E [R31+-0x5cd00], desc[UR16][R248.64], P4 ;  /* 0xa3300000f81f7fae */ /* 0x000fe2000a121850 */
[----:B------:R-:W-:-:S05]  /*18870*/  IMAD.WIDE R46, R4, 0x4, R250 ;  /* 0x00000004042e7825 */ /* 0x000fca00078e02fa */
[----:B------:R-:W-:Y:S04]  /*18880*/  STL.64 [R1+0x698], R46 ;  /* 0x0006982e01007387 */ /* 0x000fe80000100a00 */
[----:B------:R-:W-:Y:S01]  /*18890*/  LDGSTS.E [R30+-0x5c900], desc[UR16][R46.64], P4 ;  /* 0xa37000002e1e7fae */ /* 0x000fe2000a121850 */
[----:B--2---:R-:W-:-:S05]  /*188a0*/  IMAD.WIDE R18, R4, 0x4, R18 ;  /* 0x0000000404127825 */ /* 0x004fca00078e0212 */
[----:B------:R1:W-:Y:S04]  /*188b0*/  STL.64 [R1+0x678], R18 ;  /* 0x0006781201007387 */ /* 0x0003e80000100a00 */
[----:B------:R-:W2:Y:S04]  /*188c0*/  LDL.LU.64 R30, [R1+0xb0] ;  /* 0x0000b000011e7983 */ /* 0x000ea80000300a00 */
[----:B------:R1:W-:Y:S01]  /*188d0*/  LDGSTS.E [R252+-0x5c500], desc[UR16][R18.64], P4 ;  /* 0xa3b0000012fc7fae */ /* 0x0003e2000a121850 */
[----:B------:R-:W-:-:S05]  /*188e0*/  IMAD.WIDE R42, R4, 0x4, R42 ;  /* 0x00000004042a7825 */ /* 0x000fca00078e022a */
[----:B------:R1:W-:Y:S02]  /*188f0*/  STL.64 [R1+0x658], R42 ;  /* 0x0006582a01007387 */ /* 0x0003e40000100a00 */
[----:B-1----:R-:W-:Y:S02]  /*18900*/  IADD3 R18, R234, 0x100000, RZ ;  /* 0x00100000ea127810 */ /* 0x002fe40007ffe0ff */
[----:B------:R1:W-:Y:S04]  /*18910*/  LDGSTS.E [R235+-0x5c100], desc[UR16][R42.64], P4 ;  /* 0xa3f000002aeb7fae */ /* 0x0003e8000a121850 */
[----:B------:R-:W2:Y:S01]  /*18920*/  LDL.LU.64 R248, [R1+0xa8] ;  /* 0x0000a80001f87983 */ /* 0x000ea20000300a00 */
[----:B------:R-:W-:-:S04]  /*18930*/  IMAD.WIDE R24, R4, 0x4, R24 ;  /* 0x0000000404187825 */ /* 0x000fc800078e0218 */
[----:B------:R-:W-:Y:S01]  /*18940*/  IMAD.WIDE R250, R4, 0x4, R28 ;  /* 0x0000000404fa7825 */ /* 0x000fe200078e021c */
[----:B------:R1:W-:Y:S03]  /*18950*/  STL.64 [R1+0x638], R24 ;  /* 0x0006381801007387 */ /* 0x0003e60000100a00 */
[----:B-1----:R-:W-:Y:S01]  /*18960*/  VIADD R42, R234, 0x100000 ;  /* 0x00100000ea2a7836 */ /* 0x002fe20000000000 */
[----:B------:R-:W2:Y:S01]  /*18970*/  LDL.LU.64 R46, [R1+0xa0] ;  /* 0x0000a000012e7983 */ /* 0x000ea20000300a00 */
[----:B------:R-:W-:-:S03]  /*18980*/  IMAD.WIDE R38, R4, 0x4, R38 ;  /* 0x0000000404267825 */ /* 0x000fc600078e0226 */
[----:B------:R-:W-:Y:S04]  /*18990*/  STL.64 [R1+0x618], R250 ;  /* 0x000618fa01007387 */ /* 0x000fe80000100a00 */
[----:B------:R-:W-:Y:S04]  /*189a0*/  LDGSTS.E [R18+-0x5bd00], desc[UR16][R24.64], P4 ;  /* 0xa430000018127fae */ /* 0x000fe8000a121850 */
[----:B------:R-:W2:Y:S04]  /*189b0*/  LDL.LU.64 R28, [R1+0x98] ;  /* 0x00009800011c7983 */ /* 0x000ea80000300a00 */
[----:B------:R-:W-:Y:S04]  /*189c0*/  LDGSTS.E [R42+-0x5b900], desc[UR16][R250.64], P4 ;  /* 0xa4700000fa2a7fae */ /* 0x000fe8000a121850 */
[----:B------:R1:W-:Y:S04]  /*189d0*/  STL.64 [R1+0x5f8], R38 ;  /* 0x0005f82601007387 */ /* 0x0003e80000100a00 */
[----:B------:R-:W2:Y:S04]  /*189e0*/  LDL.LU.64 R24, [R1+0xef0] ;  /* 0x000ef00001187983 */ /* 0x000ea80000300a00 */
[----:B------:R-:W2:Y:S04]  /*189f0*/  LDL.LU.64 R18, [R1+0x90] ;  /* 0x0000900001127983 */ /* 0x000ea80000300a00 */
[----:B------:R1:W-:Y:S02]  /*18a00*/  LDGSTS.E [R252+-0x5b500], desc[UR16][R38.64], P4 ;  /* 0xa4b0000026fc7fae */ /* 0x0003e4000a121850 */
[----:B-1----:R-:W-:-:S02]  /*18a10*/  VIADD R38, R234, 0x100000 ;  /* 0x00100000ea267836 */ /* 0x002fc40000000000 */
[----:B----4-:R-:W-:-:S05]  /*18a20*/  IMAD.WIDE R40, R4, 0x4, R40 ;  /* 0x0000000404287825 */ /* 0x010fca00078e0228 */
[----:B------:R1:W-:Y:S01]  /*18a30*/  STL.64 [R1+0x5d8], R40 ;  /* 0x0005d82801007387 */ /* 0x0003e20000100a00 */
[----:B------:R-:W-:-:S03]  /*18a40*/  IMAD.WIDE R42, R4, 0x4, R22 ;  /* 0x00000004042a7825 */ /* 0x000fc600078e0216 */
[----:B------:R1:W-:Y:S04]  /*18a50*/  LDGSTS.E [R235+-0x5b100], desc[UR16][R40.64], P4 ;  /* 0xa4f0000028eb7fae */ /* 0x0003e8000a121850 */
[----:B------:R-:W-:Y:S01]  /*18a60*/  LDGSTS.E [R38+-0x5ad00], desc[UR16][R42.64], P4 ;  /* 0xa53000002a267fae */ /* 0x000fe2000a121850 */
[----:B------:R-:W-:-:S03]  /*18a70*/  IMAD.WIDE R250, R4, 0x4, R20 ;  /* 0x0000000404fa7825 */ /* 0x000fc600078e0214 */
[----:B------:R-:W4:Y:S01]  /*18a80*/  LDL.LU.64 R20, [R1+0x88] ;  /* 0x0000880001147983 */ /* 0x000f220000300a00 */
[----:B-1----:R-:W1:Y:S03]  /*18a90*/  LDC R41, c[0x0][0x230] ;  /* 0x00008c00ff297b82 */ /* 0x002e660000000800 */
[----:B------:R3:W-:Y:S04]  /*18aa0*/  STL.64 [R1+0x5b8], R42 ;  /* 0x0005b82a01007387 */ /* 0x0007e80000100a00 */
[----:B------:R-:W4:Y:S01]  /*18ab0*/  LDL.LU.64 R22, [R1+0x80] ;  /* 0x0000800001167983 */ /* 0x000f220000300a00 */
[----:B------:R-:W-:-:S03]  /*18ac0*/  IADD3 R40, R234, 0x100000, RZ ;  /* 0x00100000ea287810 */ /* 0x000fc60007ffe0ff */
[----:B------:R-:W-:Y:S01]  /*18ad0*/  STL.64 [R1+0x598], R250 ;  /* 0x000598fa01007387 */ /* 0x000fe20000100a00 */
[----:B---3--:R-:W-:-:S03]  /*18ae0*/  IMAD.WIDE R26, R4, 0x4, R26 ;  /* 0x00000004041a7825 */ /* 0x008fc600078e021a */
[----:B------:R3:W-:Y:S04]  /*18af0*/  LDGSTS.E [R40+-0x5a900], desc[UR16][R250.64], P4 ;  /* 0xa5700000fa287fae */ /* 0x0007e8000a121850 */
[----:B------:R3:W-:Y:S04]  /*18b00*/  STL.64 [R1+0x578], R26 ;  /* 0x0005781a01007387 */ /* 0x0007e80000100a00 */
[----:B------:R-:W4:Y:S04]  /*18b10*/  LDL.LU.64 R42, [R1+0xee8] ;  /* 0x000ee800012a7983 */ /* 0x000f280000300a00 */
[----:B------:R-:W4:Y:S01]  /*18b20*/  LDL.LU.64 R38, [R1+0x78] ;  /* 0x0000780001267983 */ /* 0x000f220000300a00 */
[----:B---3--:R-:W3:Y:S03]  /*18b30*/  LDC R40, c[0x0][0x230] ;  /* 0x00008c00ff287b82 */ /* 0x008ee60000000800 */
[----:B------:R1:W-:Y:S05]  /*18b40*/  LDGSTS.E [R252+-0x5a500], desc[UR16][R26.64], P4 ;  /* 0xa5b000001afc7fae */ /* 0x0003ea000a121850 */
[----:B-1----:R-:W1:Y:S08]  /*18b50*/  LDC R27, c[0x0][0x230] ;  /* 0x00008c00ff1b7b82 */ /* 0x002e700000000800 */
[----:B------:R-:W3:Y:S01]  /*18b60*/  LDC R26, c[0x0][0x230] ;  /* 0x00008c00ff1a7b82 */ /* 0x000ee20000000800 */
[----:B--2---:R-:W-:-:S05]  /*18b70*/  IMAD.WIDE R30, R4, 0x4, R30 ;  /* 0x00000004041e7825 */ /* 0x004fca00078e021e */
[----:B------:R2:W-:Y:S04]  /*18b80*/  STL.64 [R1+0x558], R30 ;  /* 0x0005581e01007387 */ /* 0x0005e80000100a00 */
[----:B------:R-:W4:Y:S04]  /*18b90*/  LDL.LU.64 R250, [R1+0x70] ;  /* 0x0000700001fa7983 */ /* 0x000f280000300a00 */
[----:B------:R2:W-:Y:S01]  /*18ba0*/  LDGSTS.E [R235+-0x5a100], desc[UR16][R30.64], P4 ;  /* 0xa5f000001eeb7fae */ /* 0x0005e2000a121850 */
[----:B------:R-:W-:-:S04]  /*18bb0*/  IMAD.WIDE R248, R4, 0x4, R248 ;  /* 0x0000000404f87825 */ /* 0x000fc800078e02f8 */
[C---:B--2---:R-:W-:Y:S02]  /*18bc0*/  VIADD R31, R234.reuse, 0x100000 ;  /* 0x00100000ea1f7836 */ /* 0x044fe40000000000 */
[----:B------:R-:W-:Y:S01]  /*18bd0*/  VIADD R30, R234, 0x100000 ;  /* 0x00100000ea1e7836 */ /* 0x000fe20000000000 */
[----:B------:R-:W-:Y:S04]  /*18be0*/  STL.64 [R1+0x538], R248 ;  /* 0x000538f801007387 */ /* 0x000fe80000100a00 */
[----:B------:R2:W-:Y:S01]  /*18bf0*/  LDGSTS.E [R31+-0x59d00], desc[UR16][R248.64], P4 ;  /* 0xa6300000f81f7fae */ /* 0x0005e2000a121850 */
[----:B------:R-:W-:-:S05]  /*18c00*/  IMAD.WIDE R46, R4, 0x4, R46 ;  /* 0x00000004042e7825 */ /* 0x000fca00078e022e */
[----:B------:R-:W-:Y:S04]  /*18c10*/  STL.64 [R1+0x518], R46 ;  /* 0x0005182e01007387 */ /* 0x000fe80000100a00 */
[----:B------:R1:W-:Y:S01]  /*18c20*/  LDGSTS.E [R30+-0x59900], desc[UR16][R46.64], P4 ;  /* 0xa67000002e1e7fae */ /* 0x0003e2000a121850 */
[C---:B------:R-:W-:Y:S01]  /*18c30*/  IMAD.WIDE R28, R4.reuse, 0x4, R28 ;  /* 0x00000004041c7825 */ /* 0x040fe200078e021c */
[----:B--2---:R-:W2:Y:S04]  /*18c40*/  LDC R31, c[0x0][0x230] ;  /* 0x00008c00ff1f7b82 */ /* 0x004ea80000000800 */
[----:B------:R3:W-:Y:S04]  /*18c50*/  STL.64 [R1+0x4f8], R28 ;  /* 0x0004f81c01007387 */ /* 0x0007e80000100a00 */
[----:B------:R3:W-:Y:S01]  /*18c60*/  LDGSTS.E [R252+-0x59500], desc[UR16][R28.64], P4 ;  /* 0xa6b000001cfc7fae */ /* 0x0007e2000a121850 */
[----:B------:R-:W-:Y:S01]  /*18c70*/  IMAD.WIDE R18, R4, 0x4, R18 ;  /* 0x0000000404127825 */ /* 0x000fe200078e0212 */
[----:B-1----:R-:W1:Y:S04]  /*18c80*/  LDC R30, c[0x0][0x230] ;  /* 0x00008c00ff1e7b82 */ /* 0x002e680000000800 */
[----:B------:R3:W-:Y:S04]  /*18c90*/  STL.64 [R1+0x4d8], R18 ;  /* 0x0004d81201007387 */ /* 0x0007e80000100a00 */
[----:B------:R3:W-:Y:S01]  /*18ca0*/  LDGSTS.E [R235+-0x59100], desc[UR16][R18.64], P4 ;  /* 0xa6f0000012eb7fae */ /* 0x0007e2000a121850 */
[----:B------:R-:W-:Y:S01]  /*18cb0*/  VIADD R27, R27, 0xfffffeff ;  /* 0xfffffeff1b1b7836 */ /* 0x000fe20000000000 */
[----:B---3--:R-:W3:Y:S01]  /*18cc0*/  LDC R29, c[0x0][0x230] ;  /* 0x00008c00ff1d7b82 */ /* 0x008ee20000000800 */
[----:B------:R-:W-:-:S07]  /*18cd0*/  VIADD R26, R26, 0xfffffefe ;  /* 0xfffffefe1a1a7836 */ /* 0x000fce0000000000 */
[----:B------:R-:W2:Y:S01]  /*18ce0*/  LDC R28, c[0x0][0x230] ;  /* 0x00008c00ff1c7b82 */ /* 0x000ea20000000800 */
[----:B------:R-:W-:Y:S02]  /*18cf0*/  IADD3 R18, R234, 0x100000, RZ ;  /* 0x00100000ea127810 */ /* 0x000fe40007ffe0ff */
[----:B------:R-:W-:Y:S02]  /*18d00*/  ISETP.GE.U32.AND P6, PT, R27, 0x7ffffec0, PT ;  /* 0x7ffffec01b00780c */ /* 0x000fe40003fc6070 */
[----:B------:R-:W-:Y:S01]  /*18d10*/  ISETP.GE.U32.AND P5, PT, R26, 0x7ffffebf, PT ;  /* 0x7ffffebf1a00780c */ /* 0x000fe20003fa6070 */
[----:B----4-:R-:W-:-:S04]  /*18d20*/  IMAD.WIDE R20, R4, 0x4, R20 ;  /* 0x0000000404147825 */ /* 0x010fc800078e0214 */
[C---:B------:R-:W-:Y:S01]  /*18d30*/  IMAD.WIDE R46, R4.reuse, 0x4, R22 ;  /* 0x00000004042e7825 */ /* 0x040fe200078e0216 */
[----:B------:R4:W-:Y:S04]  /*18d40*/  STL.64 [R1+0x4b8], R20 ;  /* 0x0004b81401007387 */ /* 0x0009e80000100a00 */
[----:B------:R1:W-:Y:S04]  /*18d50*/  STL.64 [R1+0x498], R46 ;  /* 0x0004982e01007387 */ /* 0x0003e80000100a00 */
[----:B------:R-:W-:Y:S04]  /*18d60*/  LDGSTS.E [R18+-0x58d00], desc[UR16][R20.64], P4 ;  /* 0xa730000014127fae */ /* 0x000fe8000a121850 */
[----:B------:R-:W3:Y:S04]  /*18d70*/  LDL.LU.64 R22, [R1+0x68] ;  /* 0x0000680001167983 */ /* 0x000ee80000300a00 */
[----:B------:R1:W-:Y:S01]  /*18d80*/  LDGSTS.E [R235+-0x58900], desc[UR16][R46.64], P4 ;  /* 0xa77000002eeb7fae */ /* 0x0003e2000a121850 */
[----:B------:R-:W-:-:S03]  /*18d90*/  IMAD.WIDE R248, R4, 0x4, R38 ;  /* 0x0000000404f87825 */ /* 0x000fc600078e0226 */
[----:B----4-:R-:W4:Y:S04]  /*18da0*/  LDL.LU.64 R20, [R1+0x60] ;  /* 0x0000600001147983 */ /* 0x010f280000300a00 */
[----:B------:R2:W-:Y:S04]  /*18db0*/  STL.64 [R1+0x478], R248 ;  /* 0x000478f801007387 */ /* 0x0005e80000100a00 */
[----:B------:R-:W4:Y:S04]  /*18dc0*/  LDL.LU.64 R38, [R1+0x58] ;  /* 0x0000580001267983 */ /* 0x000f280000300a00 */
[----:B------:R-:W4:Y:S04]  /*18dd0*/  LDL.LU.64 R18, [R1+0x50] ;  /* 0x0000500001127983 */ /* 0x000f280000300a00 */
[----:B------:R2:W-:Y:S01]  /*18de0*/  LDGSTS.E [R252+-0x58500], desc[UR16][R248.64], P4 ;  /* 0xa7b00000f8fc7fae */ /* 0x0005e2000a121850 */
[----:B-1----:R-:W-:-:S05]  /*18df0*/  IMAD.WIDE R46, R4, 0x4, R250 ;  /* 0x00000004042e7825 */ /* 0x002fca00078e02fa */
[----:B------:R1:W-:Y:S04]  /*18e00*/  STL.64 [R1+0x458], R46 ;  /* 0x0004582e01007387 */ /* 0x0003e80000100a00 */
[----:B------:R-:W4:Y:S04]  /*18e10*/  LDL.LU.64 R26, [R1+0x48] ;  /* 0x00004800011a7983 */ /* 0x000f280000300a00 */
[----:B------:R-:W4:Y:S04]  /*18e20*/  LDL.LU.64 R250, [R1+0x40] ;  /* 0x0000400001fa7983 */ /* 0x000f280000300a00 */
[----:B------:R4:W-:Y:S04]  /*18e30*/  LDGSTS.E [R235+-0x58100], desc[UR16][R46.64], P4 ;  /* 0xa7f000002eeb7fae */ /* 0x0009e8000a121850 */
[----:B------:R-:W0:Y:S01]  /*18e40*/  LDGDEPBAR ;  /* 0x00000000000079af */ /* 0x000e220000000000 */
[----:B--2---:R-:W-:Y:S01]  /*18e50*/  IADD3 R252, R41, -0x103, RZ ;  /* 0xfffffefd29fc7810 */ /* 0x004fe20007ffe0ff */
[----:B------:R-:W-:Y:S01]  /*18e60*/  VIADD R28, R28, 0xfffffefc ;  /* 0xfffffefc1c1c7836 */ /* 0x000fe20000000000 */
[----:B------:R-:W2:Y:S01]  /*18e70*/  LDC R41, c[0x0][0x230] ;  /* 0x00008c00ff297b82 */ /* 0x000ea20000000800 */
[----:B------:R-:W2:Y:S01]  /*18e80*/  LDL.LU.64 R248, [R1+0x38] ;  /* 0x0000380001f87983 */ /* 0x000ea20000300a00 */
[----:B------:R-:W-:-:S03]  /*18e90*/  ISETP.GE.U32.AND P4, PT, R252, 0x7ffffebe, PT ;  /* 0x7ffffebefc00780c */ /* 0x000fc60003f86070 */
[----:B-1----:R-:W2:Y:S01]  /*18ea0*/  LDL.LU.64 R46, [R1+0x30] ;  /* 0x00003000012e7983 */ /* 0x002ea20000300a00 */
[C---:B---3--:R-:W-:Y:S02]  /*18eb0*/  IMAD.WIDE R22, R2.reuse, 0x4, R22 ;  /* 0x0000000402167825 */ /* 0x048fe400078e0216 */
[----:B------:R-:W-:Y:S02]  /*18ec0*/  BAR.SYNC.DEFER_BLOCKING 0x0 ;  /* 0x0000000000007b1d */ /* 0x000fe40000010000 */
[----:B----4-:R-:W-:-:S04]  /*18ed0*/  IMAD.WIDE R20, R2, 0x4, R20 ;  /* 0x0000000402147825 */ /* 0x010fc800078e0214 */
[----:B------:R1:W-:Y:S01]  /*18ee0*/  STL.64 [R1+0x450], R22 ;  /* 0x0004501601007387 */ /* 0x0003e20000100a00 */
[----:B------:R-:W-:-:S03]  /*18ef0*/  IMAD.WIDE R38, R2, 0x4, R38 ;  /* 0x0000000402267825 */ /* 0x000fc600078e0226 */
[----:B------:R3:W-:Y:S01]  /*18f00*/  STL.64 [R1+0x448], R20 ;  /* 0x0004481401007387 */ /* 0x0007e20000100a00 */
[----:B------:R-:W-:-:S03]  /*18f10*/  IMAD.WIDE R18, R2, 0x4, R18 ;  /* 0x0000000402127825 */ /* 0x000fc600078e0212 */
[----:B------:R4:W-:Y:S04]  /*18f20*/  STL.64 [R1+0x440], R38 ;  /* 0x0004402601007387 */ /* 0x0009e80000100a00 */
[----:B------:R-:W-:Y:S01]  /*18f30*/  @!PT LDS RZ, [RZ] ;  /* 0x00000000fffff984 */ /* 0x000fe20000000800 */
[----:B------:R-:W-:Y:S01]  /*18f40*/  @!PT LDS RZ, [RZ] ;  /* 0x00000000fffff984 */ /* 0x000fe20000000800 */
[----:B------:R-:W-:Y:S01]  /*18f50*/  @!PT LDS RZ, [RZ] ;  /* 0x00000000fffff984 */ /* 0x000fe20000000800 */
[----:B------:R-:W-:Y:S04]  /*18f60*/  LDGSTS.E [R0+0x40000], desc[UR16][R22.64], !P6 ;  /* 0x4000000016007fae */ /* 0x000fe8000f121850 */
[----:B------:R-:W-:Y:S04]  /*18f70*/  LDGSTS.E [R0+0x44000], desc[UR16][R20.64], !P6 ;  /* 0x4400000014007fae */ /* 0x000fe8000f121850 */
[----:B------:R-:W-:Y:S04]  /*18f80*/  LDGSTS.E [R0+0x40004], desc[UR16][R38.64], !P5 ;  /* 0x4000400026007fae */ /* 0x000fe8000e921850 */
[----:B-1----:R-:W2:Y:S04]  /*18f90*/  LDL.LU.64 R22, [R1+0xee0] ;  /* 0x000ee00001167983 */ /* 0x002ea80000300a00 */
[----:B------:R1:W-:Y:S04]  /*18fa0*/  STL.64 [R1+0x438], R18 ;  /* 0x0004381201007387 */ /* 0x0003e80000100a00 */
[----:B---3--:R-:W3:Y:S04]  /*18fb0*/  LDL.LU.64 R20, [R1+0xed8] ;  /* 0x000ed80001147983 */ /* 0x008ee80000300a00 */
[----:B----4-:R-:W4:Y:S04]  /*18fc0*/  LDL.LU.64 R38, [R1+0xed0] ;  /* 0x000ed00001267983 */ /* 0x010f280000300a00 */
[----:B------:R-:W-:Y:S04]  /*18fd0*/  LDGSTS.E [R0+0x44004], desc[UR16][R18.64], !P5 ;  /* 0x4400400012007fae */ /* 0x000fe8000e921850 */
[----:B-1----:R-:W3:Y:S01]  /*18fe0*/  LDL.LU.64 R18, [R1+0xec8] ;  /* 0x000ec80001127983 */ /* 0x002ee20000300a00 */
[----:B------:R-:W-:-:S04]  /*18ff0*/  IMAD.WIDE R26, R2, 0x4, R26 ;  /* 0x00000004021a7825 */ /* 0x000fc800078e021a */
[----:B------:R-:W-:Y:S01]  /*19000*/  IMAD.WIDE R250, R2, 0x4, R250 ;  /* 0x0000000402fa7825 */ /* 0x000fe200078e02fa */
[----:B------:R1:W-:Y:S04]  /*19010*/  STL.64 [R1+0x430], R26 ;  /* 0x0004301a01007387 */ /* 0x0003e80000100a00 */
[----:B------:R-:W-:Y:S04]  /*19020*/  STL.64 [R1+0x838], R250 ;  /* 0x000838fa01007387 */ /* 0x000fe80000100a00 */
[----:B------:R-:W-:Y:S01]  /*19030*/  LDGSTS.E [R0+0x40008], desc[UR16][R26.64], !P4 ;  /* 0x400080001a007fae */ /* 0x000fe2000e121850 */
[----:B------:R-:W-:-:S02]  /*19040*/  IADD3 R235, R29, -0x122, RZ ;  /* 0xfffffede1deb7810 */ /* 0x000fc40007ffe0ff */
[----:B------:R-:W1:Y:S01]  /*19050*/  LDC R29, c[0x0][0x230] ;  /* 0x00008c00ff1d7b82 */ /* 0x000e620000000800 */
[----:B------:R-:W-:Y:S01]  /*19060*/  ISETP.GE.U32.AND P3, PT, R28, 0x7ffffebd, PT ;  /* 0x7ffffebd1c00780c */ /* 0x000fe20003f66070 */
[----:B--2---:R-:W-:Y:S01]  /*19070*/  IMAD.WIDE R248, R2, 0x4, R248 ;  /* 0x0000000402f87825 */ /* 0x004fe200078e02f8 */
[----:B------:R-:W-:Y:S05]  /*19080*/  LDGSTS.E [R0+0x44008], desc[UR16][R250.64], !P4 ;  /* 0x44008000fa007fae */ /* 0x000fea000e121850 */
[----:B------:R-:W2:Y:S01]  /*19090*/  LDC R28, c[0x0][0x230] ;  /* 0x00008c00ff1c7b82 */ /* 0x000ea20000000800 */
[----:B-1----:R-:W4:Y:S01]  /*190a0*/  LDL.LU.64 R26, [R1+0xec0] ;  /* 0x000ec000011a7983 */ /* 0x002f220000300a00 */
[----:B------:R-:W-:Y:S01]  /*190b0*/  ISETP.GE.U32.AND P2, PT, R235, 0x7ffffe9f, PT ;  /* 0x7ffffe9feb00780c */ /* 0x000fe20003f46070 */
[----:B------:R-:W-:-:S02]  /*190c0*/  VIADD R235, R30, 0xfffffedc ;  /* 0xfffffedc1eeb7836 */ /* 0x000fc40000000000 */
[----:B------:R-:W-:Y:S01]  /*190d0*/  IMAD.WIDE R46, R2, 0x4, R46 ;  /* 0x00000004022e7825 */ /* 0x000fe200078e022e */
[----:B------:R-:W-:Y:S02]  /*190e0*/  LDGSTS.E [R0+0x4000c], desc[UR16][R248.64], !P3 ;  /* 0x4000c000f8007fae */ /* 0x000fe4000d921850 */
[----:B------:R-:W-:Y:S01]  /*190f0*/  ISETP.GE.U32.AND P5, PT, R235, 0x7ffffe9d, PT ;  /* 0x7ffffe9deb00780c */ /* 0x000fe20003fa6070 */
[----:B------:R-:W-:Y:S01]  /*19100*/  VIADD R252, R31, 0xfffffedf ;  /* 0xfffffedf1ffc7836 */ /* 0x000fe20000000000 */
[----:B------:R3:W-:Y:S01]  /*19110*/  LDGSTS.E [R0+0x4400c], desc[UR16][R46.64], !P3 ;  /* 0x4400c0002e007fae */ /* 0x0007e2000d921850 */
[----:B------:R-:W1:Y:S01]  /*19120*/  LDC R31, c[0x0][0x230] ;  /* 0x00008c00ff1f7b82 */ /* 0x000e620000000800 */
[----:B------:R-:W-:Y:S02]  /*19130*/  VIADD R235, R29, 0xfffffefa ;  /* 0xfffffefa1deb7836 */ /* 0x000fe40000000000 */
[----:B------:R2:W-:Y:S05]  /*19140*/  STL.64 [R1+0x428], R248 ;  /* 0x000428f801007387 */ /* 0x0005ea0000100a00 */
[----:B------:R-:W1:Y:S01]  /*19150*/  LDC R30, c[0x0][0x230] ;  /* 0x00008c00ff1e7b82 */ /* 0x000e620000000800 */
[----:B------:R-:W-:Y:S01]  /*19160*/  ISETP.GE.U32.AND P3, PT, R235, 0x7ffffebb, PT ;  /* 0x7ffffebbeb00780c */ /* 0x000fe20003f66070 */
[----:B------:R3:W-:Y:S01]  /*19170*/  STL.64 [R1+0x420], R46 ;  /* 0x0004202e01007387 */ /* 0x0007e20000100a00 */
[----:B--2---:R-:W-:-:S03]  /*19180*/  VIADD R235, R28, 0xfffffef9 ;  /* 0xfffffef91ceb7836 */ /* 0x004fc60000000000 */
[----:B------:R-:W2:Y:S01]  /*19190*/  LDL.LU.64 R248, [R1+0x28] ;  /* 0x0000280001f87983 */ /* 0x000ea20000300a00 */
[----:B---3--:R-:W-:-:S04]  /*191a0*/  IMAD.WIDE R46, R2, 0x4, R18 ;  /* 0x00000004022e7825 */ /* 0x008fc800078e0212 */
[----:B----4-:R-:W-:-:S04]  /*191b0*/  IMAD.WIDE R28, R2, 0x4, R26 ;  /* 0x00000004021c7825 */ /* 0x010fc800078e021a */
[----:B------:R-:W-:Y:S01]  /*191c0*/  IMAD.WIDE R26, R2, 0x4, R38 ;  /* 0x00000004021a7825 */ /* 0x000fe200078e0226 */
[----:B------:R3:W-:Y:S03]  /*191d0*/  STL.64 [R1+0x418], R28 ;  /* 0x0004181c01007387 */ /* 0x0007e60000100a00 */
[----:B------:R-:W-:Y:S01]  /*191e0*/  IMAD.MOV.U32 R38, RZ, RZ, R28 ;  /* 0x000000ffff267224 */ /* 0x000fe200078e001c */
[----:B------:R-:W4:Y:S01]  /*191f0*/  LDL.LU.64 R250, [R1+0x20] ;  /* 0x0000200001fa7983 */ /* 0x000f220000300a00 */
[----:B------:R-:W-:-:S03]  /*19200*/  IMAD.MOV.U32 R39, RZ, RZ, R29 ;  /* 0x000000ffff277224 */ /* 0x000fc600078e001d */
[----:B------:R-:W-:Y:S04]  /*19210*/  STL.64 [R1+0x410], R46 ;  /* 0x0004102e01007387 */ /* 0x000fe80000100a00 */
[----:B---3--:R-:W3:Y:S01]  /*19220*/  LDL.LU.64 R28, [R1+0xeb8] ;  /* 0x000eb800011c7983 */ /* 0x008ee20000300a00 */
[----:B------:R-:W-:Y:S01]  /*19230*/  ISETP.GE.U32.AND P0, PT, R252, 0x7ffffea0, PT ;  /* 0x7ffffea0fc00780c */ /* 0x000fe20003f06070 */
[----:B------:R-:W-:Y:S02]  /*19240*/  VIADD R252, R40, 0xfffffedd ;  /* 0xfffffedd28fc7836 */ /* 0x000fe40000000000 */
[----:B------:R-:W2:Y:S01]  /*19250*/  LDC R40, c[0x0][0x230] ;  /* 0x00008c00ff287b82 */ /* 0x000ea20000000800 */
[----:B------:R-:W-:Y:S02]  /*19260*/  IMAD.WIDE R20, R2, 0x4, R20 ;  /* 0x0000000402147825 */ /* 0x000fe400078e0214 */
[----:B------:R-:W-:-:S02]  /*19270*/  ISETP.GE.U32.AND P6, PT, R252, 0x7ffffe9e, PT ;  /* 0x7ffffe9efc00780c */ /* 0x000fc40003fc6070 */
[----:B------:R-:W-:Y:S02]  /*19280*/  IADD3 R252, R41, -0x105, RZ ;  /* 0xfffffefb29fc7810 */ /* 0x000fe40007ffe0ff */
[----:B-1----:R-:W-:-:S03]  /*19290*/  IADD3 R18, R31, -0x108, RZ ;  /* 0xfffffef81f127810 */ /* 0x002fc60007ffe0ff */
[----:B------:R-:W-:Y:S01]  /*192a0*/  LDGSTS.E [R0+0x48000], desc[UR16][R38.64], !P0 ;  /* 0x4800000026007fae */ /* 0x000fe2000c121850 */
[----:B------:R-:W-:-:S03]  /*192b0*/  IADD3 R19, R30, -0x125, RZ ;  /* 0xfffffedb1e137810 */ /* 0x000fc60007ffe0ff */
[----:B------:R-:W-:Y:S01]  /*192c0*/  LDGSTS.E [R0+0x4c000], desc[UR16][R46.64], !P0 ;  /* 0x4c0000002e007fae */ /* 0x000fe2000c121850 */
[----:B------:R-:W-:Y:S01]  /*192d0*/  IMAD.WIDE R30, R2, 0x4, R22 ;  /* 0x00000004021e7825 */ /* 0x000fe200078e0216 */
[----:B------:R-:W-:Y:S02]  /*192e0*/  ISETP.GE.U32.AND P4, PT, R252, 0x7ffffebc, PT ;  /* 0x7ffffebcfc00780c */ /* 0x000fe40003f86070 */
[----:B------:R1:W-:Y:S04]  /*192f0*/  STL.64 [R1+0x408], R26 ;  /* 0x0004081a01007387 */ /* 0x0003e80000100a00 */
[----:B------:R1:W-:Y:S01]  /*19300*/  LDGSTS.E [R0+0x48004], desc[UR16][R26.64], !P2 ;  /* 0x480040001a007fae */ /* 0x0003e2000d121850 */
[----:B------:R-:W-:Y:S01]  /*19310*/  IMAD.WIDE R22, R2, 0x4, R24 ;  /* 0x0000000402167825 */ /* 0x000fe200078e0218 */
[----:B------:R-:W4:Y:S02]  /*19320*/  LDC R252, c[0x0][0x230] ;  /* 0x00008c00fffc7b82 */ /* 0x000f240000000800 */
[----:B------:R3:W-:Y:S04]  /*19330*/  STL.64 [R1+0x400], R20 ;  /* 0x0004001401007387 */ /* 0x0007e80000100a00 */
[----:B------:R3:W-:Y:S01]  /*19340*/  LDGSTS.E [R0+0x4c004], desc[UR16][R20.64], !P2 ;  /* 0x4c00400014007fae */ /* 0x0007e2000d121850 */
[----:B------:R-:W-:Y:S01]  /*19350*/  ISETP.GE.U32.AND P2, PT, R18, 0x7ffffeb9, PT ;  /* 0x7ffffeb91200780c */ /* 0x000fe20003f46070 */
[----:B--2---:R-:W-:-:S02]  /*19360*/  VIADD R18, R40, 0xfffffeda ;  /* 0xfffffeda28127836 */ /* 0x004fc40000000000 */
[----:B------:R-:W2:Y:S01]  /*19370*/  LDL.LU.64 R38, [R1] ;  /* 0x0000000001267983 */ /* 0x000ea20000300a00 */
[C---:B------:R-:W-:Y:S01]  /*19380*/  IMAD.WIDE R40, R2.reuse, 0x4, R42 ;  /* 0x0000000402287825 */ /* 0x040fe200078e022a */
[----:B-1----:R-:W1:Y:S03]  /*19390*/  LDC R27, c[0x0][0x230] ;  /* 0x00008c00ff1b7b82 */ /* 0x002e660000000800 */
[----:B------:R-:W-:-:S05]  /*193a0*/  IMAD.WIDE R248, R2, 0x4, R248 ;  /* 0x0000000402f87825 */ /* 0x000fca00078e02f8 */
[----:B------:R-:W1:Y:S01]  /*193b0*/  LDC R26, c[0x0][0x230] ;  /* 0x00008c00ff1a7b82 */ /* 0x000e620000000800 */
[----:B---3--:R-:W-:-:S07]  /*193c0*/  IMAD.WIDE R46, R2, 0x4, R28 ;  /* 0x00000004022e7825 */ /* 0x008fce00078e021c */
[----:B------:R-:W3:Y:S01]  /*193d0*/  LDC R20, c[0x0][0x230] ;  /* 0x00008c00ff147b82 */ /* 0x000ee20000000800 */
[----:B------:R-:W2:Y:S04]  /*193e0*/  LDL.LU.64 R28, [R1+0x8] ;  /* 0x00000800011c7983 */ /* 0x000ea80000300a00 */
[----:B------:R1:W-:Y:S01]  /*193f0*/  STL.64 [R1+0x3f8], R46 ;  /* 0x0003f82e01007387 */ /* 0x0003e20000100a00 */
[----:B----4-:R-:W-:Y:S01]  /*19400*/  IMAD.WIDE R250, R2, 0x4, R250 ;  /* 0x0000000402fa7825 */ /* 0x010fe200078e02fa */
[----:B------:R-:W-:Y:S01]  /*19410*/  ISETP.GE.U32.AND P0, PT, R235, 0x7ffffeba, PT ;  /* 0x7ffffebaeb00780c */ /* 0x000fe20003f06070 */
[----:B------:R-:W4:Y:S01]  /*19420*/  LDC R21, c[0x0][0x230] ;  /* 0x00008c00ff157b82 */ /* 0x000f220000000800 */
[----:B------:R-:W4:Y:S04]  /*19430*/  LDL.LU.64 R42, [R1+0x18] ;  /* 0x00001800012a7983 */ /* 0x000f280000300a00 */
[----:B------:R1:W-:Y:S04]  /*19440*/  STL.64 [R1+0x3f0], R30 ;  /* 0x0003f01e01007387 */ /* 0x0003e80000100a00 */
[----:B------:R-:W4:Y:S04]  /*19450*/  LDL.LU.64 R24, [R1+0x10] ;  /* 0x0000100001187983 */ /* 0x000f280000300a00 */
[----:B------:R1:W-:Y:S04]  /*19460*/  STL.64 [R1+0x3e8], R40 ;  /* 0x0003e82801007387 */ /* 0x0003e80000100a00 */
[----:B------:R-:W-:Y:S04]  /*19470*/  LDGSTS.E [R0+0x48008], desc[UR16][R46.64], !P6 ;  /* 0x480080002e007fae */ /* 0x000fe8000f121850 */
[----:B------:R-:W-:Y:S04]  /*19480*/  LDGSTS.E [R0+0x4c008], desc[UR16][R30.64], !P6 ;  /* 0x4c0080001e007fae */ /* 0x000fe8000f121850 */
[----:B------:R-:W-:Y:S04]  /*19490*/  LDGSTS.E [R0+0x4800c], desc[UR16][R40.64], !P5 ;  /* 0x4800c00028007fae */ /* 0x000fe8000e921850 */
[----:B-1----:R-:W4:Y:S04]  /*194a0*/  LDL.LU.64 R46, [R1+0xeb0] ;  /* 0x000eb000012e7983 */ /* 0x002f280000300a00 */
[----:B------:R-:W4:Y:S04]  /*194b0*/  LDL.LU.64 R30, [R1+0xea8] ;  /* 0x000ea800011e7983 */ /* 0x000f280000300a00 */
[----:B------:R1:W-:Y:S04]  /*194c0*/  STL.64 [R1+0x3e0], R22 ;  /* 0x0003e01601007387 */ /* 0x0003e80000100a00 */
[----:B------:R-:W4:Y:S04]  /*194d0*/  LDL.LU.64 R40, [R1+0xea0] ;  /* 0x000ea00001287983 */ /* 0x000f280000300a00 */
[----:B------:R1:W-:Y:S04]  /*194e0*/  LDGSTS.E [R0+0x4c00c], desc[UR16][R22.64], !P5 ;  /* 0x4c00c00016007fae */ /* 0x0003e8000e921850 */
[----:B------:R3:W-:Y:S04]  /*194f0*/  STL.64 [R1+0x3d8], R248 ;  /* 0x0003d8f801007387 */ /* 0x0007e80000100a00 */
[----:B------:R3:W-:Y:S04]  /*19500*/  STL.64 [R1+0x3d0], R250 ;  /* 0x0003d0fa01007387 */ /* 0x0007e80000100a00 */
[----:B------:R-:W-:Y:S01]  /*19510*/  LDGSTS.E [R3+0x40000], desc[UR16][R248.64], !P4 ;  /* 0x40000000f8037fae */ /* 0x000fe2000e121850 */
[----:B-1----:R-:W1:Y:S03]  /*19520*/  LDC R23, c[0x0][0x230] ;  /* 0x00008c00ff177b82 */ /* 0x002e660000000800 */
[----:B------:R-:W-:Y:S01]  /*19530*/  LDGSTS.E [R3+0x44000], desc[UR16][R250.64], !P4 ;  /* 0x44000000fa037fae */ /* 0x000fe2000e121850 */
[----:B------:R-:W-:-:S04]  /*19540*/  ISETP.GE.U32.AND P6, PT, R19, 0x7ffffe9c, PT ;  /* 0x7ffffe9c1300780c */ /* 0x000fc80003fc6070 */
[----:B------:R-:W1:Y:S01]  /*19550*/  LDC R22, c[0x0][0x230] ;  /* 0x00008c00ff167b82 */ /* 0x000e620000000800 */
[----:B---3--:R-:W3:Y:S04]  /*19560*/  LDL.LU.64 R248, [R1+0xe98] ;  /* 0x000e980001f87983 */ /* 0x008ee80000300a00 */
[----:B------:R-:W3:Y:S01]  /*19570*/  LDL.LU.64 R250, [R1+0xe90] ;  /* 0x000e900001fa7983 */ /* 0x000ee20000300a00 */
[----:B------:R-:W-:Y:S02]  /*19580*/  ISETP.GE.U32.AND P5, PT, R18, 0x7ffffe9b, PT ;  /* 0x7ffffe9b1200780c */ /* 0x000fe40003fa6070 */
[----:B------:R-:W-:Y:S01]  /*19590*/  IADD3 R18, R27, -0x128, RZ ;  /* 0xfffffed81b127810 */ /* 0x000fe20007ffe0ff */
[----:B------:R-:W-:-:S05]  /*195a0*/  VIADD R19, R252, 0xfffffed9 ;  /* 0xfffffed9fc137836 */ /* 0x000fca0000000000 */
[----:B------:R-:W-:Y:S01]  /*195b0*/  ISETP.GE.U32.AND P4, PT, R19, 0x7ffffe9a, PT ;  /* 0x7ffffe9a1300780c */ /* 0x000fe20003f86070 */
[----:B------:R-:W-:Y:S02]  /*195c0*/  VIADD R19, R20, 0xfffffef7 ;  /* 0xfffffef714137836 */ /* 0x000fe40000000000 */
[----:B------:R-:W3:Y:S01]  /*195d0*/  LDC R20, c[0x0][0x230] ;  /* 0x00008c00ff147b82 */ /* 0x000ee20000000800 */
[----:B--2---:R-:W-:-:S04]  /*195e0*/  IMAD.WIDE R28, R2, 0x4, R28 ;  /* 0x00000004021c7825 */ /* 0x004fc800078e021c */
[----:B----4-:R-:W-:-:S05]  /*195f0*/  IMAD.WIDE R42, R2, 0x4, R42 ;  /* 0x00000004022a7825 */ /* 0x010fca00078e022a */
[----:B------:R2:W-:Y:S01]  /*19600*/  LDGSTS.E [R3+0x40004], desc[UR16][R42.64], !P3 ;  /* 0x400040002a037fae */ /* 0x0005e2000d921850 */
[----:B------:R-:W-:-:S03]  /*19610*/  IMAD.WIDE R24, R2, 0x4, R24 ;  /* 0x0000000402187825 */ /* 0x000fc600078e0218 */
[----:B------:R2:W-:Y:S04]  /*19620*/  STL.64 [R1+0x3c8], R42 ;  /* 0x0003c82a01007387 */ /* 0x0005e80000100a00 */
[----:B------:R4:W-:Y:S01]  /*19630*/  LDGSTS.E [R3+0x44004], desc[UR16][R24.64], !P3 ;  /* 0x4400400018037fae */ /* 0x0009e2000d921850 */
[----:B------:R-:W-:Y:S01]  /*19640*/  ISETP.GE.U32.AND P3, PT, R18, 0x7ffffe99, PT ;  /* 0x7ffffe991200780c */ /* 0x000fe20003f66070 */
[----:B------:R-:W-:Y:S01]  /*19650*/  VIADD R18, R26, 0xfffffef6 ;  /* 0xfffffef61a127836 */ /* 0x000fe20000000000 */
[----:B------:R-:W-:Y:S01]  /*19660*/  MOV R26, R28 ;  /* 0x0000001c001a7202 */ /* 0x000fe20000000f00 */
[----:B------:R-:W-:Y:S01]  /*19670*/  IMAD.MOV.U32 R27, RZ, RZ, R29 ;  /* 0x000000ffff1b7224 */ /* 0x000fe200078e001d */
[----:B------:R4:W-:Y:S01]  /*19680*/  STL.64 [R1+0x3c0], R24 ;  /* 0x0003c01801007387 */ /* 0x0009e20000100a00 */
[----:B--2---:R-:W-:-:S03]  /*19690*/  IMAD.WIDE R42, R2, 0x4, R38 ;  /* 0x00000004022a7825 */ /* 0x004fc600078e0226 */
[----:B------:R3:W-:Y:S04]  /*196a0*/  STL.64 [R1+0x3b8], R28 ;  /* 0x0003b81c01007387 */ /* 0x0007e80000100a00 */
[----:B------:R2:W-:Y:S01]  /*196b0*/  LDGSTS.E [R3+0x40008], desc[UR16][R26.64], !P0 ;  /* 0x400080001a037fae */ /* 0x0005e2000c121850 */
[----:B----4-:R-:W4:Y:S03]  /*196c0*/  LDC R25, c[0x0][0x230] ;  /* 0x00008c00ff197b82 */ /* 0x010f260000000800 */
[----:B------:R-:W-:Y:S01]  /*196d0*/  STL.64 [R1+0x3b0], R42 ;  /* 0x0003b02a01007387 */ /* 0x000fe20000100a00 */
[----:B------:R-:W-:-:S03]  /*196e0*/  IMAD.WIDE R30, R2, 0x4, R30 ;  /* 0x00000004021e7825 */ /* 0x000fc600078e021e */
[----:B------:R-:W-:Y:S01]  /*196f0*/  LDGSTS.E [R3+0x44008], desc[UR16][R42.64], !P0 ;  /* 0x440080002a037fae */ /* 0x000fe2000c121850 */
[----:B------:R-:W4:Y:S01]  /*19700*/  LDC R24, c[0x0][0x230] ;  /* 0x00008c00ff187b82 */ /* 0x000f220000000800 */
[----:B--2---:R-:W-:Y:S01]  /*19710*/  IMAD.WIDE R26, R2, 0x4, R32 ;  /* 0x00000004021a7825 */ /* 0x004fe200078e0220 */
[----:B------:R-:W-:-:S03]  /*19720*/  ISETP.GE.U32.AND P0, PT, R19, 0x7ffffeb8, PT ;  /* 0x7ffffeb81300780c */ /* 0x000fc60003f06070 */
[----:B-1----:R-:W-:Y:S02]  /*19730*/  VIADD R19, R22, 0xfffffef5 ;  /* 0xfffffef516137836 */ /* 0x002fe40000000000 */
[C---:B------:R-:W-:Y:S01]  /*19740*/  IMAD.WIDE R32, R2.reuse, 0x4, R34 ;  /* 0x0000000402207825 */ /* 0x040fe200078e0222 */
[----:B------:R-:W1:Y:S03]  /*19750*/  LDC R22, c[0x0][0x230] ;  /* 0x00008c00ff167b82 */ /* 0x000e660000000800 */
[----:B---3--:R-:W-:-:S04]  /*19760*/  IMAD.WIDE R28, R2, 0x4, R248 ;  /* 0x00000004021c7825 */ /* 0x008fc800078e02f8 */
[----:B------:R-:W-:-:S05]  /*19770*/  IMAD.WIDE R38, R2, 0x4, R250 ;  /* 0x0000000402267825 */ /* 0x000fca00078e02fa */
[----:B------:R2:W-:Y:S04]  /*19780*/  STL.64 [R1+0x3a8], R38 ;  /* 0x0003a82601007387 */ /* 0x0005e80000100a00 */
[----:B------:R2:W-:Y:S04]  /*19790*/  LDGSTS.E [R3+0x4000c], desc[UR16][R38.64], !P2 ;  /* 0x4000c00026037fae */ /* 0x0005e8000d121850 */
[----:B------:R3:W-:Y:S04]  /*197a0*/  STL.64 [R1+0x3a0], R28 ;  /* 0x0003a01c01007387 */ /* 0x0007e80000100a00 */
[----:B------:R3:W-:Y:S01]  /*197b0*/  LDGSTS.E [R3+0x4400c], desc[UR16][R28.64], !P2 ;  /* 0x4400c0001c037fae */ /* 0x0007e2000d121850 */
[----:B--2---:R-:W-:Y:S01]  /*197c0*/  IMAD.WIDE R38, R2, 0x4, R40 ;  /* 0x0000000402267825 */ /* 0x004fe200078e0228 */
[----:B------:R-:W-:-:S04]  /*197d0*/  ISETP.GE.U32.AND P2, PT, R18, 0x7ffffeb7, PT ;  /* 0x7ffffeb71200780c */ /* 0x000fc80003f46070 */
[----:B------:R2:W-:Y:S01]  /*197e0*/  STL.64 [R1+0x398], R38 ;  /* 0x0003982601007387 */ /* 0x0005e20000100a00 */
[----:B---3--:R-:W-:-:S03]  /*197f0*/  IMAD.WIDE R28, R2, 0x4, R46 ;  /* 0x00000004021c7825 */ /* 0x008fc600078e022e */
[----:B------:R2:W-:Y:S01]  /*19800*/  LDGSTS.E [R3+0x48000], desc[UR16][R38.64], !P6 ;  /* 0x4800000026037fae */ /* 0x0005e2000f121850 */
[----:B------:R-:W-:Y:S02]  /*19810*/  IADD3 R18, R23, -0x10c, RZ ;  /* 0xfffffef417127810 */ /* 0x000fe40007ffe0ff */
[----:B------:R-:W3:Y:S01]  /*19820*/  LDC R23, c[0x0][0x230] ;  /* 0x00008c00ff177b82 */ /* 0x000ee20000000800 */
[----:B------:R-:W-:Y:S04]  /*19830*/  STL.64 [R1+0x390], R30 ;  /* 0x0003901e01007387 */ /* 0x000fe80000100a00 */
[----:B------:R-:W-:Y:S04]  /*19840*/  LDGSTS.E [R3+0x4c000], desc[UR16][R30.64], !P6 ;  /* 0x4c0000001e037fae */ /* 0x000fe8000f121850 */
[----:B------:R-:W-:Y:S04]  /*19850*/  STL.64 [R1+0x388], R28 ;  /* 0x0003881c01007387 */ /* 0x000fe80000100a00 */
[----:B------:R-:W-:Y:S04]  /*19860*/  LDGSTS.E [R3+0x48004], desc[UR16][R28.64], !P5 ;  /* 0x480040001c037fae */ /* 0x000fe8000e921850 */
[----:B------:R4:W-:Y:S04]  /*19870*/  STL.64 [R1+0x380], R26 ;  /* 0x0003801a01007387 */ /* 0x0009e80000100a00 */
[----:B------:R4:W-:Y:S01]  /*19880*/  LDGSTS.E [R3+0x4c004], desc[UR16][R26.64], !P5 ;  /* 0x4c0040001a037fae */ /* 0x0009e2000e921850 */
[----:B--2---:R-:W-:Y:S01]  /*19890*/  IMAD.WIDE R38, R2, 0x4, R44 ;  /* 0x0000000402267825 */ /* 0x004fe200078e022c */
[----:B------:R-:W-:Y:S01]  /*198a0*/  ISETP.GE.U32.AND P5, PT, R18, 0x7ffffeb5, PT ;  /* 0x7ffffeb51200780c */ /* 0x000fe20003fa6070 */
[----:B----4-:R-:W2:Y:S02]  /*198b0*/  LDC R27, c[0x0][0x230] ;  /* 0x00008c00ff1b7b82 */ /* 0x010ea40000000800 */
[----:B------:R-:W-:Y:S01]  /*198c0*/  IMAD.WIDE R30, R2, 0x4, R48 ;  /* 0x00000004021e7825 */ /* 0x000fe200078e0230 */
[----:B------:R-:W-:-:S05]  /*198d0*/  ISETP.GE.U32.AND P6, PT, R19, 0x7ffffeb6, PT ;  /* 0x7ffffeb61300780c */ /* 0x000fca0003fc6070 */
[----:B------:R-:W4:Y:S01]  /*198e0*/  LDC R26, c[0x0][0x230] ;  /* 0x00008c00ff1a7b82 */ /* 0x000f220000000800 */
[----:B------:R-:W-:Y:S02]  /*198f0*/  VIADD R18, R25, 0xfffffed6 ;  /* 0xfffffed619127836 */ /* 0x000fe40000000000 */
[C---:B------:R-:W-:Y:S01]  /*19900*/  IMAD.WIDE R28, R2.reuse, 0x4, R36 ;  /* 0x00000004021c7825 */ /* 0x040fe200078e0224 */
[----:B------:R-:W-:Y:S03]  /*19910*/  STL.64 [R1+0x378], R38 ;  /* 0x0003782601007387 */ /* 0x000fe60000100a00 */
[----:B------:R-:W-:Y:S01]  /*19920*/  VIADD R19, R21, 0xfffffed7 ;  /* 0xfffffed715137836 */ /* 0x000fe20000000000 */
[----:B------:R-:W1:Y:S01]  /*19930*/  LDC R25, c[0x0][0x230] ;  /* 0x00008c00ff197b82 */ /* 0x000e620000000800 */
[----:B------:R-:W-:Y:S01]  /*19940*/  LDGSTS.E [R3+0x48008], desc[UR16][R38.64], !P4 ;  /* 0x4800800026037fae */ /* 0x000fe2000e121850 */
[----:B------:R-:W-:-:S03]  /*19950*/  IMAD.WIDE R34, R2, 0x4, R246 ;  /* 0x0000000402227825 */ /* 0x000fc600078e02f6 */
[----:B------:R3:W-:Y:S03]  /*19960*/  STL.64 [R1+0x370], R32 ;  /* 0x0003702001007387 */ /* 0x0007e60000100a00 */
[----:B------:R-:W1:Y:S01]  /*19970*/  LDC R21, c[0x0][0x230] ;  /* 0x00008c00ff157b82 */ /* 0x000e620000000800 */
[----:B------:R3:W-:Y:S01]  /*19980*/  LDGSTS.E [R3+0x4c008], desc[UR16][R32.64], !P4 ;  /* 0x4c00800020037fae */ /* 0x0007e2000e121850 */
[----:B------:R-:W-:-:S03]  /*19990*/  ISETP.GE.U32.AND P4, PT, R19, 0x7ffffe98, PT ;  /* 0x7ffffe981300780c */ /* 0x000fc60003f86070 */
[----:B------:R2:W-:Y:S04]  /*199a0*/  STL.64 [R1+0x368], R30 ;  /* 0x0003681e01007387 */ /* 0x0005e80000100a00 */
[----:B------:R2:W-:Y:S01]  /*199b0*/  LDGSTS.E [R3+0x4800c], desc[UR16][R30.64], !P3 ;  /* 0x4800c0001e037fae */ /* 0x0005e2000d921850 */
[----:B---3--:R-:W-:-:S03]  /*199c0*/  IMAD.WIDE R32, R2, 0x4, R244 ;  /* 0x0000000402207825 */ /* 0x008fc600078e02f4 */
[----:B------:R3:W-:Y:S01]  /*199d0*/  STL.64 [R1+0x360], R28 ;  /* 0x0003601c01007387 */ /* 0x0007e20000100a00 */
[----:B------:R-:W-:Y:S02]  /*199e0*/  IADD3 R19, R20, -0x12b, RZ ;  /* 0xfffffed514137810 */ /* 0x000fe40007ffe0ff */
[----:B------:R-:W1:Y:S01]  /*199f0*/  LDC R20, c[0x0][0x230] ;  /* 0x00008c00ff147b82 */ /* 0x000e620000000800 */
[----:B------:R3:W-:Y:S01]  /*19a00*/  LDGSTS.E [R3+0x4c00c], desc[UR16][R28.64], !P3 ;  /* 0x4c00c0001c037fae */ /* 0x0007e2000d921850 */
[----:B------:R-:W-:Y:S01]  /*19a10*/  ISETP.GE.U32.AND P3, PT, R18, 0x7ffffe97, PT ;  /* 0x7ffffe971200780c */ /* 0x000fe20003f66070 */
[----:B--2---:R-:W-:Y:S02]  /*19a20*/  IMAD.WIDE R30, R2, 0x4, R242 ;  /* 0x00000004021e7825 */ /* 0x004fe400078e02f2 */
[----:B------:R2:W-:Y:S02]  /*19a30*/  STL.64 [R1+0x358], R34 ;  /* 0x0003582201007387 */ /* 0x0005e40000100a00 */
[----:B------:R-:W-:-:S02]  /*19a40*/  VIADD R18, R24, 0xfffffed4 ;  /* 0xfffffed418127836 */ /* 0x000fc40000000000 */
[----:B------:R2:W-:Y:S01]  /*19a50*/  LDGSTS.E [R5+0x40000], desc[UR16][R34.64], !P0 ;  /* 0x4000000022057fae */ /* 0x0005e2000c121850 */
[----:B------:R-:W1:Y:S01]  /*19a60*/  LDC R24, c[0x0][0x230] ;  /* 0x00008c00ff187b82 */ /* 0x000e620000000800 */
[C---:B---3--:R-:W-:Y:S02]  /*19a70*/  IMAD.WIDE R28, R2.reuse, 0x4, R240 ;  /* 0x00000004021c7825 */ /* 0x048fe400078e02f0 */
[----:B------:R3:W-:Y:S04]  /*19a80*/  STL.64 [R1+0x350], R32 ;  /* 0x0003502001007387 */ /* 0x0007e80000100a00 */
[----:B------:R3:W-:Y:S01]  /*19a90*/  LDGSTS.E [R5+0x44000], desc[UR16][R32.64], !P0 ;  /* 0x4400000020057fae */ /* 0x0007e2000c121850 */
[----:B--2---:R-:W-:-:S03]  /*19aa0*/  IMAD.WIDE R34, R2, 0x4, R238 ;  /* 0x0000000402227825 */ /* 0x004fc600078e02ee */
[----:B------:R2:W-:Y:S01]  /*19ab0*/  STL.64 [R1+0x348], R30 ;  /* 0x0003481e01007387 */ /* 0x0005e20000100a00 */
[----:B------:R-:W-:-:S03]  /*19ac0*/  ISETP.GE.U32.AND P0, PT, R19, 0x7ffffe96, PT ;  /* 0x7ffffe961300780c */ /* 0x000fc60003f06070 */
[----:B------:R2:W-:Y:S01]  /*19ad0*/  LDGSTS.E [R5+0x40004], desc[UR16][R30.64], !P2 ;  /* 0x400040001e057fae */ /* 0x0005e2000d121850 */
[----:B---3--:R-:W-:-:S03]  /*19ae0*/  IMAD.WIDE R32, R2, 0x4, R236 ;  /* 0x0000000402207825 */ /* 0x008fc600078e02ec */
[----:B------:R3:W-:Y:S04]  /*19af0*/  STL.64 [R1+0x340], R28 ;  /* 0x0003401c01007387 */ /* 0x0007e80000100a00 */
[----:B------:R3:W-:Y:S01]  /*19b00*/  LDGSTS.E [R5+0x44004], desc[UR16][R28.64], !P2 ;  /* 0x440040001c057fae */ /* 0x0007e2000d121850 */
[----:B------:R-:W-:Y:S01]  /*19b10*/  ISETP.GE.U32.AND P2, PT, R18, 0x7ffffe95, PT ;  /* 0x7ffffe951200780c */ /* 0x000fe20003f46070 */
[----:B--2---:R-:W-:Y:S01]  /*19b20*/  IMAD.WIDE R30, R2, 0x4, R232 ;  /* 0x00000004021e7825 */ /* 0x004fe200078e02e8 */
[----:B------:R-:W-:Y:S01]  /*19b30*/  IADD3 R18, R27, -0x10e, RZ ;  /* 0xfffffef21b127810 */ /* 0x000fe20007ffe0ff */
[----:B------:R2:W-:Y:S01]  /*19b40*/  STL.64 [R1+0x338], R34 ;  /* 0x0003382201007387 */ /* 0x0005e20000100a00 */
[----:B------:R-:W1:Y:S01]  /*19b50*/  LDC R27, c[0x0][0x230] ;  /* 0x00008c00ff1b7b82 */ /* 0x000e620000000800 */
[----:B------:R-:W-:-:S02]  /*19b60*/  VIADD R19, R23, 0xfffffef3 ;  /* 0xfffffef317137836 */ /* 0x000fc40000000000 */
[----:B------:R2:W-:Y:S01]  /*19b70*/  LDGSTS.E [R5+0x40008], desc[UR16][R34.64], !P6 ;  /* 0x4000800022057fae */ /* 0x0005e2000f121850 */
[----:B---3--:R-:W-:-:S03]  /*19b80*/  IMAD.WIDE R28, R2, 0x4, R50 ;  /* 0x00000004021c7825 */ /* 0x008fc600078e0232 */
[----:B------:R3:W-:Y:S01]  /*19b90*/  STL.64 [R1+0x330], R32 ;  /* 0x0003302001007387 */ /* 0x0007e20000100a00 */
[----:B------:R-:W1:Y:S03]  /*19ba0*/  LDC R23, c[0x0][0x230] ;  /* 0x00008c00ff177b82 */ /* 0x000e660000000800 */
[----:B------:R3:W-:Y:S01]  /*19bb0*/  LDGSTS.E [R5+0x44008], desc[UR16][R32.64], !P6 ;  /* 0x4400800020057fae */ /* 0x0007e2000f121850 */
[----:B--2---:R-:W-:-:S03]  /*19bc0*/  IMAD.WIDE R34, R2, 0x4, R52 ;  /* 0x0000000402227825 */ /* 0x004fc600078e0234 */
[----:B------:R2:W-:Y:S04]  /*19bd0*/  STL.64 [R1+0x328], R30 ;  /* 0x0003281e01007387 */ /* 0x0005e80000100a00 */
[----:B------:R2:W-:Y:S01]  /*19be0*/  LDGSTS.E [R5+0x4000c], desc[UR16][R30.64], !P5 ;  /* 0x4000c0001e057fae */ /* 0x0005e2000e921850 */
[----:B---3--:R-:W-:-:S03]  /*19bf0*/  IMAD.WIDE R32, R2, 0x4, R54 ;  /* 0x0000000402207825 */ /* 0x008fc600078e0236 */
[----:B------:R3:W-:Y:S01]  /*19c00*/  STL.64 [R1+0x320], R28 ;  /* 0x0003201c01007387 */ /* 0x0007e20000100a00 */
[----:B------:R-:W-:-:S03]  /*19c10*/  ISETP.GE.U32.AND P6, PT, R19, 0x7ffffeb4, PT ;  /* 0x7ffffeb41300780c */ /* 0x000fc60003fc6070 */
[----:B------:R3:W-:Y:S01]  /*19c20*/  LDGSTS.E [R5+0x4400c], desc[UR16][R28.64], !P5 ;  /* 0x4400c0001c057fae */ /* 0x0007e2000e921850 */
[----:B------:R-:W-:Y:S01]  /*19c30*/  ISETP.GE.U32.AND P5, PT, R18, 0x7ffffeb3, PT ;  /* 0x7ffffeb31200780c */ /* 0x000fe20003fa6070 */
[----:B----4-:R-:W-:Y:S02]  /*19c40*/  VIADD R18, R26, 0xfffffef0 ;  /* 0xfffffef01a127836 */ /* 0x010fe40000000000 */
[----:B--2---:R-:W-:Y:S01]  /*19c50*/  IMAD.WIDE R30, R2, 0x4, R56 ;  /* 0x00000004021e7825 */ /* 0x004fe200078e0238 */
[----:B------:R2:W-:Y:S01]  /*19c60*/  LDGSTS.E [R5+0x48000], desc[UR16][R34.64], !P4 ;  /* 0x4800000022057fae */ /* 0x0005e2000e121850 */
[----:B------:R-:W4:Y:S02]  /*19c70*/  LDC R26, c[0x0][0x230] ;  /* 0x00008c00ff1a7b82 */ /* 0x000f240000000800 */
[----:B-1----:R-:W-:Y:S01]  /*19c80*/  VIADD R19, R22, 0xfffffef1 ;  /* 0xfffffef116137836 */ /* 0x002fe20000000000 */
[----:B------:R2:W-:Y:S01]  /*19c90*/  STL.64 [R1+0x318], R34 ;  /* 0x0003182201007387 */ /* 0x0005e20000100a00 */
[----:B---3--:R-:W-:-:S03]  /*19ca0*/  IMAD.WIDE R28, R2, 0x4, R58 ;  /* 0x00000004021c7825 */ /* 0x008fc600078e023a */
[----:B------:R1:W-:Y:S01]  /*19cb0*/  LDGSTS.E [R5+0x4c000], desc[UR16][R32.64], !P4 ;  /* 0x4c00000020057fae */ /* 0x0003e2000e121850 */
[----:B------:R-:W3:Y:S03]  /*19cc0*/  LDC R22, c[0x0][0x230] ;  /* 0x00008c00ff167b82 */ /* 0x000ee60000000800 */
[----:B------:R1:W-:Y:S04]  /*19cd0*/  STL.64 [R1+0x310], R32 ;  /* 0x0003102001007387 */ /* 0x0003e80000100a00 */
[----:B------:R1:W-:Y:S01]  /*19ce0*/  LDGSTS.E [R5+0x48004], desc[UR16][R30.64], !P3 ;  /* 0x480040001e057fae */ /* 0x0003e2000d921850 */
[----:B--2---:R-:W-:-:S03]  /*19cf0*/  IMAD.WIDE R34, R2, 0x4, R60 ;  /* 0x0000000402227825 */ /* 0x004fc600078e023c */
[----:B------:R2:W-:Y:S01]  /*19d00*/  STL.64 [R1+0x308], R30 ;  /* 0x0003081e01007387 */ /* 0x0005e20000100a00 */
[----:B------:R-:W-:-:S03]  /*19d10*/  ISETP.GE.U32.AND P4, PT, R19, 0x7ffffeb2, PT ;  /* 0x7ffffeb21300780c */ /* 0x000fc60003f86070 */
[----:B------:R2:W-:Y:S01]  /*19d20*/  LDGSTS.E [R5+0x4c004], desc[UR16][R28.64], !P3 ;  /* 0x4c0040001c057fae */ /* 0x0005e2000d921850 */
[----:B-1----:R-:W-:Y:S01]  /*19d30*/  IMAD.WIDE R32, R2, 0x4, R62 ;  /* 0x0000000402207825 */ /* 0x002fe200078e023e */
[----:B------:R-:W-:Y:S02]  /*19d40*/  ISETP.GE.U32.AND P3, PT, R18, 0x7ffffeb1, PT ;  /* 0x7ffffeb11200780c */ /* 0x000fe40003f66070 */
[----:B------:R1:W-:Y:S01]  /*19d50*/  STL.64 [R1+0x300], R28 ;  /* 0x0003001c01007387 */ /* 0x0003e20000100a00 */
[----:B------:R-:W-:Y:S02]  /*19d60*/  VIADD R18, R25, 0xfffffed2 ;  /* 0xfffffed219127836 */ /* 0x000fe40000000000 */
[C---:B--2---:R-:W-:Y:S01]  /*19d70*/  IMAD.WIDE R30, R2.reuse, 0x4, R64 ;  /* 0x00000004021e7825 */ /* 0x044fe200078e0240 */
[----:B------:R-:W2:Y:S01]  /*19d80*/  LDC R25, c[0x0][0x230] ;  /* 0x00008c00ff197b82 */ /* 0x000ea20000000800 */
[----:B------:R-:W-:Y:S01]  /*19d90*/  IADD3 R19, R21, -0x12d, RZ ;  /* 0xfffffed315137810 */ /* 0x000fe20007ffe0ff */
[----:B------:R4:W-:Y:S04]  /*19da0*/  STL.64 [R1+0x2f8], R34 ;  /* 0x0002f82201007387 */ /* 0x0009e80000100a00 */
[----:B------:R4:W-:Y:S01]  /*19db0*/  LDGSTS.E [R5+0x48008], desc[UR16][R34.64], !P0 ;  /* 0x4800800022057fae */ /* 0x0009e2000c121850 */
[C---:B-1----:R-:W-:Y:S01]  /*19dc0*/  IMAD.WIDE R28, R2.reuse, 0x4, R66 ;  /* 0x00000004021c7825 */ /* 0x042fe200078e0242 */
[----:B------:R-:W1:Y:S02]  /*19dd0*/  LDC R21, c[0x0][0x230] ;  /* 0x00008c00ff157b82 */ /* 0x000e640000000800 */
[----:B------:R3:W-:Y:S04]  /*19de0*/  STL.64 [R1+0x2f0], R32 ;  /* 0x0002f02001007387 */ /* 0x0007e80000100a00 */
[----:B------:R3:W-:Y:S01]  /*19df0*/  LDGSTS.E [R5+0x4c008], desc[UR16][R32.64], !P0 ;  /* 0x4c00800020057fae */ /* 0x0007e2000c121850 */
[----:B----4-:R-:W-:-:S03]  /*19e00*/  IMAD.WIDE R34, R2, 0x4, R68 ;  /* 0x0000000402227825 */ /* 0x010fc600078e0244 */
[----:B------:R4:W-:Y:S01]  /*19e10*/  STL.64 [R1+0x2e8], R30 ;  /* 0x0002e81e01007387 */ /* 0x0009e20000100a00 */
[----:B------:R-:W-:-:S03]  /*19e20*/  ISETP.GE.U32.AND P0, PT, R19, 0x7ffffe94, PT ;  /* 0x7ffffe941300780c */ /* 0x000fc60003f06070 */
[----:B------:R4:W-:Y:S01]  /*19e30*/  LDGSTS.E [R5+0x4800c], desc[UR16][R30.64], !P2 ;  /* 0x4800c0001e057fae */ /* 0x0009e2000d121850 */
[----:B---3--:R-:W-:-:S03]  /*19e40*/  IMAD.WIDE R32, R2, 0x4, R70 ;  /* 0x0000000402207825 */ /* 0x008fc600078e0246 */
[----:B------:R3:W-:Y:S04]  /*19e50*/  STL.64 [R1+0x2e0], R28 ;  /* 0x0002e01c01007387 */ /* 0x0007e80000100a00 */
[----:B------:R3:W-:Y:S01]  /*19e60*/  LDGSTS.E [R5+0x4c00c], desc[UR16][R28.64], !P2 ;  /* 0x4c00c0001c057fae */ /* 0x0007e2000d121850 */
[----:B------:R-:W-:Y:S01]  /*19e70*/  ISETP.GE.U32.AND P2, PT, R18, 0x7ffffe93, PT ;  /* 0x7ffffe931200780c */ /* 0x000fe20003f46070 */
[----:B----4-:R-:W-:Y:S01]  /*19e80*/  IMAD.WIDE R30, R2, 0x4, R72 ;  /* 0x00000004021e7825 */ /* 0x010fe200078e0248 */
        /* <DEDUP_REMOVED lines=17> */
[----:B------:R-:W-:Y:S02]  /*19fa0*/  VIADD R18, R27, 0xfffffeee ;  /* 0xfffffeee1b127836 */ /* 0x000fe40000000000 */
[C---:B----4-:R-:W-:Y:S01]  /*19fb0*/  IMAD.WIDE R30, R2.reuse, 0x4, R80 ;  /* 0x00000004021e7825 */ /* 0x050fe200078e0250 */
[----:B------:R4:W-:Y:S01]  /*19fc0*/  STL.64 [R1+0x2b8], R34 ;  /* 0x0002b82201007387 */ /* 0x0009e20000100a00 */
[----:B------:R-:W1:Y:S02]  /*19fd0*/  LDC R27, c[0x0][0x230] ;  /* 0x00008c00ff1b7b82 */ /* 0x000e640000000800 */
[----:B------:R-:W-:Y:S01]  /*19fe0*/  VIADD R19, R23, 0xfffffeef ;  /* 0xfffffeef17137836 */ /* 0x000fe20000000000 */
        /* <DEDUP_REMOVED lines=14> */
[----:B----4-:R-:W-:Y:S01]  /*1a0d0*/  IMAD.WIDE R30, R2, 0x4, R88 ;  /* 0x00000004021e7825 */ /* 0x010fe200078e0258 */
[----:B------:R4:W-:Y:S01]  /*1a0e0*/  STL.64 [R1+0x298], R34 ;  /* 0x0002982201007387 */ /* 0x0009e20000100a00 */
[----:B------:R-:W1:Y:S01]  /*1a0f0*/  LDC R26, c[0x0][0x230] ;  /* 0x00008c00ff1a7b82 */ /* 0x000e620000000800 */
[----:B------:R-:W-:-:S02]  /*1a100*/  IADD3 R19, R22, -0x113, RZ ;  /* 0xfffffeed16137810 */ /* 0x000fc40007ffe0ff */
[----:B------:R4:W-:Y:S01]  /*1a110*/  LDGSTS.E [R9+0x48000], desc[UR16][R34.64], !P0 ;  /* 0x4800000022097fae */ /* 0x0009e2000c121850 */
[----:B---3--:R-:W-:-:S03]  /*1a120*/  IMAD.WIDE R28, R2, 0x4, R90 ;  /* 0x00000004021c7825 */ /* 0x008fc600078e025a */
[----:B------:R3:W-:Y:S01]  /*1a130*/  STL.64 [R1+0x290], R32 ;  /* 0x0002902001007387 */ /* 0x0007e20000100a00 */
[----:B------:R-:W1:Y:S03]  /*1a140*/  LDC R22, c[0x0][0x230] ;  /* 0x00008c00ff167b82 */ /* 0x000e660000000800 */
[----:B------:R3:W-:Y:S01]  /*1a150*/  LDGSTS.E [R9+0x4c000], desc[UR16][R32.64], !P0 ;  /* 0x4c00000020097fae */ /* 0x0007e2000c121850 */
[----:B----4-:R-:W-:-:S03]  /*1a160*/  IMAD.WIDE R34, R2, 0x4, R92 ;  /* 0x0000000402227825 */ /* 0x010fc600078e025c */
[----:B------:R4:W-:Y:S04]  /*1a170*/  STL.64 [R1+0x288], R30 ;  /* 0x0002881e01007387 */ /* 0x0009e80000100a00 */
[----:B------:R4:W-:Y:S01]  /*1a180*/  LDGSTS.E [R9+0x48004], desc[UR16][R30.64], !P2 ;  /* 0x480040001e097fae */ /* 0x0009e2000d121850 */
[----:B---3--:R-:W-:-:S03]  /*1a190*/  IMAD.WIDE R32, R2, 0x4, R94 ;  /* 0x0000000402207825 */ /* 0x008fc600078e025e */
[----:B------:R3:W-:Y:S01]  /*1a1a0*/  STL.64 [R1+0x280], R28 ;  /* 0x0002801c01007387 */ /* 0x0007e20000100a00 */
[----:B------:R-:W-:-:S03]  /*1a1b0*/  ISETP.GE.U32.AND P0, PT, R19, 0x7ffffeae, PT ;  /* 0x7ffffeae1300780c */ /* 0x000fc60003f06070 */
[----:B------:R3:W-:Y:S01]  /*1a1c0*/  LDGSTS.E [R9+0x4c004], desc[UR16][R28.64], !P2 ;  /* 0x4c0040001c097fae */ /* 0x0007e2000d121850 */
[----:B------:R-:W-:Y:S01]  /*1a1d0*/  ISETP.GE.U32.AND P2, PT, R18, 0x7ffffead, PT ;  /* 0x7ffffead1200780c */ /* 0x000fe20003f46070 */
[C---:B----4-:R-:W-:Y:S01]  /*1a1e0*/  IMAD.WIDE R30, R2.reuse, 0x4, R96 ;  /* 0x00000004021e7825 */ /* 0x050fe200078e0260 */
[----:B--2---:R-:W-:Y:S01]  /*1a1f0*/  IADD3 R18, R25, -0x132, RZ ;  /* 0xfffffece19127810 */ /* 0x004fe20007ffe0ff */
[----:B------:R2:W-:Y:S01]  /*1a200*/  STL.64 [R1+0x278], R34 ;  /* 0x0002782201007387 */ /* 0x0005e20000100a00 */
[----:B------:R-:W4:Y:S01]  /*1a210*/  LDC R25, c[0x0][0x230] ;  /* 0x00008c00ff197b82 */ /* 0x000f220000000800 */
[----:B-1----:R-:W-:Y:S02]  /*1a220*/  VIADD R19, R21, 0xfffffecf ;  /* 0xfffffecf15137836 */ /* 0x002fe40000000000 */
[----:B------:R2:W-:Y:S01]  /*1a230*/  LDGSTS.E [R9+0x48008], desc[UR16][R34.64], !P6 ;  /* 0x4800800022097fae */ /* 0x0005e2000f121850 */
[----:B---3--:R-:W-:-:S03]  /*1a240*/  IMAD.WIDE R28, R2, 0x4, R98 ;  /* 0x00000004021c7825 */ /* 0x008fc600078e0262 */
[----:B------:R1:W-:Y:S01]  /*1a250*/  STL.64 [R1+0x270], R32 ;  /* 0x0002702001007387 */ /* 0x0003e20000100a00 */
[----:B------:R-:W3:Y:S03]  /*1a260*/  LDC R21, c[0x0][0x230] ;  /* 0x00008c00ff157b82 */ /* 0x000ee60000000800 */
[----:B------:R1:W-:Y:S01]  /*1a270*/  LDGSTS.E [R9+0x4c008], desc[UR16][R32.64], !P6 ;  /* 0x4c00800020097fae */ /* 0x0003e2000f121850 */
[----:B--2---:R-:W-:-:S03]  /*1a280*/  IMAD.WIDE R34, R2, 0x4, R100 ;  /* 0x0000000402227825 */ /* 0x004fc600078e0264 */
[----:B------:R2:W-:Y:S04]  /*1a290*/  STL.64 [R1+0x268], R30 ;  /* 0x0002681e01007387 */ /* 0x0005e80000100a00 */
[----:B------:R2:W-:Y:S01]  /*1a2a0*/  LDGSTS.E [R9+0x4800c], desc[UR16][R30.64], !P5 ;  /* 0x4800c0001e097fae */ /* 0x0005e2000e921850 */
[----:B-1----:R-:W-:-:S03]  /*1a2b0*/  IMAD.WIDE R32, R2, 0x4, R102 ;  /* 0x0000000402207825 */ /* 0x002fc600078e0266 */
[----:B------:R1:W-:Y:S01]  /*1a2c0*/  STL.64 [R1+0x260], R28 ;  /* 0x0002601c01007387 */ /* 0x0003e20000100a00 */
[----:B------:R-:W-:-:S03]  /*1a2d0*/  ISETP.GE.U32.AND P6, PT, R19, 0x7ffffe90, PT ;  /* 0x7ffffe901300780c */ /* 0x000fc60003fc6070 */
[----:B------:R1:W-:Y:S01]  /*1a2e0*/  LDGSTS.E [R9+0x4c00c], desc[UR16][R28.64], !P5 ;  /* 0x4c00c0001c097fae */ /* 0x0003e2000e921850 */
[----:B------:R-:W-:Y:S01]  /*1a2f0*/  ISETP.GE.U32.AND P5, PT, R18, 0x7ffffe8f, PT ;  /* 0x7ffffe8f1200780c */ /* 0x000fe20003fa6070 */
[----:B--2---:R-:W-:Y:S02]  /*1a300*/  IMAD.WIDE R30, R2, 0x4, R104 ;  /* 0x00000004021e7825 */ /* 0x004fe400078e0268 */
[----:B------:R2:W-:Y:S02]  /*1a310*/  STL.64 [R1+0xe80], R8 ;  /* 0x000e800801007387 */ /* 0x0005e40000100a00 */
[----:B------:R-:W-:Y:S02]  /*1a320*/  VIADD R19, R20, 0xfffffecd ;  /* 0xfffffecd14137836 */ /* 0x000fe40000000000 */
[----:B------:R-:W-:Y:S01]  /*1a330*/  STL.64 [R1+0x258], R34 ;  /* 0x0002582201007387 */ /* 0x000fe20000100a00 */
[----:B-1----:R-:W-:-:S03]  /*1a340*/  IMAD.WIDE R28, R2, 0x4, R106 ;  /* 0x00000004021c7825 */ /* 0x002fc600078e026a */
[----:B------:R-:W-:Y:S01]  /*1a350*/  LDGSTS.E [R10+0x40000], desc[UR16][R34.64], !P4 ;  /* 0x40000000220a7fae */ /* 0x000fe2000e121850 */
[----:B------:R-:W1:Y:S01]  /*1a360*/  LDC R20, c[0x0][0x230] ;  /* 0x00008c00ff147b82 */ /* 0x000e620000000800 */
[----:B------:R-:W-:Y:S02]  /*1a370*/  VIADD R18, R24, 0xfffffecc ;  /* 0xfffffecc18127836 */ /* 0x000fe40000000000 */
[----:B------:R4:W-:Y:S04]  /*1a380*/  STL.64 [R1+0x250], R32 ;  /* 0x0002502001007387 */ /* 0x0009e80000100a00 */
[----:B------:R4:W-:Y:S01]  /*1a390*/  LDGSTS.E [R10+0x44000], desc[UR16][R32.64], !P4 ;  /* 0x44000000200a7fae */ /* 0x0009e2000e121850 */
[----:B------:R-:W1:Y:S03]  /*1a3a0*/  LDC R24, c[0x0][0x230] ;  /* 0x00008c00ff187b82 */ /* 0x000e660000000800 */
[----:B------:R3:W-:Y:S01]  /*1a3b0*/  STL.64 [R1+0x248], R30 ;  /* 0x0002481e01007387 */ /* 0x0007e20000100a00 */
[----:B--2---:R-:W-:-:S03]  /*1a3c0*/  IMAD.WIDE R8, R2, 0x4, R114 ;  /* 0x0000000402087825 */ /* 0x004fc600078e0272 */
[----:B------:R3:W-:Y:S01]  /*1a3d0*/  LDGSTS.E [R10+0x40004], desc[UR16][R30.64], !P3 ;  /* 0x400040001e0a7fae */ /* 0x0007e2000d921850 */
[----:B----4-:R-:W-:-:S03]  /*1a3e0*/  IMAD.WIDE R32, R2, 0x4, R108 ;  /* 0x0000000402207825 */ /* 0x010fc600078e026c */
[----:B------:R2:W-:Y:S01]  /*1a3f0*/  STL.64 [R1+0x240], R28 ;  /* 0x0002401c01007387 */ /* 0x0005e20000100a00 */
[----:B------:R-:W-:-:S03]  /*1a400*/  ISETP.GE.U32.AND P4, PT, R19, 0x7ffffe8e, PT ;  /* 0x7ffffe8e1300780c */ /* 0x000fc60003f86070 */
[----:B------:R2:W-:Y:S01]  /*1a410*/  LDGSTS.E [R10+0x44004], desc[UR16][R28.64], !P3 ;  /* 0x440040001c0a7fae */ /* 0x0005e2000d921850 */
[----:B---3--:R-:W-:Y:S01]  /*1a420*/  IMAD.WIDE R30, R2, 0x4, R110 ;  /* 0x00000004021e7825 */ /* 0x008fe200078e026e */
[----:B------:R-:W-:Y:S02]  /*1a430*/  ISETP.GE.U32.AND P3, PT, R18, 0x7ffffe8d, PT ;  /* 0x7ffffe8d1200780c */ /* 0x000fe40003f66070 */
[----:B------:R3:W-:Y:S01]  /*1a440*/  STL.64 [R1+0x238], R32 ;  /* 0x0002382001007387 */ /* 0x0007e20000100a00 */
[----:B------:R-:W-:Y:S01]  /*1a450*/  IADD3 R19, R23, -0x115, RZ ;  /* 0xfffffeeb17137810 */ /* 0x000fe20007ffe0ff */
[----:B------:R-:W-:Y:S01]  /*1a460*/  VIADD R18, R27, 0xfffffeea ;  /* 0xfffffeea1b127836 */ /* 0x000fe20000000000 */
[----:B------:R-:W4:Y:S01]  /*1a470*/  LDC R23, c[0x0][0x230] ;  /* 0x00008c00ff177b82 */ /* 0x000f220000000800 */
[----:B------:R3:W-:Y:S01]  /*1a480*/  LDGSTS.E [R10+0x40008], desc[UR16][R32.64], !P0 ;  /* 0x40008000200a7fae */ /* 0x0007e2000c121850 */
[----:B--2---:R-:W-:-:S03]  /*1a490*/  IMAD.WIDE R28, R2, 0x4, R112 ;  /* 0x00000004021c7825 */ /* 0x004fc600078e0270 */
[----:B------:R2:W-:Y:S04]  /*1a4a0*/  STL.64 [R1+0x230], R30 ;  /* 0x0002301e01007387 */ /* 0x0005e80000100a00 */
[----:B------:R2:W-:Y:S01]  /*1a4b0*/  LDGSTS.E [R10+0x44008], desc[UR16][R30.64], !P0 ;  /* 0x440080001e0a7fae */ /* 0x0005e2000c121850 */
[----:B---3--:R-:W-:-:S03]  /*1a4c0*/  IMAD.WIDE R32, R2, 0x4, R116 ;  /* 0x0000000402207825 */ /* 0x008fc600078e0274 */
[----:B------:R3:W-:Y:S04]  /*1a4d0*/  STL.64 [R1+0x228], R28 ;  /* 0x0002281c01007387 */ /* 0x0007e80000100a00 */
[----:B------:R3:W-:Y:S01]  /*1a4e0*/  LDGSTS.E [R10+0x4000c], desc[UR16][R28.64], !P2 ;  /* 0x4000c0001c0a7fae */ /* 0x0007e2000d121850 */
[----:B--2---:R-:W-:-:S03]  /*1a4f0*/  IMAD.WIDE R30, R2, 0x4, R118 ;  /* 0x00000004021e7825 */ /* 0x004fc600078e0276 */
[----:B------:R2:W-:Y:S04]  /*1a500*/  STL.64 [R1+0x220], R8 ;  /* 0x0002200801007387 */ /* 0x0005e80000100a00 */
[----:B------:R2:W-:Y:S01]  /*1a510*/  LDGSTS.E [R10+0x4400c], desc[UR16][R8.64], !P2 ;  /* 0x4400c000080a7fae */ /* 0x0005e2000d121850 */
[----:B------:R-:W-:Y:S01]  /*1a520*/  ISETP.GE.U32.AND P2, PT, R18, 0x7ffffeab, PT ;  /* 0x7ffffeab1200780c */ /* 0x000fe20003f46070 */
[----:B---3--:R-:W-:Y:S01]  /*1a530*/  IMAD.WIDE R28, R2, 0x4, R120 ;  /* 0x00000004021c7825 */ /* 0x008fe200078e0278 */
[----:B------:R-:W-:Y:S01]  /*1a540*/  IADD3 R18, R26, -0x118, RZ ;  /* 0xfffffee81a127810 */ /* 0x000fe20007ffe0ff */
[----:B------:R3:W-:Y:S01]  /*1a550*/  LDGSTS.E [R10+0x48000], desc[UR16][R32.64], !P6 ;  /* 0x48000000200a7fae */ /* 0x0007e2000f121850 */
[----:B------:R-:W-:Y:S01]  /*1a560*/  ISETP.GE.U32.AND P0, PT, R19, 0x7ffffeac, PT ;  /* 0x7ffffeac1300780c */ /* 0x000fe20003f06070 */
[----:B------:R-:W4:Y:S01]  /*1a570*/  LDC R26, c[0x0][0x230] ;  /* 0x00008c00ff1a7b82 */ /* 0x000f220000000800 */
[----:B--2---:R-:W-:Y:S01]  /*1a580*/  IMAD.WIDE R8, R2, 0x4, R122 ;  /* 0x0000000402087825 */ /* 0x004fe200078e027a */
[----:B------:R2:W-:Y:S03]  /*1a590*/  LDGSTS.E [R10+0x4c000], desc[UR16][R30.64], !P6 ;  /* 0x4c0000001e0a7fae */ /* 0x0005e6000f121850 */
[----:B------:R-:W-:Y:S01]  /*1a5a0*/  VIADD R19, R22, 0xfffffee9 ;  /* 0xfffffee916137836 */ /* 0x000fe20000000000 */
[----:B------:R3:W-:Y:S02]  /*1a5b0*/  STL.64 [R1+0x218], R32 ;  /* 0x0002182001007387 */ /* 0x0007e40000100a00 */
[----:B------:R-:W4:Y:S02]  /*1a5c0*/  LDC R22, c[0x0][0x230] ;  /* 0x00008c00ff167b82 */ /* 0x000f240000000800 */
[----:B------:R1:W-:Y:S04]  /*1a5d0*/  LDGSTS.E [R10+0x48004], desc[UR16][R28.64], !P5 ;  /* 0x480040001c0a7fae */ /* 0x0003e8000e921850 */
[----:B------:R2:W-:Y:S04]  /*1a5e0*/  STL.64 [R1+0x210], R30 ;  /* 0x0002101e01007387 */ /* 0x0005e80000100a00 */
[----:B------:R1:W-:Y:S01]  /*1a5f0*/  LDGSTS.E [R10+0x4c004], desc[UR16][R8.64], !P5 ;  /* 0x4c004000080a7fae */ /* 0x0003e2000e921850 */
[----:B---3--:R-:W-:Y:S01]  /*1a600*/  IMAD.WIDE R32, R2, 0x4, R124 ;  /* 0x0000000402207825 */ /* 0x008fe200078e027c */
[----:B------:R-:W-:-:S02]  /*1a610*/  ISETP.GE.U32.AND P5, PT, R18, 0x7ffffea9, PT ;  /* 0x7ffffea91200780c */ /* 0x000fc40003fa6070 */
[----:B------:R1:W-:Y:S01]  /*1a620*/  STL.64 [R1+0x208], R28 ;  /* 0x0002081c01007387 */ /* 0x0003e20000100a00 */
[----:B------:R-:W-:Y:S01]  /*1a630*/  VIADD R18, R25, 0xfffffeca ;  /* 0xfffffeca19127836 */ /* 0x000fe20000000000 */
[----:B------:R-:W-:Y:S01]  /*1a640*/  ISETP.GE.U32.AND P6, PT, R19, 0x7ffffeaa, PT ;  /* 0x7ffffeaa1300780c */ /* 0x000fe20003fc6070 */
[----:B------:R-:W3:Y:S01]  /*1a650*/  LDC R25, c[0x0][0x230] ;  /* 0x00008c00ff197b82 */ /* 0x000ee20000000800 */
[C---:B--2---:R-:W-:Y:S01]  /*1a660*/  IMAD.WIDE R30, R2.reuse, 0x4, R126 ;  /* 0x00000004021e7825 */ /* 0x044fe200078e027e */
[----:B------:R2:W-:Y:S03]  /*1a670*/  STL.64 [R1+0x200], R8 ;  /* 0x0002000801007387 */ /* 0x0005e60000100a00 */
[----:B------:R-:W-:Y:S01]  /*1a680*/  VIADD R19, R21, 0xfffffecb ;  /* 0xfffffecb15137836 */ /* 0x000fe20000000000 */
[----:B------:R4:W-:Y:S02]  /*1a690*/  LDGSTS.E [R10+0x48008], desc[UR16][R32.64], !P4 ;  /* 0x48008000200a7fae */ /* 0x0009e4000e121850 */
[----:B------:R-:W3:Y:S01]  /*1a6a0*/  LDC R21, c[0x0][0x230] ;  /* 0x00008c00ff157b82 */ /* 0x000ee20000000800 */
[C---:B-1----:R-:W-:Y:S01]  /*1a6b0*/  IMAD.WIDE R28, R2.reuse, 0x4, R128 ;  /* 0x00000004021c7825 */ /* 0x042fe200078e0280 */
[----:B------:R1:W-:Y:S03]  /*1a6c0*/  LDGSTS.E [R10+0x4c008], desc[UR16][R30.64], !P4 ;  /* 0x4c0080001e0a7fae */ /* 0x0003e6000e121850 */
[----:B--2---:R-:W-:Y:S01]  /*1a6d0*/  IMAD.WIDE R8, R2, 0x4, R130 ;  /* 0x0000000402087825 */ /* 0x004fe200078e0282 */
[----:B------:R4:W-:Y:S01]  /*1a6e0*/  STL.64 [R1+0x1f8], R32 ;  /* 0x0001f82001007387 */ /* 0x0009e20000100a00 */
[----:B------:R-:W-:-:S03]  /*1a6f0*/  ISETP.GE.U32.AND P4, PT, R19, 0x7ffffe8c, PT ;  /* 0x7ffffe8c1300780c */ /* 0x000fc60003f86070 */
[----:B------:R2:W-:Y:S01]  /*1a700*/  LDGSTS.E [R10+0x4800c], desc[UR16][R28.64], !P3 ;  /* 0x4800c0001c0a7fae */ /* 0x0005e2000d921850 */
[----:B------:R-:W-:Y:S02]  /*1a710*/  IADD3 R19, R20, -0x137, RZ ;  /* 0xfffffec914137810 */ /* 0x000fe40007ffe0ff */
[----:B------:R-:W3:Y:S01]  /*1a720*/  LDC R20, c[0x0][0x230] ;  /* 0x00008c00ff147b82 */ /* 0x000ee20000000800 */
[----:B------:R1:W-:Y:S04]  /*1a730*/  STL.64 [R1+0x1f0], R30 ;  /* 0x0001f01e01007387 */ /* 0x0003e80000100a00 */
[----:B------:R2:W-:Y:S01]  /*1a740*/  LDGSTS.E [R10+0x4c00c], desc[UR16][R8.64], !P3 ;  /* 0x4c00c000080a7fae */ /* 0x0005e2000d921850 */
[----:B----4-:R-:W-:Y:S01]  /*1a750*/  IMAD.WIDE R32, R2, 0x4, R132 ;  /* 0x0000000402207825 */ /* 0x010fe200078e0284 */
[----:B------:R-:W-:-:S03]  /*1a760*/  ISETP.GE.U32.AND P3, PT, R18, 0x7ffffe8b, PT ;  /* 0x7ffffe8b1200780c */ /* 0x000fc60003f66070 */
[----:B------:R-:W-:Y:S02]  /*1a770*/  VIADD R18, R24, 0xfffffec8 ;  /* 0xfffffec818127836 */ /* 0x000fe40000000000 */
[C---:B-1----:R-:W-:Y:S01]  /*1a780*/  IMAD.WIDE R30, R2.reuse, 0x4, R134 ;  /* 0x00000004021e7825 */ /* 0x042fe200078e0286 */
[----:B------:R-:W1:Y:S01]  /*1a790*/  LDC R24, c[0x0][0x230] ;  /* 0x00008c00ff187b82 */ /* 0x000e620000000800 */
[----:B------:R2:W-:Y:S04]  /*1a7a0*/  STL.64 [R1+0x1e8], R28 ;  /* 0x0001e81c01007387 */ /* 0x0005e80000100a00 */
[----:B------:R4:W-:Y:S04]  /*1a7b0*/  STL.64 [R1+0x1e0], R8 ;  /* 0x0001e00801007387 */ /* 0x0009e80000100a00 */
[----:B------:R3:W-:Y:S01]  /*1a7c0*/  LDGSTS.E [R12+0x40000], desc[UR16][R32.64], !P0 ;  /* 0x40000000200c7fae */ /* 0x0007e2000c121850 */
[----:B--2---:R-:W-:-:S03]  /*1a7d0*/  IMAD.WIDE R28, R2, 0x4, R136 ;  /* 0x00000004021c7825 */ /* 0x004fc600078e0288 */
[----:B------:R2:W-:Y:S01]  /*1a7e0*/  LDGSTS.E [R12+0x44000], desc[UR16][R30.64], !P0 ;  /* 0x440000001e0c7fae */ /* 0x0005e2000c121850 */
[----:B------:R-:W-:Y:S01]  /*1a7f0*/  ISETP.GE.U32.AND P0, PT, R19, 0x7ffffe8a, PT ;  /* 0x7ffffe8a1300780c */ /* 0x000fe20003f06070 */
[C---:B----4-:R-:W-:Y:S02]  /*1a800*/  IMAD.WIDE R8, R2.reuse, 0x4, R138 ;  /* 0x0000000402087825 */ /* 0x050fe400078e028a */
[----:B------:R3:W-:Y:S02]  /*1a810*/  STL.64 [R1+0x1d8], R32 ;  /* 0x0001d82001007387 */ /* 0x0007e40000100a00 */
[----:B------:R-:W-:Y:S02]  /*1a820*/  VIADD R19, R23, 0xfffffee7 ;  /* 0xfffffee717137836 */ /* 0x000fe40000000000 */
[----:B------:R2:W-:Y:S01]  /*1a830*/  STL.64 [R1+0x1d0], R30 ;  /* 0x0001d01e01007387 */ /* 0x0005e20000100a00 */
[----:B------:R-:W4:Y:S03]  /*1a840*/  LDC R23, c[0x0][0x230] ;  /* 0x00008c00ff177b82 */ /* 0x000f260000000800 */
[----:B------:R1:W-:Y:S01]  /*1a850*/  STL.64 [R1+0x1c8], R28 ;  /* 0x0001c81c01007387 */ /* 0x0003e20000100a00 */
[----:B---3--:R-:W-:-:S03]  /*1a860*/  IMAD.WIDE R32, R2, 0x4, R140 ;  /* 0x0000000402207825 */ /* 0x008fc600078e028c */
[----:B------:R1:W-:Y:S01]  /*1a870*/  LDGSTS.E [R12+0x40004], desc[UR16][R28.64], !P2 ;  /* 0x400040001c0c7fae */ /* 0x0003e2000d121850 */
[----:B--2---:R-:W-:-:S03]  /*1a880*/  IMAD.WIDE R30, R2, 0x4, R142 ;  /* 0x00000004021e7825 */ /* 0x004fc600078e028e */
[----:B------:R2:W-:Y:S04]  /*1a890*/  STL.64 [R1+0x1c0], R8 ;  /* 0x0001c00801007387 */ /* 0x0005e80000100a00 */
[----:B------:R2:W-:Y:S01]  /*1a8a0*/  LDGSTS.E [R12+0x44004], desc[UR16][R8.64], !P2 ;  /* 0x44004000080c7fae */ /* 0x0005e2000d121850 */
[----:B------:R-:W-:Y:S01]  /*1a8b0*/  ISETP.GE.U32.AND P2, PT, R18, 0x7ffffe89, PT ;  /* 0x7ffffe891200780c */ /* 0x000fe20003f46070 */
[----:B-1----:R-:W-:Y:S01]  /*1a8c0*/  IMAD.WIDE R28, R2, 0x4, R144 ;  /* 0x00000004021c7825 */ /* 0x002fe200078e0290 */
[----:B------:R-:W-:Y:S01]  /*1a8d0*/  IADD3 R18, R26, -0x11a, RZ ;  /* 0xfffffee61a127810 */ /* 0x000fe20007ffe0ff */
[----:B------:R-:W-:Y:S04]  /*1a8e0*/  LDGSTS.E [R12+0x40008], desc[UR16][R32.64], !P6 ;  /* 0x40008000200c7fae */ /* 0x000fe8000f121850 */
[----:B------:R-:W-:Y:S01]  /*1a8f0*/  STL.64 [R1+0x1b8], R32 ;  /* 0x0001b82001007387 */ /* 0x000fe20000100a00 */
[----:B--2---:R-:W-:-:S03]  /*1a900*/  IMAD.WIDE R8, R2, 0x4, R146 ;  /* 0x0000000402087825 */ /* 0x004fc600078e0292 */
[----:B------:R1:W-:Y:S01]  /*1a910*/  LDGSTS.E [R12+0x44008], desc[UR16][R30.64], !P6 ;  /* 0x440080001e0c7fae */ /* 0x0003e2000f121850 */
[----:B------:R-:W-:-:S03]  /*1a920*/  ISETP.GE.U32.AND P6, PT, R19, 0x7ffffea8, PT ;  /* 0x7ffffea81300780c */ /* 0x000fc60003fc6070 */
[----:B------:R1:W-:Y:S01]  /*1a930*/  STL.64 [R1+0x1b0], R30 ;  /* 0x0001b01e01007387 */ /* 0x0003e20000100a00 */
[----:B------:R-:W-:Y:S02]  /*1a940*/  VIADD R19, R22, 0xfffffee5 ;  /* 0xfffffee516137836 */ /* 0x000fe40000000000 */
[C---:B------:R-:W-:Y:S01]  /*1a950*/  IMAD.WIDE R26, R2.reuse, 0x4, R152 ;  /* 0x00000004021a7825 */ /* 0x040fe200078e0298 */
[----:B------:R2:W-:Y:S01]  /*1a960*/  LDGSTS.E [R12+0x4000c], desc[UR16][R28.64], !P5 ;  /* 0x4000c0001c0c7fae */ /* 0x0005e2000e921850 */
[----:B------:R-:W3:Y:S03]  /*1a970*/  LDC R22, c[0x0][0x230] ;  /* 0x00008c00ff167b82 */ /* 0x000ee60000000800 */
[----:B------:R2:W-:Y:S04]  /*1a980*/  STL.64 [R1+0x1a8], R28 ;  /* 0x0001a81c01007387 */ /* 0x0005e80000100a00 */
[----:B------:R4:W-:Y:S01]  /*1a990*/  LDGSTS.E [R12+0x4400c], desc[UR16][R8.64], !P5 ;  /* 0x4400c000080c7fae */ /* 0x0009e2000e921850 */
[----:B-1----:R-:W-:Y:S01]  /*1a9a0*/  IMAD.WIDE R30, R2, 0x4, R148 ;  /* 0x00000004021e7825 */ /* 0x002fe200078e0294 */
[----:B------:R-:W-:-:S02]  /*1a9b0*/  ISETP.GE.U32.AND P5, PT, R18, 0x7ffffea7, PT ;  /* 0x7ffffea71200780c */ /* 0x000fc40003fa6070 */
[----:B------:R4:W-:Y:S01]  /*1a9c0*/  STL.64 [R1+0x1a0], R8 ;  /* 0x0001a00801007387 */ /* 0x0009e20000100a00 */
[----:B------:R-:W-:Y:S02]  /*1a9d0*/  VIADD R18, R25, 0xfffffee4 ;  /* 0xfffffee419127836 */ /* 0x000fe40000000000 */
[----:B------:R-:W1:Y:S01]  /*1a9e0*/  LDC R25, c[0x0][0x230] ;  /* 0x00008c00ff197b82 */ /* 0x000e620000000800 */
[C---:B--2---:R-:W-:Y:S01]  /*1a9f0*/  IMAD.WIDE R28, R2.reuse, 0x4, R150 ;  /* 0x00000004021c7825 */ /* 0x044fe200078e0296 */
[----:B------:R2:W-:Y:S04]  /*1aa00*/  STL.64 [R1+0x198], R30 ;  /* 0x0001981e01007387 */ /* 0x0005e80000100a00 */
[----:B------:R2:W-:Y:S01]  /*1aa10*/  LDGSTS.E [R12+0x48000], desc[UR16][R30.64], !P4 ;  /* 0x480000001e0c7fae */ /* 0x0005e2000e121850 */
[----:B----4-:R-:W-:-:S03]  /*1aa20*/  IMAD.WIDE R8, R2, 0x4, R154 ;  /* 0x0000000402087825 */ /* 0x010fc600078e029a */
[----:B------:R4:W-:Y:S04]  /*1aa30*/  STL.64 [R1+0x190], R28 ;  /* 0x0001901c01007387 */ /* 0x0009e80000100a00 */
[----:B------:R4:W-:Y:S01]  /*1aa40*/  LDGSTS.E [R12+0x4c000], desc[UR16][R28.64], !P4 ;  /* 0x4c0000001c0c7fae */ /* 0x0009e2000e121850 */
[----:B------:R-:W-:Y:S01]  /*1aa50*/  ISETP.GE.U32.AND P4, PT, R19, 0x7ffffea6, PT ;  /* 0x7ffffea61300780c */ /* 0x000fe20003f86070 */
[C---:B--2---:R-:W-:Y:S02]  /*1aa60*/  IMAD.WIDE R30, R2.reuse, 0x4, R156 ;  /* 0x00000004021e7825 */ /* 0x044fe400078e029c */
[----:B------:R2:W-:Y:S01]  /*1aa70*/  STL.64 [R1+0x188], R26 ;  /* 0x0001881a01007387 */ /* 0x0005e20000100a00 */
[----:B------:R-:W-:Y:S02]  /*1aa80*/  IADD3 R19, R21, -0x139, RZ ;  /* 0xfffffec715137810 */ /* 0x000fe40007ffe0ff */
[----:B------:R-:W3:Y:S01]  /*1aa90*/  LDC R21, c[0x0][0x230] ;  /* 0x00008c00ff157b82 */ /* 0x000ee20000000800 */
[----:B------:R2:W-:Y:S01]  /*1aaa0*/  LDGSTS.E [R12+0x48004], desc[UR16][R26.64], !P3 ;  /* 0x480040001a0c7fae */ /* 0x0005e2000d921850 */
[----:B----4-:R-:W-:-:S03]  /*1aab0*/  IMAD.WIDE R28, R2, 0x4, R158 ;  /* 0x00000004021c7825 */ /* 0x010fc600078e029e */
[----:B------:R4:W-:Y:S04]  /*1aac0*/  STL.64 [R1+0x180], R8 ;  /* 0x0001800801007387 */ /* 0x0009e80000100a00 */
[----:B------:R4:W-:Y:S01]  /*1aad0*/  LDGSTS.E [R12+0x4c004], desc[UR16][R8.64], !P3 ;  /* 0x4c004000080c7fae */ /* 0x0009e2000d921850 */
[----:B------:R-:W-:Y:S01]  /*1aae0*/  ISETP.GE.U32.AND P3, PT, R18, 0x7ffffea5, PT ;  /* 0x7ffffea51200780c */ /* 0x000fe20003f66070 */
[----:B------:R-:W-:Y:S02]  /*1aaf0*/  VIADD R18, R24, 0xfffffec6 ;  /* 0xfffffec618127836 */ /* 0x000fe40000000000 */
[C---:B--2---:R-:W-:Y:S01]  /*1ab00*/  IMAD.WIDE R26, R2.reuse, 0x4, R160 ;  /* 0x00000004021a7825 */ /* 0x044fe200078e02a0 */
[----:B------:R2:W-:Y:S04]  /*1ab10*/  LDGSTS.E [R12+0x48008], desc[UR16][R30.64], !P0 ;  /* 0x480080001e0c7fae */ /* 0x0005e8000c121850 */
[----:B------:R1:W-:Y:S01]  /*1ab20*/  LDGSTS.E [R12+0x4c008], desc[UR16][R28.64], !P0 ;  /* 0x4c0080001c0c7fae */ /* 0x0003e2000c121850 */
[----:B----4-:R-:W-:-:S03]  /*1ab30*/  IMAD.WIDE R8, R2, 0x4, R162 ;  /* 0x0000000402087825 */ /* 0x010fc600078e02a2 */
[----:B------:R2:W-:Y:S04]  /*1ab40*/  STL.64 [R1+0x178], R30 ;  /* 0x0001781e01007387 */ /* 0x0005e80000100a00 */
[----:B------:R4:W-:Y:S04]  /*1ab50*/  LDGSTS.E [R12+0x4800c], desc[UR16][R26.64], !P2 ;  /* 0x4800c0001a0c7fae */ /* 0x0009e8000d121850 */
[----:B------:R1:W-:Y:S04]  /*1ab60*/  STL.64 [R1+0x170], R28 ;  /* 0x0001701c01007387 */ /* 0x0003e80000100a00 */
[----:B------:R3:W-:Y:S01]  /*1ab70*/  LDGSTS.E [R12+0x4c00c], desc[UR16][R8.64], !P2 ;  /* 0x4c00c000080c7fae */ /* 0x0007e2000d121850 */
[----:B--2---:R-:W-:Y:S01]  /*1ab80*/  IMAD.WIDE R30, R2, 0x4, R164 ;  /* 0x00000004021e7825 */ /* 0x004fe200078e02a4 */
[----:B------:R-:W-:-:S03]  /*1ab90*/  ISETP.GE.U32.AND P2, PT, R18, 0x7ffffe87, PT ;  /* 0x7ffffe871200780c */ /* 0x000fc60003f46070 */
[----:B------:R-:W-:Y:S02]  /*1aba0*/  VIADD R18, R23, 0xfffffec5 ;  /* 0xfffffec517127836 */ /* 0x000fe40000000000 */
[C---:B-1----:R-:W-:Y:S01]  /*1abb0*/  IMAD.WIDE R28, R2.reuse, 0x4, R166 ;  /* 0x00000004021c7825 */ /* 0x042fe200078e02a6 */
[----:B------:R4:W-:Y:S01]  /*1abc0*/  STL.64 [R1+0x168], R26 ;  /* 0x0001681a01007387 */ /* 0x0009e20000100a00 */
[----:B------:R-:W-:Y:S01]  /*1abd0*/  ISETP.GE.U32.AND P0, PT, R19, 0x7ffffe88, PT ;  /* 0x7ffffe881300780c */ /* 0x000fe20003f06070 */
[----:B------:R-:W1:Y:S02]  /*1abe0*/  LDC R23, c[0x0][0x230] ;  /* 0x00008c00ff177b82 */ /* 0x000e640000000800 */
[----:B------:R3:W-:Y:S04]  /*1abf0*/  STL.64 [R1+0x160], R8 ;  /* 0x0001600801007387 */ /* 0x0007e80000100a00 */
[----:B------:R2:W-:Y:S02]  /*1ac00*/  LDGSTS.E [R13+0x40000], desc[UR16][R30.64], !P6 ;  /* 0x400000001e0d7fae */ /* 0x0005e4000f121850 */
[----:B------:R-:W1:Y:S01]  /*1ac10*/  LDC R19, c[0x0][0x230] ;  /* 0x00008c00ff137b82 */ /* 0x000e620000000800 */
[----:B----4-:R-:W-:Y:S01]  /*1ac20*/  IMAD.WIDE R26, R2, 0x4, R168 ;  /* 0x00000004021a7825 */ /* 0x010fe200078e02a8 */
[----:B------:R4:W-:Y:S01]  /*1ac30*/  LDGSTS.E [R13+0x44000], desc[UR16][R28.64], !P6 ;  /* 0x440000001c0d7fae */ /* 0x0009e2000f121850 */
[----:B------:R-:W-:-:S02]  /*1ac40*/  ISETP.GE.U32.AND P6, PT, R18, 0x7ffffe86, PT ;  /* 0x7ffffe861200780c */ /* 0x000fc40003fc6070 */
[----:B---3--:R-:W-:Y:S01]  /*1ac50*/  IMAD.WIDE R8, R2, 0x4, R170 ;  /* 0x0000000402087825 */ /* 0x008fe200078e02aa */
[----:B------:R-:W-:Y:S01]  /*1ac60*/  IADD3 R18, R20, -0x13c, RZ ;  /* 0xfffffec414127810 */ /* 0x000fe20007ffe0ff */
[----:B------:R2:W-:Y:S01]  /*1ac70*/  STL.64 [R1+0x158], R30 ;  /* 0x0001581e01007387 */ /* 0x0005e20000100a00 */
[----:B------:R-:W3:Y:S03]  /*1ac80*/  LDC R20, c[0x0][0x230] ;  /* 0x00008c00ff147b82 */ /* 0x000ee60000000800 */
[----:B------:R4:W-:Y:S04]  /*1ac90*/  LDGSTS.E [R13+0x40004], desc[UR16][R26.64], !P5 ;  /* 0x400040001a0d7fae */ /* 0x0009e8000e921850 */
[----:B------:R4:W-:Y:S04]  /*1aca0*/  STL.64 [R1+0x150], R28 ;  /* 0x0001501c01007387 */ /* 0x0009e80000100a00 */
[----:B------:R1:W-:Y:S01]  /*1acb0*/  LDGSTS.E [R13+0x44004], desc[UR16][R8.64], !P5 ;  /* 0x44004000080d7fae */ /* 0x0003e2000e921850 */
[----:B--2---:R-:W-:Y:S01]  /*1acc0*/  IMAD.WIDE R30, R2, 0x4, R172 ;  /* 0x00000004021e7825 */ /* 0x004fe200078e02ac */
[----:B------:R-:W-:-:S03]  /*1acd0*/  ISETP.GE.U32.AND P5, PT, R18, 0x7ffffe85, PT ;  /* 0x7ffffe851200780c */ /* 0x000fc60003fa6070 */
[----:B------:R-:W-:Y:S02]  /*1ace0*/  VIADD R18, R25, 0xfffffee3 ;  /* 0xfffffee319127836 */ /* 0x000fe40000000000 */
[C---:B----4-:R-:W-:Y:S01]  /*1acf0*/  IMAD.WIDE R28, R2.reuse, 0x4, R174 ;  /* 0x00000004021c7825 */ /* 0x050fe200078e02ae */
[----:B------:R2:W-:Y:S04]  /*1ad00*/  STL.64 [R1+0x148], R26 ;  /* 0x0001481a01007387 */ /* 0x0005e80000100a00 */
[----:B------:R-:W-:Y:S04]  /*1ad10*/  LDGSTS.E [R13+0x40008], desc[UR16][R30.64], !P4 ;  /* 0x400080001e0d7fae */ /* 0x000fe8000e121850 */
[----:B------:R1:W-:Y:S01]  /*1ad20*/  STL.64 [R1+0x140], R8 ;  /* 0x0001400801007387 */ /* 0x0003e20000100a00 */
[----:B--2---:R-:W-:-:S03]  /*1ad30*/  IMAD.WIDE R26, R2, 0x4, R176 ;  /* 0x00000004021a7825 */ /* 0x004fc600078e02b0 */
[----:B------:R2:W-:Y:S01]  /*1ad40*/  LDGSTS.E [R13+0x44008], desc[UR16][R28.64], !P4 ;  /* 0x440080001c0d7fae */ /* 0x0005e2000e121850 */
[----:B------:R-:W-:Y:S01]  /*1ad50*/  ISETP.GE.U32.AND P4, PT, R18, 0x7ffffea4, PT ;  /* 0x7ffffea41200780c */ /* 0x000fe20003f86070 */
[----:B------:R-:W-:Y:S02]  /*1ad60*/  VIADD R18, R21, 0xfffffee2 ;  /* 0xfffffee215127836 */ /* 0x000fe40000000000 */
[----:B------:R4:W-:Y:S01]  /*1ad70*/  LDGSTS.E [R13+0x4000c], desc[UR16][R26.64], !P3 ;  /* 0x4000c0001a0d7fae */ /* 0x0009e2000d921850 */
[----:B------:R-:W3:Y:S01]  /*1ad80*/  S2R R39, SR_TID.X ;  /* 0x0000000000277919 */ /* 0x000ee20000002100 */
[----:B-1----:R-:W-:Y:S01]  /*1ad90*/  IMAD.WIDE R8, R2, 0x4, R178 ;  /* 0x0000000402087825 */ /* 0x002fe200078e02b2 */
[----:B------:R-:W1:Y:S04]  /*1ada0*/  LDC R21, c[0x0][0x230] ;  /* 0x00008c00ff157b82 */ /* 0x000e680000000800 */
[----:B------:R4:W-:Y:S01]  /*1adb0*/  LDGSTS.E [R13+0x4400c], desc[UR16][R8.64], !P3 ;  /* 0x4400c000080d7fae */ /* 0x0009e2000d921850 */
[----:B------:R-:W-:-:S02]  /*1adc0*/  ISETP.GE.U32.AND P3, PT, R18, 0x7ffffea3, PT ;  /* 0x7ffffea31200780c */ /* 0x000fc40003f66070 */
[----:B------:R-:W-:Y:S02]  /*1add0*/  IADD3 R18, R22, -0x11f, RZ ;  /* 0xfffffee116127810 */ /* 0x000fe40007ffe0ff */
[----:B------:R-:W1:Y:S01]  /*1ade0*/  LDC R22, c[0x0][0x230] ;  /* 0x00008c00ff167b82 */ /* 0x000e620000000800 */
[----:B------:R-:W-:Y:S01]  /*1adf0*/  STL.64 [R1+0x138], R30 ;  /* 0x0001381e01007387 */ /* 0x000fe20000100a00 */
[----:B------:R-:W-:-:S03]  /*1ae00*/  IMAD.WIDE R24, R2, 0x4, R180 ;  /* 0x0000000402187825 */ /* 0x000fc600078e02b4 */
[----:B------:R2:W-:Y:S04]  /*1ae10*/  STL.64 [R1+0x130], R28 ;  /* 0x0001301c01007387 */ /* 0x0005e80000100a00 */
[----:B------:R4:W-:Y:S04]  /*1ae20*/  STL.64 [R1+0x128], R26 ;  /* 0x0001281a01007387 */ /* 0x0009e80000100a00 */
[----:B------:R3:W-:Y:S01]  /*1ae30*/  STL.64 [R1+0x120], R8 ;  /* 0x0001200801007387 */ /* 0x0007e20000100a00 */
[----:B--2---:R-:W-:-:S03]  /*1ae40*/  IMAD.WIDE R28, R2, 0x4, R184 ;  /* 0x00000004021c7825 */ /* 0x004fc600078e02b8 */
[----:B------:R2:W-:Y:S01]  /*1ae50*/  STL.64 [R1+0x118], R24 ;  /* 0x0001181801007387 */ /* 0x0005e20000100a00 */
[----:B----4-:R-:W-:-:S03]  /*1ae60*/  IMAD.WIDE R26, R2, 0x4, R186 ;  /* 0x00000004021a7825 */ /* 0x010fc600078e02ba */
[----:B------:R2:W-:Y:S01]  /*1ae70*/  LDGSTS.E [R13+0x48000], desc[UR16][R24.64], !P0 ;  /* 0x48000000180d7fae */ /* 0x0005e2000c121850 */
[----:B---3--:R-:W-:-:S05]  /*1ae80*/  IMAD.WIDE R8, R2, 0x4, R182 ;  /* 0x0000000402087825 */ /* 0x008fca00078e02b6 */
[----:B------:R3:W-:Y:S01]  /*1ae90*/  STL.64 [R1+0x110], R8 ;  /* 0x0001100801007387 */ /* 0x0007e20000100a00 */
[----:B--2---:R-:W-:-:S03]  /*1aea0*/  IMAD.WIDE R24, R2, 0x4, R188 ;  /* 0x0000000402187825 */ /* 0x004fc600078e02bc */
[----:B------:R3:W-:Y:S04]  /*1aeb0*/  LDGSTS.E [R13+0x4c000], desc[UR16][R8.64], !P0 ;  /* 0x4c000000080d7fae */ /* 0x0007e8000c121850 */
[----:B------:R2:W-:Y:S01]  /*1aec0*/  STL.64 [R1+0x108], R28 ;  /* 0x0001081c01007387 */ /* 0x0005e20000100a00 */
[----:B------:R-:W-:-:S03]  /*1aed0*/  VIADD R19, R19, 0xfffffee0 ;  /* 0xfffffee013137836 */ /* 0x000fc60000000000 */
[----:B------:R2:W-:Y:S01]  /*1aee0*/  LDGSTS.E [R13+0x48004], desc[UR16][R28.64], !P2 ;  /* 0x480040001c0d7fae */ /* 0x0005e2000d121850 */
[----:B---3--:R-:W-:-:S03]  /*1aef0*/  IMAD.WIDE R8, R2, 0x4, R190 ;  /* 0x0000000402087825 */ /* 0x008fc600078e02be */
[----:B------:R3:W-:Y:S04]  /*1af00*/  STL.64 [R1+0x100], R26 ;  /* 0x0001001a01007387 */ /* 0x0007e80000100a00 */
        /* <DEDUP_REMOVED lines=8> */
[----:B--2---:R-:W-:-:S03]  /*1af90*/  IMAD.WIDE R24, R2, 0x4, R196 ;  /* 0x0000000402187825 */ /* 0x004fc600078e02c4 */
[----:B------:R-:W-:Y:S01]  /*1afa0*/  STL.64 [R1+0xe8], R28 ;  /* 0x0000e81c01007387 */ /* 0x000fe20000100a00 */
[----:B------:R-:W-:-:S03]  /*1afb0*/  ISETP.GE.U32.AND P0, PT, R18, 0x7ffffea2, PT ;  /* 0x7ffffea21200780c */ /* 0x000fc60003f06070 */
[----:B------:R-:W-:Y:S01]  /*1afc0*/  LDGSTS.E [R13+0x4800c], desc[UR16][R28.64], !P5 ;  /* 0x4800c0001c0d7fae */ /* 0x000fe2000e921850 */
[----:B------:R-:W-:Y:S01]  /*1afd0*/  IADD3 R19, R20, -0x140, RZ ;  /* 0xfffffec014137810 */ /* 0x000fe20007ffe0ff */
[----:B---3--:R-:W-:Y:S02]  /*1afe0*/  IMAD.WIDE R8, R2, 0x4, R198 ;  /* 0x0000000402087825 */ /* 0x008fe400078e02c6 */
[----:B------:R2:W-:Y:S04]  /*1aff0*/  STL.64 [R1+0xe0], R26 ;  /* 0x0000e01a01007387 */ /* 0x0005e80000100a00 */
[----:B------:R2:W-:Y:S01]  /*1b000*/  LDGSTS.E [R13+0x4c00c], desc[UR16][R26.64], !P5 ;  /* 0x4c00c0001a0d7fae */ /* 0x0005e2000e921850 */
[----:B------:R-:W-:Y:S02]  /*1b010*/  VIADD R18, R23, 0xfffffec3 ;  /* 0xfffffec317127836 */ /* 0x000fe40000000000 */
[----:B-1----:R-:W-:Y:S01]  /*1b020*/  VIADD R20, R22, 0xfffffec1 ;  /* 0xfffffec116147836 */ /* 0x002fe20000000000 */
[----:B------:R1:W-:Y:S01]  /*1b030*/  STL.64 [R1+0xd8], R24 ;  /* 0x0000d81801007387 */ /* 0x0003e20000100a00 */
[----:B------:R-:W-:-:S03]  /*1b040*/  IMAD.WIDE R22, R2, 0x4, R204 ;  /* 0x0000000402167825 */ /* 0x000fc600078e02cc */
[----:B------:R1:W-:Y:S01]  /*1b050*/  LDGSTS.E [R14+0x40000], desc[UR16][R24.64], !P4 ;  /* 0x40000000180e7fae */ /* 0x0003e2000e121850 */
[----:B--2---:R-:W-:-:S03]  /*1b060*/  IMAD.WIDE R26, R2, 0x4, R200 ;  /* 0x00000004021a7825 */ /* 0x004fc600078e02c8 */
[----:B------:R2:W-:Y:S01]  /*1b070*/  STL.64 [R1+0xd0], R8 ;  /* 0x0000d00801007387 */ /* 0x0005e20000100a00 */
[----:B------:R-:W-:-:S03]  /*1b080*/  LOP3.LUT R39, R39, 0x3f, RZ, 0xc0, !PT ;  /* 0x0000003f27277812 */ /* 0x000fc600078ec0ff */
[----:B------:R2:W-:Y:S01]  /*1b090*/  LDGSTS.E [R14+0x44000], desc[UR16][R8.64], !P4 ;  /* 0x44000000080e7fae */ /* 0x0005e2000e121850 */
[----:B------:R-:W-:Y:S01]  /*1b0a0*/  ISETP.GT.AND P4, PT, R11, 0x17f, PT ;  /* 0x0000017f0b00780c */ /* 0x000fe20003f84270 */
[C---:B-1----:R-:W-:Y:S02]  /*1b0b0*/  IMAD.WIDE R24, R2.reuse, 0x4, R202 ;  /* 0x0000000402187825 */ /* 0x042fe400078e02ca */
[----:B------:R-:W5:Y:S04]  /*1b0c0*/  LDL.LU R11, [R1+0xe88] ;  /* 0x000e8800010b7983 */ /* 0x000f680000300800 */
[----:B------:R-:W-:Y:S01]  /*1b0d0*/  STL.64 [R1+0xc8], R26 ;  /* 0x0000c81a01007387 */ /* 0x000fe20000100a00 */
[----:B--2---:R-:W-:-:S03]  /*1b0e0*/  IMAD.WIDE R8, R2, 0x4, R206 ;  /* 0x0000000402087825 */ /* 0x004fc600078e02ce */
[----:B------:R-:W-:Y:S01]  /*1b0f0*/  STL.64 [R1+0xc0], R24 ;  /* 0x0000c01801007387 */ /* 0x000fe20000100a00 */
[----:B------:R-:W-:-:S03]  /*1b100*/  ISETP.GE.AND P5, PT, R39, R19, PT ;  /* 0x000000132700720c */ /* 0x000fc60003fa6270 */
[----:B------:R-:W-:Y:S01]  /*1b110*/  STL.64 [R1+0xb8], R22 ;  /* 0x0000b81601007387 */ /* 0x000fe20000100a00 */
[----:B------:R-:W-:-:S03]  /*1b120*/  VIADD R21, R21, 0xfffffec2 ;  /* 0xfffffec215157836 */ /* 0x000fc60000000000 */
[----:B------:R1:W-:Y:S01]  /*1b130*/  STL.64 [R1+0xb0], R8 ;  /* 0x0000b00801007387 */ /* 0x0003e20000100a00 */
[----:B------:R-:W-:-:S03]  /*1b140*/  ISETP.GE.U32.AND P6, PT, R18, 0x7ffffe84, PT ;  /* 0x7ffffe841200780c */ /* 0x000fc60003fc6070 */
[----:B------:R-:W2:Y:S01]  /*1b150*/  LDL.LU.64 R30, [R1+0x848] ;  /* 0x00084800011e7983 */ /* 0x000ea20000300a00 */
[----:B------:R-:W-:-:S03]  /*1b160*/  SEL R18, RZ, 0x4, P5 ;  /* 0x00000004ff127807 */ /* 0x000fc60002800000 */
[----:B------:R-:W-:Y:S01]  /*1b170*/  LDGSTS.E [R14+0x40004], desc[UR16][R26.64], !P3 ;  /* 0x400040001a0e7fae */ /* 0x000fe2000d921850 */
[----:B------:R-:W-:-:S03]  /*1b180*/  ISETP.GE.U32.AND P5, PT, R21, 0x7ffffe83, PT ;  /* 0x7ffffe831500780c */ /* 0x000fc60003fa6070 */
[----:B------:R-:W-:Y:S01]  /*1b190*/  LDGSTS.E [R14+0x44004], desc[UR16][R24.64], !P3 ;  /* 0x44004000180e7fae */ /* 0x000fe2000d921850 */
[----:B------:R-:W-:Y:S01]  /*1b1a0*/  ISETP.GE.U32.AND P3, PT, R20, 0x7ffffe82, PT ;  /* 0x7ffffe821400780c */ /* 0x000fe20003f66070 */
[----:B------:R-:W-:Y:S02]  /*1b1b0*/  IMAD.WIDE R20, R4, 0x4, R208 ;  /* 0x0000000404147825 */ /* 0x000fe400078e02d0 */
[----:B------:R-:W-:Y:S02]  /*1b1c0*/  LDGSTS.E [R14+0x40008], desc[UR16][R22.64], !P0 ;  /* 0x40008000160e7fae */ /* 0x000fe4000c121850 */
[C---:B------:R-:W-:Y:S02]  /*1b1d0*/  IMAD.WIDE R44, R2.reuse, 0x4, R212 ;  /* 0x00000004022c7825 */ /* 0x040fe400078e02d4 */
[----:B------:R1:W-:Y:S02]  /*1b1e0*/  LDGSTS.E [R14+0x44008], desc[UR16][R8.64], !P0 ;  /* 0x44008000080e7fae */ /* 0x0003e4000c121850 */
[----:B------:R-:W-:-:S02]  /*1b1f0*/  IMAD.WIDE R40, R2, 0x4, R214 ;  /* 0x0000000402287825 */ /* 0x000fc400078e02d6 */
[----:B------:R-:W3:Y:S02]  /*1b200*/  LDL.LU.64 R250, [R1+0x840] ;  /* 0x0008400001fa7983 */ /* 0x000ee40000300a00 */
[----:B------:R-:W-:Y:S02]  /*1b210*/  IMAD.WIDE R36, R2, 0x4, R216 ;  /* 0x0000000402247825 */ /* 0x000fe400078e02d8 */
[----:B------:R-:W4:Y:S02]  /*1b220*/  LDL.LU.64 R248, [R1+0x7d0] ;  /* 0x0007d00001f87983 */ /* 0x000f240000300a00 */
[----:B-1----:R-:W-:Y:S02]  /*1b230*/  IMAD.WIDE R8, R4, 0x4, R210 ;  /* 0x0000000404087825 */ /* 0x002fe400078e02d2 */
[----:B------:R-:W4:Y:S02]  /*1b240*/  LDL.LU.64 R28, [R1+0x7b0] ;  /* 0x0007b000011c7983 */ /* 0x000f240000300a00 */
[----:B------:R-:W-:-:S02]  /*1b250*/  IMAD.WIDE R32, R2, 0x4, R218 ;  /* 0x0000000402207825 */ /* 0x000fc400078e02da */
[----:B------:R-:W-:Y:S02]  /*1b260*/  STL.64 [R1+0xa8], R20 ;  /* 0x0000a81401007387 */ /* 0x000fe40000100a00 */
[C---:B------:R-:W-:Y:S02]  /*1b270*/  IMAD.WIDE R42, R2.reuse, 0x4, R222 ;  /* 0x00000004022a7825 */ /* 0x040fe400078e02de */
[----:B------:R-:W-:Y:S02]  /*1b280*/  STL.64 [R1+0x98], R44 ;  /* 0x0000982c01007387 */ /* 0x000fe40000100a00 */
[C---:B------:R-:W-:Y:S02]  /*1b290*/  IMAD.WIDE R24, R2.reuse, 0x4, R220 ;  /* 0x0000000402187825 */ /* 0x040fe400078e02dc */
[----:B------:R-:W-:Y:S02]  /*1b2a0*/  STL.64 [R1+0xa0], R8 ;  /* 0x0000a00801007387 */ /* 0x000fe40000100a00 */
[----:B------:R-:W-:-:S02]  /*1b2b0*/  IMAD.WIDE R38, R2, 0x4, R224 ;  /* 0x0000000402267825 */ /* 0x000fc400078e02e0 */
[----:B------:R-:W-:Y:S02]  /*1b2c0*/  STL.64 [R1+0x90], R40 ;  /* 0x0000902801007387 */ /* 0x000fe40000100a00 */
[C---:B------:R-:W-:Y:S02]  /*1b2d0*/  IMAD.WIDE R34, R2.reuse, 0x4, R226 ;  /* 0x0000000402227825 */ /* 0x040fe400078e02e2 */
[----:B------:R-:W-:Y:S02]  /*1b2e0*/  STL.64 [R1+0x88], R36 ;  /* 0x0000882401007387 */ /* 0x000fe40000100a00 */
[C---:B------:R-:W-:Y:S02]  /*1b2f0*/  IMAD.WIDE R26, R2.reuse, 0x4, R228 ;  /* 0x00000004021a7825 */ /* 0x040fe400078e02e4 */
[----:B------:R-:W-:Y:S02]  /*1b300*/  STL.64 [R1+0x80], R32 ;  /* 0x0000802001007387 */ /* 0x000fe40000100a00 */
[----:B------:R-:W-:-:S02]  /*1b310*/  IMAD.WIDE R22, R2, 0x4, R230 ;  /* 0x0000000402167825 */ /* 0x000fc400078e02e6 */
[----:B------:R-:W-:Y:S04]  /*1b320*/  STL.64 [R1+0x70], R42 ;  /* 0x0000702a01007387 */ /* 0x000fe80000100a00 */
[----:B------:R-:W-:Y:S04]  /*1b330*/  LDGSTS.E [R14+0x4000c], desc[UR16][R44.64], !P2 ;  /* 0x4000c0002c0e7fae */ /* 0x000fe8000d121850 */
[----:B------:R-:W-:Y:S04]  /*1b340*/  STL.64 [R1+0x78], R24 ;  /* 0x0000781801007387 */ /* 0x000fe80000100a00 */
[----:B------:R-:W-:Y:S04]  /*1b350*/  LDGSTS.E [R14+0x4400c], desc[UR16][R42.64], !P2 ;  /* 0x4400c0002a0e7fae */ /* 0x000fe8000d121850 */
[----:B------:R-:W-:Y:S04]  /*1b360*/  STL.64 [R1+0x68], R38 ;  /* 0x0000682601007387 */ /* 0x000fe80000100a00 */
[----:B------:R-:W-:Y:S04]  /*1b370*/  LDGSTS.E [R14+0x48000], desc[UR16][R40.64], !P6 ;  /* 0x48000000280e7fae */ /* 0x000fe8000f121850 */
[----:B------:R1:W-:Y:S04]  /*1b380*/  STL.64 [R1+0x60], R34 ;  /* 0x0000602201007387 */ /* 0x0003e80000100a00 */
[----:B------:R-:W-:Y:S04]  /*1b390*/  LDGSTS.E [R14+0x4c000], desc[UR16][R38.64], !P6 ;  /* 0x4c000000260e7fae */ /* 0x000fe8000f121850 */
[----:B------:R-:W-:Y:S04]  /*1b3a0*/  STL.64 [R1+0x58], R26 ;  /* 0x0000581a01007387 */ /* 0x000fe80000100a00 */
[----:B------:R-:W-:Y:S04]  /*1b3b0*/  LDGSTS.E [R14+0x48004], desc[UR16][R36.64], !P5 ;  /* 0x48004000240e7fae */ /* 0x000fe8000e921850 */
[----:B------:R1:W-:Y:S04]  /*1b3c0*/  STL.64 [R1+0x50], R22 ;  /* 0x0000501601007387 */ /* 0x0003e80000100a00 */
[----:B------:R-:W-:Y:S01]  /*1b3d0*/  LDGSTS.E [R14+0x4c004], desc[UR16][R34.64], !P5 ;  /* 0x4c004000220e7fae */ /* 0x000fe2000e921850 */
[----:B------:R-:W-:-:S03]  /*1b3e0*/  SEL R18, R18, RZ, P4 ;  /* 0x000000ff12127207 */ /* 0x000fc60002000000 */
[----:B-1----:R-:W4:Y:S04]  /*1b3f0*/  LDL.LU.64 R34, [R1+0x790] ;  /* 0x0007900001227983 */ /* 0x002f280000300a00 */
[----:B------:R-:W4:Y:S04]  /*1b400*/  LDL.LU.64 R40, [R1+0x770] ;  /* 0x0007700001287983 */ /* 0x000f280000300a00 */
[----:B------:R-:W4:Y:S04]  /*1b410*/  LDL.LU.64 R42, [R1+0x750] ;  /* 0x00075000012a7983 */ /* 0x000f280000300a00 */
[----:B------:R-:W4:Y:S01]  /*1b420*/  LDL.LU.64 R38, [R1+0x730] ;  /* 0x0007300001267983 */ /* 0x000f220000300a00 */
[----:B------:R-:W-:-:S02]  /*1b430*/  ISETP.GE.U32.AND P4, PT, R19, 0x7ffffe81, PT ;  /* 0x7ffffe811300780c */ /* 0x000fc40003f86070 */
[----:B------:R-:W-:Y:S01]  /*1b440*/  ISETP.NE.U32.AND P0, PT, R18, RZ, PT ;  /* 0x000000ff1200720c */ /* 0x000fe20003f05070 */
[----:B------:R-:W-:Y:S01]  /*1b450*/  LDGSTS.E [R14+0x48008], desc[UR16][R32.64], !P3 ;  /* 0x48008000200e7fae */ /* 0x000fe2000d921850 */
[C---:B------:R-:W-:Y:S01]  /*1b460*/  IADD3 R18, R15.reuse, 0x100000, RZ ;  /* 0x001000000f127810 */ /* 0x040fe20007ffe0ff */
[C---:B------:R-:W-:Y:S02]  /*1b470*/  VIADD R19, R15.reuse, 0x100000 ;  /* 0x001000000f137836 */ /* 0x040fe40000000000 */
[----:B------:R-:W-:Y:S06]  /*1b480*/  LDGSTS.E [R14+0x4c008], desc[UR16][R26.64], !P3 ;  /* 0x4c0080001a0e7fae */ /* 0x000fec000d921850 */
[----:B------:R-:W-:Y:S04]  /*1b490*/  LDGSTS.E [R14+0x4800c], desc[UR16][R24.64], !P4 ;  /* 0x4800c000180e7fae */ /* 0x000fe8000e121850 */
[----:B------:R1:W-:Y:S04]  /*1b4a0*/  LDGSTS.E [R14+0x4c00c], desc[UR16][R22.64], !P4 ;  /* 0x4c00c000160e7fae */ /* 0x0003e8000e121850 */
[----:B------:R-:W0:Y:S04]  /*1b4b0*/  LDGDEPBAR ;  /* 0x00000000000079af */ /* 0x000e280000000000 */
[----:B------:R1:W-:Y:S04]  /*1b4c0*/  LDGSTS.E [R18+-0x50000], desc[UR16][R20.64], P1 ;  /* 0xb000000014127fae */ /* 0x0003e80008921850 */
[----:B------:R2:W-:Y:S01]  /*1b4d0*/  LDGSTS.E [R19+-0x4fc00], desc[UR16][R8.64], P1 ;  /* 0xb040000008137fae */ /* 0x0005e20008921850 */
[C---:B-1----:R-:W-:Y:S01]  /*1b4e0*/  VIADD R23, R15.reuse, 0x100000 ;  /* 0x001000000f177836 */ /* 0x042fe20000000000 */
[C---:B------:R-:W-:Y:S01]  /*1b4f0*/  IADD3 R22, R15.reuse, 0x100000, RZ ;  /* 0x001000000f167810 */ /* 0x040fe20007ffe0ff */
[----:B------:R-:W-:-:S02]  /*1b500*/  VIADD R21, R15, 0x100000 ;  /* 0x001000000f157836 */ /* 0x000fc40000000000 */
[----:B------:R-:W-:Y:S02]  /*1b510*/  VIADD R20, R15, 0x100000 ;  /* 0x001000000f147836 */ /* 0x000fe40000000000 */
[----:B--2---:R-:W-:-:S05]  /*1b520*/  IMAD.WIDE R8, R4, 0x4, R30 ;  /* 0x0000000404087825 */ /* 0x004fca00078e021e */
[----:B------:R-:W-:Y:S04]  /*1b530*/  STL.64 [R1+0x18], R8 ;  /* 0x0000180801007387 */ /* 0x000fe80000100a00 */
[----:B------:R-:W2:Y:S04]  /*1b540*/  LDL.LU.64 R44, [R1+0x710] ;  /* 0x00071000012c7983 */ /* 0x000ea80000300a00 */
[----:B------:R-:W2:Y:S04]  /*1b550*/  LDL.LU.64 R32, [R1+0x6f0] ;  /* 0x0006f00001207983 */ /* 0x000ea80000300a00 */
[----:B------:R-:W2:Y:S01]  /*1b560*/  LDL.LU.64 R46, [R1+0x6d0] ;  /* 0x0006d000012e7983 */ /* 0x000ea20000300a00 */
[----:B---3--:R-:W-:-:S03]  /*1b570*/  IMAD.WIDE R250, R4, 0x4, R250 ;  /* 0x0000000404fa7825 */ /* 0x008fc600078e02fa */
[----:B------:R-:W-:Y:S01]  /*1b580*/  LDGSTS.E [R23+-0x4f800], desc[UR16][R8.64], P1 ;  /* 0xb080000008177fae */ /* 0x000fe20008921850 */
[----:B----4-:R-:W-:-:S03]  /*1b590*/  IMAD.WIDE R242, R4, 0x4, R248 ;  /* 0x0000000404f27825 */ /* 0x010fc600078e02f8 */
[----:B------:R-:W-:Y:S04]  /*1b5a0*/  LDGSTS.E [R22+-0x4f400], desc[UR16][R250.64], P1 ;  /* 0xb0c00000fa167fae */ /* 0x000fe80008921850 */
[----:B------:R-:W3:Y:S01]  /*1b5b0*/  LDL.LU.64 R248, [R1+0x6b0] ;  /* 0x0006b00001f87983 */ /* 0x000ee20000300a00 */
[----:B------:R-:W-:-:S03]  /*1b5c0*/  IMAD.WIDE R18, R4, 0x4, R28 ;  /* 0x0000000404127825 */ /* 0x000fc600078e021c */
[----:B------:R-:W-:Y:S04]  /*1b5d0*/  STL.64 [R1+0xe20], R250 ;  /* 0x000e20fa01007387 */ /* 0x000fe80000100a00 */
[----:B------:R-:W-:Y:S04]  /*1b5e0*/  LDGSTS.E [R21+-0x4f000], desc[UR16][R242.64], P1 ;  /* 0xb1000000f2157fae */ /* 0x000fe80008921850 */
[----:B------:R-:W-:Y:S04]  /*1b5f0*/  STL.64 [R1+0xe10], R242 ;  /* 0x000e10f201007387 */ /* 0x000fe80000100a00 */
[----:B------:R1:W-:Y:S04]  /*1b600*/  LDGSTS.E [R20+-0x4ec00], desc[UR16][R18.64], P1 ;  /* 0xb140000012147fae */ /* 0x0003e80008921850 */
[----:B------:R-:W-:Y:S04]  /*1b610*/  STL.64 [R1+0xe18], R18 ;  /* 0x000e181201007387 */ /* 0x000fe80000100a00 */
[----:B------:R-:W4:Y:S04]  /*1b620*/  LDL.LU.64 R240, [R1+0x690] ;  /* 0x0006900001f07983 */ /* 0x000f280000300a00 */
[----:B------:R-:W4:Y:S01]  /*1b630*/  LDL.LU.64 R244, [R1+0x670] ;  /* 0x0006700001f47983 */ /* 0x000f220000300a00 */
[----:B-1----:R-:W-:-:S04]  /*1b640*/  IMAD.WIDE R20, R4, 0x4, R34 ;  /* 0x0000000404147825 */ /* 0x002fc800078e0222 */
[C---:B------:R-:W-:Y:S02]  /*1b650*/  IMAD.WIDE R22, R4.reuse, 0x4, R40 ;  /* 0x0000000404167825 */ /* 0x040fe400078e0228 */
[----:B------:R-:W4:Y:S02]  /*1b660*/  LDL.LU.64 R40, [R1+0x650] ;  /* 0x0006500001287983 */ /* 0x000f240000300a00 */
[C---:B------:R-:W-:Y:S02]  /*1b670*/  IMAD.WIDE R24, R4.reuse, 0x4, R42 ;  /* 0x0000000404187825 */ /* 0x040fe400078e022a */
[----:B------:R-:W4:Y:S02]  /*1b680*/  LDL.LU.64 R42, [R1+0x630] ;  /* 0x00063000012a7983 */ /* 0x000f240000300a00 */
[----:B------:R-:W-:Y:S02]  /*1b690*/  IMAD.WIDE R26, R4, 0x4, R38 ;  /* 0x00000004041a7825 */ /* 0x000fe400078e0226 */
[----:B------:R-:W-:Y:S04]  /*1b6a0*/  STL.64 [R1+0xe28], R20 ;  /* 0x000e281401007387 */ /* 0x000fe80000100a00 */
[----:B------:R-:W-:Y:S04]  /*1b6b0*/  STL.64 [R1+0xe30], R22 ;  /* 0x000e301601007387 */ /* 0x000fe80000100a00 */
[----:B------:R-:W-:Y:S04]  /*1b6c0*/  STL.64 [R1+0xe08], R24 ;  /* 0x000e081801007387 */ /* 0x000fe80000100a00 */
[----:B------:R1:W-:Y:S04]  /*1b6d0*/  STL.64 [R1+0xe38], R26 ;  /* 0x000e381a01007387 */ /* 0x0003e80000100a00 */
[----:B------:R-:W4:Y:S01]  /*1b6e0*/  LDL.LU.64 R246, [R1+0x610] ;  /* 0x0006100001f67983 */ /* 0x000f220000300a00 */
[C---:B------:R-:W-:Y:S01]  /*1b6f0*/  IADD3 R31, R15.reuse, 0x100000, RZ ;  /* 0x001000000f1f7810 */ /* 0x040fe20007ffe0ff */
[C---:B------:R-:W-:Y:S01]  /*1b700*/  VIADD R30, R15.reuse, 0x100000 ;  /* 0x001000000f1e7836 */ /* 0x040fe20000000000 */
[C---:B------:R-:W-:Y:S01]  /*1b710*/  IADD3 R28, R15.reuse, 0x100000, RZ ;  /* 0x001000000f1c7810 */ /* 0x040fe20007ffe0ff */
[----:B------:R-:W-:-:S02]  /*1b720*/  VIADD R29, R15, 0x100000 ;  /* 0x001000000f1d7836 */ /* 0x000fc40000000000 */
[----:B------:R-:W-:Y:S04]  /*1b730*/  LDGSTS.E [R31+-0x4e800], desc[UR16][R20.64], P1 ;  /* 0xb1800000141f7fae */ /* 0x000fe80008921850 */
[----:B------:R-:W-:Y:S04]  /*1b740*/  LDGSTS.E [R30+-0x4e400], desc[UR16][R22.64], P1 ;  /* 0xb1c00000161e7fae */ /* 0x000fe80008921850 */
[----:B------:R-:W-:Y:S04]  /*1b750*/  LDGSTS.E [R29+-0x4e000], desc[UR16][R24.64], P1 ;  /* 0xb2000000181d7fae */ /* 0x000fe80008921850 */
[----:B------:R1:W-:Y:S01]  /*1b760*/  LDGSTS.E [R28+-0x4dc00], desc[UR16][R26.64], P1 ;  /* 0xb24000001a1c7fae */ /* 0x0003e20008921850 */
[C---:B------:R-:W-:Y:S01]  /*1b770*/  VIADD R39, R15.reuse, 0x100000 ;  /* 0x001000000f277836 */ /* 0x040fe20000000000 */
[C---:B------:R-:W-:Y:S01]  /*1b780*/  IADD3 R37, R15.reuse, 0x100000, RZ ;  /* 0x001000000f257810 */ /* 0x040fe20007ffe0ff */
[C---:B------:R-:W-:Y:S01]  /*1b790*/  VIADD R38, R15.reuse, 0x100000 ;  /* 0x001000000f267836 */ /* 0x040fe20000000000 */
[C---:B------:R-:W-:Y:S01]  /*1b7a0*/  IADD3 R55, R15.reuse, 0x100000, RZ ;  /* 0x001000000f377810 */ /* 0x040fe20007ffe0ff */
[----:B------:R-:W-:-:S02]  /*1b7b0*/  VIADD R36, R15, 0x100000 ;  /* 0x001000000f247836 */ /* 0x000fc40000000000 */
[C---:B------:R-:W-:Y:S01]  /*1b7c0*/  VIADD R54, R15.reuse, 0x100000 ;  /* 0x001000000f367836 */ /* 0x040fe20000000000 */
[C---:B------:R-:W-:Y:S01]  /*1b7d0*/  IADD3 R52, R15.reuse, 0x100000, RZ ;  /* 0x001000000f347810 */ /* 0x040fe20007ffe0ff */
[C---:B------:R-:W-:Y:S02]  /*1b7e0*/  VIADD R53, R15.reuse, 0x100000 ;  /* 0x001000000f357836 */ /* 0x040fe40000000000 */
[C---:B------:R-:W-:Y:S01]  /*1b7f0*/  VIADD R63, R15.reuse, 0x100000 ;  /* 0x001000000f3f7836 */ /* 0x040fe20000000000 */
[C---:B------:R-:W-:Y:S01]  /*1b800*/  IADD3 R61, R15.reuse, 0x100000, RZ ;  /* 0x001000000f3d7810 */ /* 0x040fe20007ffe0ff */
[C---:B------:R-:W-:Y:S02]  /*1b810*/  VIADD R62, R15.reuse, 0x100000 ;  /* 0x001000000f3e7836 */ /* 0x040fe40000000000 */
[C---:B------:R-:W-:Y:S01]  /*1b820*/  VIADD R60, R15.reuse, 0x100000 ;  /* 0x001000000f3c7836 */ /* 0x040fe20000000000 */
[C---:B------:R-:W-:Y:S01]  /*1b830*/  IADD3 R70, R15.reuse, 0x100000, RZ ;  /* 0x001000000f467810 */ /* 0x040fe20007ffe0ff */
[----:B------:R-:W-:-:S02]  /*1b840*/  VIADD R71, R15, 0x100000 ;  /* 0x001000000f477836 */ /* 0x000fc40000000000 */
[C---:B------:R-:W-:Y:S02]  /*1b850*/  VIADD R69, R15.reuse, 0x100000 ;  /* 0x001000000f457836 */ /* 0x040fe40000000000 */
[C---:B------:R-:W-:Y:S01]  /*1b860*/  VIADD R68, R15.reuse, 0x100000 ;  /* 0x001000000f447836 */ /* 0x040fe20000000000 */
[C---:B------:R-:W-:Y:S01]  /*1b870*/  IADD3 R75, R15.reuse, 0x100000, RZ ;  /* 0x001000000f4b7810 */ /* 0x040fe20007ffe0ff */
[----:B------:R-:W-:Y:S01]  /*1b880*/  VIADD R74, R15, 0x100000 ;  /* 0x001000000f4a7836 */ /* 0x000fe20000000000 */
[C---:B------:R-:W-:Y:S01]  /*1b890*/  IADD3 R72, R16.reuse, 0x100000, RZ ;  /* 0x0010000010487810 */ /* 0x040fe20007ffe0ff */
[C---:B------:R-:W-:Y:S02]  /*1b8a0*/  VIADD R73, R16.reuse, 0x100000 ;  /* 0x0010000010497836 */ /* 0x040fe40000000000 */
[C---:B------:R-:W-:Y:S02]  /*1b8b0*/  VIADD R77, R16.reuse, 0x100000 ;  /* 0x00100000104d7836 */ /* 0x040fe40000000000 */
[C---:B------:R-:W-:Y:S01]  /*1b8c0*/  VIADD R76, R16.reuse, 0x100000 ;  /* 0x00100000104c7836 */ /* 0x040fe20000000000 */
[C---:B------:R-:W-:Y:S01]  /*1b8d0*/  IADD3 R84, R16.reuse, 0x100000, RZ ;  /* 0x0010000010547810 */ /* 0x040fe20007ffe0ff */
        /* <DEDUP_REMOVED lines=11> */
[C---:B------:R-:W-:Y:S02]  /*1b990*/  VIADD R107, R16.reuse, 0x100000 ;  /* 0x00100000106b7836 */ /* 0x040fe40000000000 */
        /* <DEDUP_REMOVED lines=10> */
[----:B------:R-:W-:Y:S02]  /*1ba40*/  VIADD R129, R16, 0x100000 ;  /* 0x0010000010817836 */ /* 0x000fe40000000000 */
[C---:B------:R-:W-:Y:S02]  /*1ba50*/  VIADD R127, R17.reuse, 0x100000 ;  /* 0x00100000117f7836 */ /* 0x040fe40000000000 */
        /* <DEDUP_REMOVED lines=13> */
[C---:B------:R-:W-:Y:S02]  /*1bb30*/  VIADD R163, R17.reuse, 0x100000 ;  /* 0x0010000011a37836 */ /* 0x040fe40000000000 */
[C---:B------:R-:W-:Y:S01]  /*1bb40*/  VIADD R162, R17.reuse, 0x100000 ;  /* 0x0010000011a27836 */ /* 0x040fe20000000000 */
[C---:B------:R-:W-:Y:S01]  /*1bb50*/  IADD3 R161, R17.reuse, 0x100000, RZ ;  /* 0x0010000011a17810 */ /* 0x040fe20007ffe0ff */
[C---:B------:R-:W-:Y:S01]  /*1bb60*/  VIADD R160, R17.reuse, 0x100000 ;  /* 0x0010000011a07836 */ /* 0x040fe20000000000 */
[C---:B------:R-:W-:Y:S01]  /*1bb70*/  IADD3 R170, R17.reuse, 0x100000, RZ ;  /* 0x0010000011aa7810 */ /* 0x040fe20007ffe0ff */
[C---:B------:R-:W-:Y:S02]  /*1bb80*/  VIADD R171, R17.reuse, 0x100000 ;  /* 0x0010000011ab7836 */ /* 0x040fe40000000000 */
[C---:B------:R-:W-:Y:S02]  /*1bb90*/  VIADD R169, R17.reuse, 0x100000 ;  /* 0x0010000011a97836 */ /* 0x040fe40000000000 */
[C---:B------:R-:W-:Y:S01]  /*1bba0*/  VIADD R168, R17.reuse, 0x100000 ;  /* 0x0010000011a87836 */ /* 0x040fe20000000000 */
[C---:B------:R-:W-:Y:S01]  /*1bbb0*/  IADD3 R179, R17.reuse, 0x100000, RZ ;  /* 0x0010000011b37810 */ /* 0x040fe20007ffe0ff */
[----:B------:R-:W-:-:S02]  /*1bbc0*/  VIADD R178, R17, 0x100000 ;  /* 0x0010000011b27836 */ /* 0x000fc40000000000 */
[C---:B------:R-:W-:Y:S01]  /*1bbd0*/  VIADD R183, R17.reuse, 0x100000 ;  /* 0x0010000011b77836 */ /* 0x040fe20000000000 */
[C---:B------:R-:W-:Y:S01]  /*1bbe0*/  IADD3 R181, R234.reuse, 0x100000, RZ ;  /* 0x00100000eab57810 */ /* 0x040fe20007ffe0ff */
[----:B------:R-:W-:Y:S02]  /*1bbf0*/  VIADD R182, R17, 0x100000 ;  /* 0x0010000011b67836 */ /* 0x000fe40000000000 */
[----:B------:R-:W-:Y:S02]  /*1bc00*/  VIADD R180, R234, 0x100000 ;  /* 0x00100000eab47836 */ /* 0x000fe40000000000 */
[----:B------:R-:W-:Y:S01]  /*1bc10*/  IMAD.WIDE R6, R4, 0x4, R6 ;  /* 0x0000000404067825 */ /* 0x000fe200078e0206 */
[C---:B------:R-:W-:Y:S01]  /*1bc20*/  IADD3 R193, R234.reuse, 0x100000, RZ ;  /* 0x00100000eac17810 */ /* 0x040fe20007ffe0ff */
[----:B-1----:R-:W1:Y:S02]  /*1bc30*/  LDC R27, c[0x0][0x230] ;  /* 0x00008c00ff1b7b82 */ /* 0x002e640000000800 */
[----:B------:R-:W-:-:S02]  /*1bc40*/  VIADD R192, R234, 0x100000 ;  /* 0x00100000eac07836 */ /* 0x000fc40000000000 */
[C---:B------:R-:W-:Y:S02]  /*1bc50*/  VIADD R201, R234.reuse, 0x100000 ;  /* 0x00100000eac97836 */ /* 0x040fe40000000000 */
[C---:B------:R-:W-:Y:S01]  /*1bc60*/  VIADD R200, R234.reuse, 0x100000 ;  /* 0x00100000eac87836 */ /* 0x040fe20000000000 */
[C---:B------:R-:W-:Y:S01]  /*1bc70*/  IADD3 R199, R234.reuse, 0x100000, RZ ;  /* 0x00100000eac77810 */ /* 0x040fe20007ffe0ff */
[C---:B------:R-:W-:Y:S01]  /*1bc80*/  VIADD R198, R234.reuse, 0x100000 ;  /* 0x00100000eac67836 */ /* 0x040fe20000000000 */
[C---:B------:R-:W-:Y:S01]  /*1bc90*/  IADD3 R217, R234.reuse, 0x100000, RZ ;  /* 0x00100000ead97810 */ /* 0x040fe20007ffe0ff */
[C---:B------:R-:W-:Y:S01]  /*1bca0*/  VIADD R216, R234.reuse, 0x100000 ;  /* 0x00100000ead87836 */ /* 0x040fe20000000000 */
[C---:B------:R-:W-:Y:S01]  /*1bcb0*/  IADD3 R214, R234.reuse, 0x100000, RZ ;  /* 0x00100000ead67810 */ /* 0x040fe20007ffe0ff */
[C---:B------:R-:W-:Y:S01]  /*1bcc0*/  VIADD R215, R234.reuse, 0x100000 ;  /* 0x00100000ead77836 */ /* 0x040fe20000000000 */
[----:B------:R-:W1:Y:S01]  /*1bcd0*/  LDC R26, c[0x0][0x230] ;  /* 0x00008c00ff1a7b82 */ /* 0x000e620000000800 */
[----:B------:R-:W-:-:S07]  /*1bce0*/  VIADD R252, R234, 0x100000 ;  /* 0x00100000eafc7836 */ /* 0x000fce0000000000 */
[----:B------:R-:W1:Y:S01]  /*1bcf0*/  LDC R25, c[0x0][0x230] ;  /* 0x00008c00ff197b82 */ /* 0x000e620000000800 */
[----:B------:R-:W-:-:S07]  /*1bd00*/  IADD3 R235, R234, 0x100000, RZ ;  /* 0x00100000eaeb7810 */ /* 0x000fce0007ffe0ff */
[----:B------:R-:W1:Y:S08]  /*1bd10*/  LDC R24, c[0x0][0x230] ;  /* 0x00008c00ff187b82 */ /* 0x000e700000000800 */
[----:B------:R-:W1:Y:S01]  /*1bd20*/  LDC R23, c[0x0][0x230] ;  /* 0x00008c00ff177b82 */ /* 0x000e620000000800 */
[----:B--2---:R-:W-:-:S07]  /*1bd30*/  IMAD.WIDE R28, R4, 0x4, R44 ;  /* 0x00000004041c7825 */ /* 0x004fce00078e022c */
[----:B------:R-:W2:Y:S01]  /*1bd40*/  LDC R22, c[0x0][0x230] ;  /* 0x00008c00ff167b82 */ /* 0x000ea20000000800 */
[C---:B------:R-:W-:Y:S01]  /*1bd50*/  IMAD.WIDE R30, R4.reuse, 0x4, R32 ;  /* 0x00000004041e7825 */ /* 0x040fe200078e0220 */
[----:B------:R-:W-:Y:S03]  /*1bd60*/  LDGSTS.E [R39+-0x4d800], desc[UR16][R28.64], P1 ;  /* 0xb28000001c277fae */ /* 0x000fe60008921850 */
[C---:B------:R-:W-:Y:S01]  /*1bd70*/  IMAD.WIDE R32, R4.reuse, 0x4, R46 ;  /* 0x0000000404207825 */ /* 0x040fe200078e022e */
[----:B------:R4:W-:Y:S03]  /*1bd80*/  LDGSTS.E [R38+-0x4d400], desc[UR16][R30.64], P1 ;  /* 0xb2c000001e267fae */ /* 0x0009e60008921850 */
[C---:B---3--:R-:W-:Y:S01]  /*1bd90*/  IMAD.WIDE R34, R4.reuse, 0x4, R248 ;  /* 0x0000000404227825 */ /* 0x048fe200078e02f8 */
[----:B------:R-:W-:Y:S04]  /*1bda0*/  LDGSTS.E [R37+-0x4d000], desc[UR16][R32.64], P1 ;  /* 0xb300000020257fae */ /* 0x000fe80008921850 */
[----:B------:R-:W3:Y:S04]  /*1bdb0*/  LDL.LU.64 R248, [R1+0x5f0] ;  /* 0x0005f00001f87983 */ /* 0x000ee80000300a00 */
[----:B------:R-:W2:Y:S04]  /*1bdc0*/  LDL.LU.64 R48, [R1+0x5d0] ;  /* 0x0005d00001307983 */ /* 0x000ea80000300a00 */
[----:B------:R-:W2:Y:S04]  /*1bdd0*/  LDL.LU.64 R50, [R1+0x5b0] ;  /* 0x0005b00001327983 */ /* 0x000ea80000300a00 */
[----:B------:R1:W-:Y:S04]  /*1bde0*/  STL.64 [R1+0xe40], R28 ;  /* 0x000e401c01007387 */ /* 0x0003e80000100a00 */
[----:B------:R-:W-:Y:S04]  /*1bdf0*/  STL.64 [R1+0xe48], R30 ;  /* 0x000e481e01007387 */ /* 0x000fe80000100a00 */
[----:B------:R-:W-:Y:S04]  /*1be00*/  STL.64 [R1+0xe50], R32 ;  /* 0x000e502001007387 */ /* 0x000fe80000100a00 */
[----:B------:R-:W-:Y:S01]  /*1be10*/  STL.64 [R1+0xe58], R34 ;  /* 0x000e582201007387 */ /* 0x000fe20000100a00 */
[C---:B------:R-:W-:Y:S01]  /*1be20*/  VIADD R47, R15.reuse, 0x100000 ;  /* 0x001000000f2f7836 */ /* 0x040fe20000000000 */
[C---:B------:R-:W-:Y:S01]  /*1be30*/  IADD3 R46, R15.reuse, 0x100000, RZ ;  /* 0x001000000f2e7810 */ /* 0x040fe20007ffe0ff */
[----:B----4-:R-:W-:Y:S01]  /*1be40*/  IMAD.WIDE R38, R4, 0x4, R244 ;  /* 0x0000000404267825 */ /* 0x010fe200078e02f4 */
[----:B------:R-:W4:Y:S01]  /*1be50*/  LDL.LU.64 R232, [R1+0x590] ;  /* 0x0005900001e87983 */ /* 0x000f220000300a00 */
[----:B-1----:R-:W1:Y:S03]  /*1be60*/  LDC R28, c[0x0][0x230] ;  /* 0x00008c00ff1c7b82 */ /* 0x002e660000000800 */
[----:B------:R-:W4:Y:S04]  /*1be70*/  LDL.LU.64 R236, [R1+0x570] ;  /* 0x0005700001ec7983 */ /* 0x000f280000300a00 */
[----:B------:R-:W4:Y:S01]  /*1be80*/  LDL.LU.64 R238, [R1+0x550] ;  /* 0x0005500001ee7983 */ /* 0x000f220000300a00 */
[C---:B------:R-:W-:Y:S01]  /*1be90*/  VIADD R45, R15.reuse, 0x100000 ;  /* 0x001000000f2d7836 */ /* 0x040fe20000000000 */
[----:B------:R-:W1:Y:S02]  /*1bea0*/  LDC R29, c[0x0][0x230] ;  /* 0x00008c00ff1d7b82 */ /* 0x000e640000000800 */
[----:B------:R1:W-:Y:S01]  /*1beb0*/  LDGSTS.E [R36+-0x4cc00], desc[UR16][R34.64], P1 ;  /* 0xb340000022247fae */ /* 0x0003e20008921850 */
[----:B------:R-:W-:-:S03]  /*1bec0*/  VIADD R44, R15, 0x100000 ;  /* 0x001000000f2c7836 */ /* 0x000fc60000000000 */
[----:B------:R-:W4:Y:S01]  /*1bed0*/  LDL.LU.64 R244, [R1+0x530] ;  /* 0x0005300001f47983 */ /* 0x000f220000300a00 */
[----:B-1----:R-:W-:-:S05]  /*1bee0*/  IMAD.WIDE R36, R4, 0x4, R240 ;  /* 0x0000000404247825 */ /* 0x002fca00078e02f0 */
[----:B------:R-:W-:Y:S04]  /*1bef0*/  LDGSTS.E [R47+-0x4c800], desc[UR16][R36.64], P1 ;  /* 0xb3800000242f7fae */ /* 0x000fe80008921850 */
[----:B------:R-:W-:Y:S04]  /*1bf00*/  STL.64 [R1+0xe60], R36 ;  /* 0x000e602401007387 */ /* 0x000fe80000100a00 */
[----:B------:R-:W-:Y:S04]  /*1bf10*/  LDGSTS.E [R46+-0x4c400], desc[UR16][R38.64], P1 ;  /* 0xb3c00000262e7fae */ /* 0x000fe80008921850 */
[----:B------:R-:W-:Y:S01]  /*1bf20*/  STL.64 [R1+0xe68], R38 ;  /* 0x000e682601007387 */ /* 0x000fe20000100a00 */
[----:B------:R-:W-:-:S04]  /*1bf30*/  IMAD.WIDE R40, R4, 0x4, R40 ;  /* 0x0000000404287825 */ /* 0x000fc800078e0228 */
[C---:B------:R-:W-:Y:S01]  /*1bf40*/  IMAD.WIDE R42, R4.reuse, 0x4, R42 ;  /* 0x00000004042a7825 */ /* 0x040fe200078e022a */
[----:B------:R-:W-:Y:S04]  /*1bf50*/  LDGSTS.E [R45+-0x4c000], desc[UR16][R40.64], P1 ;  /* 0xb4000000282d7fae */ /* 0x000fe80008921850 */
[----:B------:R-:W-:Y:S04]  /*1bf60*/  STL.64 [R1+0xe70], R40 ;  /* 0x000e702801007387 */ /* 0x000fe80000100a00 */
[----:B------:R1:W-:Y:S04]  /*1bf70*/  LDGSTS.E [R44+-0x4bc00], desc[UR16][R42.64], P1 ;  /* 0xb44000002a2c7fae */ /* 0x0003e80008921850 */
[----:B------:R-:W-:Y:S01]  /*1bf80*/  STL.64 [R1+0xe78], R42 ;  /* 0x000e782a01007387 */ /* 0x000fe20000100a00 */
[----:B-1----:R-:W-:-:S03]  /*1bf90*/  IMAD.WIDE R44, R4, 0x4, R246 ;  /* 0x00000004042c7825 */ /* 0x002fc600078e02f6 */
[----:B------:R-:W4:Y:S04]  /*1bfa0*/  LDL.LU.64 R246, [R1+0x510] ;  /* 0x0005100001f67983 */ /* 0x000f280000300a00 */
[----:B------:R-:W-:Y:S01]  /*1bfb0*/  LDGSTS.E [R55+-0x4b800], desc[UR16][R44.64], P1 ;  /* 0xb48000002c377fae */ /* 0x000fe20008921850 */
[----:B---3--:R-:W-:-:S03]  /*1bfc0*/  IMAD.WIDE R46, R4, 0x4, R248 ;  /* 0x00000004042e7825 */ /* 0x008fc600078e02f8 */
[----:B------:R-:W3:Y:S01]  /*1bfd0*/  LDL.LU.64 R248, [R1+0x4f0] ;  /* 0x0004f00001f87983 */ /* 0x000ee20000300a00 */
[----:B--2---:R-:W-:-:S03]  /*1bfe0*/  IMAD.WIDE R48, R4, 0x4, R48 ;  /* 0x0000000404307825 */ /* 0x004fc600078e0230 */
[----:B------:R-:W-:Y:S01]  /*1bff0*/  LDGSTS.E [R54+-0x4b400], desc[UR16][R46.64], P1 ;  /* 0xb4c000002e367fae */ /* 0x000fe20008921850 */
[----:B------:R-:W-:-:S03]  /*1c000*/  IMAD.WIDE R50, R4, 0x4, R50 ;  /* 0x0000000404327825 */ /* 0x000fc600078e0232 */
[----:B------:R-:W2:Y:S04]  /*1c010*/  LDL.LU.64 R240, [R1+0x4d0] ;  /* 0x0004d00001f07983 */ /* 0x000ea80000300a00 */
[----:B------:R-:W-:Y:S04]  /*1c020*/  LDGSTS.E [R53+-0x4b000], desc[UR16][R48.64], P1 ;  /* 0xb500000030357fae */ /* 0x000fe80008921850 */
[----:B------:R4:W-:Y:S04]  /*1c030*/  LDGSTS.E [R52+-0x4ac00], desc[UR16][R50.64], P1 ;  /* 0xb540000032347fae */ /* 0x0009e80008921850 */
[----:B------:R-:W2:Y:S01]  /*1c040*/  LDL.LU.64 R66, [R1+0x4b0] ;  /* 0x0004b00001427983 */ /* 0x000ea20000300a00 */
[----:B----4-:R-:W-:-:S03]  /*1c050*/  IMAD.WIDE R52, R4, 0x4, R232 ;  /* 0x0000000404347825 */ /* 0x010fc600078e02e8 */
[----:B------:R-:W4:Y:S01]  /*1c060*/  LDL.LU.64 R232, [R1+0x490] ;  /* 0x0004900001e87983 */ /* 0x000f220000300a00 */
[----:B------:R-:W-:-:S03]  /*1c070*/  IMAD.WIDE R54, R4, 0x4, R236 ;  /* 0x0000000404367825 */ /* 0x000fc600078e02ec */
[----:B------:R-:W4:Y:S01]  /*1c080*/  LDL.LU.64 R236, [R1+0x470] ;  /* 0x0004700001ec7983 */ /* 0x000f220000300a00 */
[----:B------:R-:W-:-:S03]  /*1c090*/  IMAD.WIDE R56, R4, 0x4, R238 ;  /* 0x0000000404387825 */ /* 0x000fc600078e02ee */
[----:B------:R-:W4:Y:S01]  /*1c0a0*/  LDL.LU.64 R238, [R1+0x830] ;  /* 0x0008300001ee7983 */ /* 0x000f220000300a00 */
[----:B------:R-:W-:-:S03]  /*1c0b0*/  IMAD.WIDE R58, R4, 0x4, R244 ;  /* 0x00000004043a7825 */ /* 0x000fc600078e02f4 */
[----:B------:R-:W-:Y:S04]  /*1c0c0*/  LDGSTS.E [R63+-0x4a800], desc[UR16][R52.64], P1 ;  /* 0xb5800000343f7fae */ /* 0x000fe80008921850 */
[----:B------:R-:W4:Y:S04]  /*1c0d0*/  LDL.LU.64 R244, [R1+0x818] ;  /* 0x0008180001f47983 */ /* 0x000f280000300a00 */
[----:B------:R-:W-:Y:S04]  /*1c0e0*/  LDGSTS.E [R62+-0x4a400], desc[UR16][R54.64], P1 ;  /* 0xb5c00000363e7fae */ /* 0x000fe80008921850 */
[----:B------:R-:W-:Y:S04]  /*1c0f0*/  LDGSTS.E [R61+-0x4a000], desc[UR16][R56.64], P1 ;  /* 0xb6000000383d7fae */ /* 0x000fe80008921850 */
[----:B------:R1:W-:Y:S02]  /*1c100*/  LDGSTS.E [R60+-0x49c00], desc[UR16][R58.64], P1 ;  /* 0xb64000003a3c7fae */ /* 0x0003e40008921850 */
[----:B-1----:R-:W-:-:S02]  /*1c110*/  IMAD.WIDE R60, R4, 0x4, R246 ;  /* 0x00000004043c7825 */ /* 0x002fc400078e02f6 */
[----:B------:R-:W4:Y:S04]  /*1c120*/  LDL.LU.64 R246, [R1+0x800] ;  /* 0x0008000001f67983 */ /* 0x000f280000300a00 */
[----:B------:R-:W-:Y:S01]  /*1c130*/  LDGSTS.E [R71+-0x49800], desc[UR16][R60.64], P1 ;  /* 0xb68000003c477fae */ /* 0x000fe20008921850 */
[----:B---3--:R-:W-:-:S03]  /*1c140*/  IMAD.WIDE R62, R4, 0x4, R248 ;  /* 0x00000004043e7825 */ /* 0x008fc600078e02f8 */
[----:B------:R-:W3:Y:S04]  /*1c150*/  LDL.LU.64 R248, [R1+0x7e8] ;  /* 0x0007e80001f87983 */ /* 0x000ee80000300a00 */
[----:B------:R-:W-:Y:S01]  /*1c160*/  LDGSTS.E [R70+-0x49400], desc[UR16][R62.64], P1 ;  /* 0xb6c000003e467fae */ /* 0x000fe20008921850 */
[----:B--2---:R-:W-:-:S03]  /*1c170*/  IMAD.WIDE R64, R4, 0x4, R240 ;  /* 0x0000000404407825 */ /* 0x004fc600078e02f0 */
[----:B------:R-:W2:Y:S04]  /*1c180*/  LDL.LU.64 R240, [R1+0x7c8] ;  /* 0x0007c80001f07983 */ /* 0x000ea80000300a00 */
[----:B------:R-:W2:Y:S04]  /*1c190*/  LDL.LU.64 R82, [R1+0x7a8] ;  /* 0x0007a80001527983 */ /* 0x000ea80000300a00 */
[----:B------:R-:W-:Y:S01]  /*1c1a0*/  LDGSTS.E [R69+-0x49000], desc[UR16][R64.64], P1 ;  /* 0xb700000040457fae */ /* 0x000fe20008921850 */
[----:B------:R-:W-:-:S03]  /*1c1b0*/  IMAD.WIDE R66, R4, 0x4, R66 ;  /* 0x0000000404427825 */ /* 0x000fc600078e0242 */
[----:B------:R-:W2:Y:S04]  /*1c1c0*/  LDL.LU.64 R80, [R1+0x788] ;  /* 0x0007880001507983 */ /* 0x000ea80000300a00 */
[----:B------:R1:W-:Y:S04]  /*1c1d0*/  LDGSTS.E [R68+-0x48c00], desc[UR16][R66.64], P1 ;  /* 0xb740000042447fae */ /* 0x0003e80008921850 */
[----:B------:R-:W2:Y:S01]  /*1c1e0*/  LDL.LU.64 R78, [R1+0x768] ;  /* 0x00076800014e7983 */ /* 0x000ea20000300a00 */
[----:B----4-:R-:W-:-:S04]  /*1c1f0*/  IMAD.WIDE R18, R4, 0x4, R238 ;  /* 0x0000000404127825 */ /* 0x010fc800078e02ee */
[C---:B-1----:R-:W-:Y:S02]  /*1c200*/  IMAD.WIDE R68, R4.reuse, 0x4, R232 ;  /* 0x0000000404447825 */ /* 0x042fe400078e02e8 */
[----:B------:R-:W4:Y:S02]  /*1c210*/  LDL.LU.64 R232, [R1+0x748] ;  /* 0x0007480001e87983 */ /* 0x000f240000300a00 */
[C---:B------:R-:W-:Y:S02]  /*1c220*/  IMAD.WIDE R70, R4.reuse, 0x4, R236 ;  /* 0x0000000404467825 */ /* 0x040fe400078e02ec */
[----:B------:R-:W-:Y:S02]  /*1c230*/  STL.64 [R1+0x48], R18 ;  /* 0x0000481201007387 */ /* 0x000fe40000100a00 */
[C---:B------:R-:W-:Y:S02]  /*1c240*/  IMAD.WIDE R8, R4.reuse, 0x4, R244 ;  /* 0x0000000404087825 */ /* 0x040fe400078e02f4 */
[----:B------:R-:W4:Y:S04]  /*1c250*/  LDL.LU.64 R236, [R1+0x728] ;  /* 0x0007280001ec7983 */ /* 0x000f280000300a00 */
[----:B------:R-:W-:Y:S04]  /*1c260*/  LDGSTS.E [R75+-0x48800], desc[UR16][R68.64], P1 ;  /* 0xb7800000444b7fae */ /* 0x000fe80008921850 */
[----:B------:R-:W-:Y:S04]  /*1c270*/  LDGSTS.E [R74+-0x48400], desc[UR16][R70.64], P1 ;  /* 0xb7c00000464a7fae */ /* 0x000fe80008921850 */
[----:B------:R1:W-:Y:S04]  /*1c280*/  STL.64 [R1+0x30], R8 ;  /* 0x0000300801007387 */ /* 0x0003e80000100a00 */
[----:B------:R-:W-:Y:S04]  /*1c290*/  LDGSTS.E [R73+-0x4ff00], desc[UR16][R18.64], P1 ;  /* 0xb010000012497fae */ /* 0x000fe80008921850 */
[----:B------:R1:W-:Y:S04]  /*1c2a0*/  LDGSTS.E [R72+-0x4fb00], desc[UR16][R8.64], P1 ;  /* 0xb050000008487fae */ /* 0x0003e80008921850 */
[----:B------:R-:W4:Y:S01]  /*1c2b0*/  LDL.LU.64 R244, [R1+0x708] ;  /* 0x0007080001f47983 */ /* 0x000f220000300a00 */
[----:B-1----:R-:W-:-:S03]  /*1c2c0*/  IMAD.WIDE R8, R4, 0x4, R246 ;  /* 0x0000000404087825 */ /* 0x002fc600078e02f6 */
[----:B------:R-:W4:Y:S04]  /*1c2d0*/  LDL.LU.64 R246, [R1+0x6e8] ;  /* 0x0006e80001f67983 */ /* 0x000f280000300a00 */
[----:B------:R1:W-:Y:S04]  /*1c2e0*/  STL.64 [R1+0x10], R8 ;  /* 0x0000100801007387 */ /* 0x0003e80000100a00 */
[----:B------:R-:W4:Y:S01]  /*1c2f0*/  LDL.LU.64 R238, [R1+0x6c8] ;  /* 0x0006c80001ee7983 */ /* 0x000f220000300a00 */
[C---:B------:R-:W-:Y:S01]  /*1c300*/  IADD3 R75, R16.reuse, 0x100000, RZ ;  /* 0x00100000104b7810 */ /* 0x040fe20007ffe0ff */
[----:B------:R-:W-:-:S02]  /*1c310*/  VIADD R74, R16, 0x100000 ;  /* 0x00100000104a7836 */ /* 0x000fc40000000000 */
[----:B------:R-:W4:Y:S04]  /*1c320*/  LDL.LU.64 R88, [R1+0x6a8] ;  /* 0x0006a80001587983 */ /* 0x000f280000300a00 */
[----:B------:R-:W-:Y:S04]  /*1c330*/  LDGSTS.E [R77+-0x4f700], desc[UR16][R8.64], P1 ;  /* 0xb0900000084d7fae */ /* 0x000fe80008921850 */
[----:B------:R-:W4:Y:S04]  /*1c340*/  LDL.LU.64 R96, [R1+0x688] ;  /* 0x0006880001607983 */ /* 0x000f280000300a00 */
[----:B------:R-:W4:Y:S01]  /*1c350*/  LDL.LU.64 R94, [R1+0x668] ;  /* 0x00066800015e7983 */ /* 0x000f220000300a00 */
[----:B---3--:R-:W-:-:S05]  /*1c360*/  IMAD.WIDE R248, R4, 0x4, R248 ;  /* 0x0000000404f87825 */ /* 0x008fca00078e02f8 */
[----:B------:R3:W-:Y:S01]  /*1c370*/  LDGSTS.E [R76+-0x4f300], desc[UR16][R248.64], P1 ;  /* 0xb0d00000f84c7fae */ /* 0x0007e20008921850 */
[----:B--2---:R-:W-:-:S04]  /*1c380*/  IMAD.WIDE R240, R4, 0x4, R240 ;  /* 0x0000000404f07825 */ /* 0x004fc800078e02f0 */
[----:B------:R-:W-:Y:S01]  /*1c390*/  IMAD.WIDE R72, R4, 0x4, R82 ;  /* 0x0000000404487825 */ /* 0x000fe200078e0252 */
[----:B------:R-:W-:Y:S04]  /*1c3a0*/  LDGSTS.E [R75+-0x4ef00], desc[UR16][R240.64], P1 ;  /* 0xb1100000f04b7fae */ /* 0x000fe80008921850 */
[----:B------:R2:W-:Y:S01]  /*1c3b0*/  LDGSTS.E [R74+-0x4eb00], desc[UR16][R72.64], P1 ;  /* 0xb1500000484a7fae */ /* 0x0005e20008921850 */
[C---:B------:R-:W-:Y:S02]  /*1c3c0*/  VIADD R83, R16.reuse, 0x100000 ;  /* 0x0010000010537836 */ /* 0x040fe40000000000 */
[----:B------:R-:W-:Y:S02]  /*1c3d0*/  VIADD R82, R16, 0x100000 ;  /* 0x0010000010527836 */ /* 0x000fe40000000000 */
[----:B---3--:R-:W-:-:S04]  /*1c3e0*/  IMAD.WIDE R76, R4, 0x4, R78 ;  /* 0x00000004044c7825 */ /* 0x008fc800078e024e */
[----:B--2---:R-:W-:-:S05]  /*1c3f0*/  IMAD.WIDE R74, R4, 0x4, R80 ;  /* 0x00000004044a7825 */ /* 0x004fca00078e0250 */
[----:B------:R-:W-:Y:S04]  /*1c400*/  LDGSTS.E [R85+-0x4e700], desc[UR16][R74.64], P1 ;  /* 0xb19000004a557fae */ /* 0x000fe80008921850 */
[----:B------:R-:W-:Y:S01]  /*1c410*/  LDGSTS.E [R84+-0x4e300], desc[UR16][R76.64], P1 ;  /* 0xb1d000004c547fae */ /* 0x000fe20008921850 */
[----:B----4-:R-:W-:-:S03]  /*1c420*/  IMAD.WIDE R78, R4, 0x4, R232 ;  /* 0x00000004044e7825 */ /* 0x010fc600078e02e8 */
[----:B------:R-:W2:Y:S04]  /*1c430*/  LDL.LU.64 R232, [R1+0x648] ;  /* 0x0006480001e87983 */ /* 0x000ea80000300a00 */
[----:B------:R-:W-:Y:S01]  /*1c440*/  LDGSTS.E [R83+-0x4df00], desc[UR16][R78.64], P1 ;  /* 0xb21000004e537fae */ /* 0x000fe20008921850 */
[----:B------:R-:W-:-:S03]  /*1c450*/  IMAD.WIDE R80, R4, 0x4, R236 ;  /* 0x0000000404507825 */ /* 0x000fc600078e02ec */
[----:B------:R-:W3:Y:S04]  /*1c460*/  LDL.LU.64 R236, [R1+0x628] ;  /* 0x0006280001ec7983 */ /* 0x000ee80000300a00 */
[----:B------:R4:W-:Y:S02]  /*1c470*/  LDGSTS.E [R82+-0x4db00], desc[UR16][R80.64], P1 ;  /* 0xb250000050527fae */ /* 0x0009e40008921850 */
[C---:B----4-:R-:W-:Y:S02]  /*1c480*/  IMAD.WIDE R82, R4.reuse, 0x4, R244 ;  /* 0x0000000404527825 */ /* 0x050fe400078e02f4 */
[----:B------:R-:W4:Y:S04]  /*1c490*/  LDL.LU.64 R244, [R1+0x608] ;  /* 0x0006080001f47983 */ /* 0x000f280000300a00 */
[----:B------:R-:W-:Y:S01]  /*1c4a0*/  LDGSTS.E [R93+-0x4d700], desc[UR16][R82.64], P1 ;  /* 0xb2900000525d7fae */ /* 0x000fe20008921850 */
[----:B------:R-:W-:-:S03]  /*1c4b0*/  IMAD.WIDE R84, R4, 0x4, R246 ;  /* 0x0000000404547825 */ /* 0x000fc600078e02f6 */
[----:B------:R-:W4:Y:S04]  /*1c4c0*/  LDL.LU.64 R246, [R1+0x5e8] ;  /* 0x0005e80001f67983 */ /* 0x000f280000300a00 */
[----:B------:R1:W-:Y:S01]  /*1c4d0*/  LDGSTS.E [R92+-0x4d300], desc[UR16][R84.64], P1 ;  /* 0xb2d00000545c7fae */ /* 0x0003e20008921850 */
[----:B------:R-:W-:-:S03]  /*1c4e0*/  IMAD.WIDE R86, R4, 0x4, R238 ;  /* 0x0000000404567825 */ /* 0x000fc600078e02ee */
[----:B------:R-:W4:Y:S04]  /*1c4f0*/  LDL.LU.64 R238, [R1+0x5c8] ;  /* 0x0005c80001ee7983 */ /* 0x000f280000300a00 */
[----:B------:R-:W4:Y:S04]  /*1c500*/  LDL.LU.64 R104, [R1+0x5a8] ;  /* 0x0005a80001687983 */ /* 0x000f280000300a00 */
[----:B------:R-:W4:Y:S04]  /*1c510*/  LDL.LU.64 R112, [R1+0x588] ;  /* 0x0005880001707983 */ /* 0x000f280000300a00 */
[----:B-1----:R-:W4:Y:S01]  /*1c520*/  LDL.LU.64 R8, [R1+0x568] ;  /* 0x0005680001087983 */ /* 0x002f220000300a00 */
[----:B------:R-:W-:-:S03]  /*1c530*/  IMAD.WIDE R88, R4, 0x4, R88 ;  /* 0x0000000404587825 */ /* 0x000fc600078e0258 */
[----:B------:R-:W-:Y:S01]  /*1c540*/  LDGSTS.E [R91+-0x4cf00], desc[UR16][R86.64], P1 ;  /* 0xb3100000565b7fae */ /* 0x000fe20008921850 */
[----:B------:R-:W-:-:S03]  /*1c550*/  IMAD.WIDE R92, R4, 0x4, R94 ;  /* 0x00000004045c7825 */ /* 0x000fc600078e025e */
[----:B------:R1:W-:Y:S04]  /*1c560*/  LDGSTS.E [R90+-0x4cb00], desc[UR16][R88.64], P1 ;  /* 0xb3500000585a7fae */ /* 0x0003e80008921850 */
[----:B------:R-:W4:Y:S01]  /*1c570*/  LDL.LU.64 R110, [R1+0x548] ;  /* 0x00054800016e7983 */ /* 0x000f220000300a00 */
[----:B-1----:R-:W-:-:S05]  /*1c580*/  IMAD.WIDE R90, R4, 0x4, R96 ;  /* 0x00000004045a7825 */ /* 0x002fca00078e0260 */
[----:B------:R-:W-:Y:S04]  /*1c590*/  LDGSTS.E [R101+-0x4c700], desc[UR16][R90.64], P1 ;  /* 0xb39000005a657fae */ /* 0x000fe80008921850 */
[----:B------:R-:W-:Y:S01]  /*1c5a0*/  LDGSTS.E [R100+-0x4c300], desc[UR16][R92.64], P1 ;  /* 0xb3d000005c647fae */ /* 0x000fe20008921850 */
[----:B--2---:R-:W-:-:S05]  /*1c5b0*/  IMAD.WIDE R94, R4, 0x4, R232 ;  /* 0x00000004045e7825 */ /* 0x004fca00078e02e8 */
[----:B------:R-:W-:Y:S01]  /*1c5c0*/  LDGSTS.E [R99+-0x4bf00], desc[UR16][R94.64], P1 ;  /* 0xb41000005e637fae */ /* 0x000fe20008921850 */
[----:B---3--:R-:W-:-:S03]  /*1c5d0*/  IMAD.WIDE R96, R4, 0x4, R236 ;  /* 0x0000000404607825 */ /* 0x008fc600078e02ec */
[----:B------:R-:W2:Y:S04]  /*1c5e0*/  LDL.LU.64 R236, [R1+0x528] ;  /* 0x0005280001ec7983 */ /* 0x000ea80000300a00 */
[----:B------:R4:W-:Y:S02]  /*1c5f0*/  LDGSTS.E [R98+-0x4bb00], desc[UR16][R96.64], P1 ;  /* 0xb450000060627fae */ /* 0x0009e40008921850 */
[C---:B----4-:R-:W-:Y:S02]  /*1c600*/  IMAD.WIDE R98, R4.reuse, 0x4, R244 ;  /* 0x0000000404627825 */ /* 0x050fe400078e02f4 */
[----:B------:R-:W3:Y:S04]  /*1c610*/  LDL.LU.64 R244, [R1+0x508] ;  /* 0x0005080001f47983 */ /* 0x000ee80000300a00 */
[----:B------:R-:W-:Y:S01]  /*1c620*/  LDGSTS.E [R109+-0x4b700], desc[UR16][R98.64], P1 ;  /* 0xb4900000626d7fae */ /* 0x000fe20008921850 */
[----:B------:R-:W-:-:S03]  /*1c630*/  IMAD.WIDE R100, R4, 0x4, R246 ;  /* 0x0000000404647825 */ /* 0x000fc600078e02f6 */
[----:B------:R-:W4:Y:S04]  /*1c640*/  LDL.LU.64 R246, [R1+0x4e8] ;  /* 0x0004e80001f67983 */ /* 0x000f280000300a00 */
[----:B------:R-:W4:Y:S01]  /*1c650*/  LDL.LU.64 R232, [R1+0x4c8] ;  /* 0x0004c80001e87983 */ /* 0x000f220000300a00 */
[----:B------:R-:W-:-:S03]  /*1c660*/  IMAD.WIDE R102, R4, 0x4, R238 ;  /* 0x0000000404667825 */ /* 0x000fc600078e02ee */
[----:B------:R-:W4:Y:S04]  /*1c670*/  LDL.LU.64 R238, [R1+0x4a8] ;  /* 0x0004a80001ee7983 */ /* 0x000f280000300a00 */
[----:B------:R1:W-:Y:S04]  /*1c680*/  LDGSTS.E [R108+-0x4b300], desc[UR16][R100.64], P1 ;  /* 0xb4d00000646c7fae */ /* 0x0003e80008921850 */
[----:B------:R-:W4:Y:S04]  /*1c690*/  LDL.LU.64 R132, [R1+0x488] ;  /* 0x0004880001847983 */ /* 0x000f280000300a00 */
[----:B------:R-:W4:Y:S01]  /*1c6a0*/  LDL.LU.64 R130, [R1+0x468] ;  /* 0x0004680001827983 */ /* 0x000f220000300a00 */
[----:B-1----:R-:W-:-:S03]  /*1c6b0*/  IMAD.WIDE R108, R4, 0x4, R8 ;  /* 0x00000004046c7825 */ /* 0x002fc600078e0208 */
[----:B------:R-:W-:Y:S04]  /*1c6c0*/  LDGSTS.E [R107+-0x4af00], desc[UR16][R102.64], P1 ;  /* 0xb5100000666b7fae */ /* 0x000fe80008921850 */
[----:B------:R-:W4:Y:S01]  /*1c6d0*/  LDL.LU.64 R8, [R1+0x828] ;  /* 0x0008280001087983 */ /* 0x000f220000300a00 */
[----:B------:R-:W-:-:S05]  /*1c6e0*/  IMAD.WIDE R104, R4, 0x4, R104 ;  /* 0x0000000404687825 */ /* 0x000fca00078e0268 */
[----:B------:R1:W-:Y:S01]  /*1c6f0*/  LDGSTS.E [R106+-0x4ab00], desc[UR16][R104.64], P1 ;  /* 0xb5500000686a7fae */ /* 0x0003e20008921850 */
[----:B------:R-:W-:-:S04]  /*1c700*/  IMAD.WIDE R110, R4, 0x4, R110 ;  /* 0x00000004046e7825 */ /* 0x000fc800078e026e */
[----:B-1----:R-:W-:-:S05]  /*1c710*/  IMAD.WIDE R106, R4, 0x4, R112 ;  /* 0x00000004046a7825 */ /* 0x002fca00078e0270 */
[----:B------:R-:W-:Y:S04]  /*1c720*/  LDGSTS.E [R117+-0x4a700], desc[UR16][R106.64], P1 ;  /* 0xb59000006a757fae */ /* 0x000fe80008921850 */
[----:B------:R-:W-:Y:S04]  /*1c730*/  LDGSTS.E [R116+-0x4a300], desc[UR16][R108.64], P1 ;  /* 0xb5d000006c747fae */ /* 0x000fe80008921850 */
[----:B------:R-:W-:Y:S01]  /*1c740*/  LDGSTS.E [R115+-0x49f00], desc[UR16][R110.64], P1 ;  /* 0xb61000006e737fae */ /* 0x000fe20008921850 */
[----:B--2---:R-:W-:-:S03]  /*1c750*/  IMAD.WIDE R112, R4, 0x4, R236 ;  /* 0x0000000404707825 */ /* 0x004fc600078e02ec */
[----:B------:R-:W2:Y:S04]  /*1c760*/  LDL.LU.64 R236, [R1+0x810] ;  /* 0x0008100001ec7983 */ /* 0x000ea80000300a00 */
[----:B------:R3:W-:Y:S02]  /*1c770*/  LDGSTS.E [R114+-0x49b00], desc[UR16][R112.64], P1 ;  /* 0xb650000070727fae */ /* 0x0007e40008921850 */
[C---:B---3--:R-:W-:Y:S02]  /*1c780*/  IMAD.WIDE R114, R4.reuse, 0x4, R244 ;  /* 0x0000000404727825 */ /* 0x048fe400078e02f4 */
[----:B------:R-:W3:Y:S04]  /*1c790*/  LDL.LU.64 R244, [R1+0x7f8] ;  /* 0x0007f80001f47983 */ /* 0x000ee80000300a00 */
[----:B------:R-:W-:Y:S01]  /*1c7a0*/  LDGSTS.E [R125+-0x49700], desc[UR16][R114.64], P1 ;  /* 0xb6900000727d7fae */ /* 0x000fe20008921850 */
[----:B----4-:R-:W-:-:S03]  /*1c7b0*/  IMAD.WIDE R116, R4, 0x4, R246 ;  /* 0x0000000404747825 */ /* 0x010fc600078e02f6 */
[----:B------:R-:W4:Y:S01]  /*1c7c0*/  LDL.LU.64 R246, [R1+0x7e0] ;  /* 0x0007e00001f67983 */ /* 0x000f220000300a00 */
[----:B------:R-:W-:-:S03]  /*1c7d0*/  IMAD.WIDE R118, R4, 0x4, R232 ;  /* 0x0000000404767825 */ /* 0x000fc600078e02e8 */
[----:B------:R1:W-:Y:S01]  /*1c7e0*/  LDGSTS.E [R124+-0x49300], desc[UR16][R116.64], P1 ;  /* 0xb6d00000747c7fae */ /* 0x0003e20008921850 */
[----:B------:R-:W-:-:S03]  /*1c7f0*/  IMAD.WIDE R120, R4, 0x4, R238 ;  /* 0x0000000404787825 */ /* 0x000fc600078e02ee */
[----:B------:R-:W4:Y:S04]  /*1c800*/  LDL.LU.64 R238, [R1+0x7c0] ;  /* 0x0007c00001ee7983 */ /* 0x000f280000300a00 */
[----:B------:R-:W4:Y:S04]  /*1c810*/  LDL.LU.64 R232, [R1+0x7a0] ;  /* 0x0007a00001e87983 */ /* 0x000f280000300a00 */
[----:B------:R-:W4:Y:S04]  /*1c820*/  LDL.LU.64 R134, [R1+0x780] ;  /* 0x0007800001867983 */ /* 0x000f280000300a00 */
[----:B------:R-:W-:Y:S01]  /*1c830*/  LDGSTS.E [R123+-0x48f00], desc[UR16][R118.64], P1 ;  /* 0xb7100000767b7fae */ /* 0x000fe20008921850 */
[----:B------:R-:W-:-:S03]  /*1c840*/  IMAD.WIDE R20, R4, 0x4, R8 ;  /* 0x0000000404147825 */ /* 0x000fc600078e0208 */
[----:B------:R1:W-:Y:S04]  /*1c850*/  LDGSTS.E [R122+-0x48b00], desc[UR16][R120.64], P1 ;  /* 0xb7500000787a7fae */ /* 0x0003e80008921850 */
[----:B------:R-:W4:Y:S01]  /*1c860*/  LDL.LU.64 R8, [R1+0x760] ;  /* 0x0007600001087983 */ /* 0x000f220000300a00 */
[----:B-1----:R-:W-:-:S04]  /*1c870*/  IMAD.WIDE R124, R4, 0x4, R130 ;  /* 0x00000004047c7825 */ /* 0x002fc800078e0282 */
[----:B------:R-:W-:Y:S02]  /*1c880*/  IMAD.WIDE R122, R4, 0x4, R132 ;  /* 0x00000004047a7825 */ /* 0x000fe400078e0284 */
[----:B------:R-:W4:Y:S04]  /*1c890*/  LDL.LU.64 R132, [R1+0x740] ;  /* 0x0007400001847983 */ /* 0x000f280000300a00 */
[----:B------:R-:W-:Y:S04]  /*1c8a0*/  STL.64 [R1+0x40], R20 ;  /* 0x0000401401007387 */ /* 0x000fe80000100a00 */
[----:B------:R-:W-:Y:S04]  /*1c8b0*/  LDGSTS.E [R129+-0x48700], desc[UR16][R122.64], P1 ;  /* 0xb79000007a817fae */ /* 0x000fe80008921850 */
[----:B------:R-:W-:Y:S04]  /*1c8c0*/  LDGSTS.E [R128+-0x48300], desc[UR16][R124.64], P1 ;  /* 0xb7d000007c807fae */ /* 0x000fe80008921850 */
[----:B------:R-:W-:Y:S01]  /*1c8d0*/  LDGSTS.E [R127+-0x4fe00], desc[UR16][R20.64], P1 ;  /* 0xb0200000147f7fae */ /* 0x000fe20008921850 */
[C---:B------:R-:W-:Y:S01]  /*1c8e0*/  IADD3 R131, R17.reuse, 0x100000, RZ ;  /* 0x0010000011837810 */ /* 0x040fe20007ffe0ff */
[----:B------:R-:W-:-:S02]  /*1c8f0*/  VIADD R130, R17, 0x100000 ;  /* 0x0010000011827836 */ /* 0x000fc40000000000 */
[C---:B--2---:R-:W-:Y:S02]  /*1c900*/  IMAD.WIDE R18, R4.reuse, 0x4, R236 ;  /* 0x0000000404127825 */ /* 0x044fe400078e02ec */
[----:B------:R-:W2:Y:S04]  /*1c910*/  LDL.LU.64 R236, [R1+0x720] ;  /* 0x0007200001ec7983 */ /* 0x000ea80000300a00 */
[----:B------:R3:W-:Y:S04]  /*1c920*/  STL.64 [R1+0x28], R18 ;  /* 0x0000281201007387 */ /* 0x0007e80000100a00 */
[----:B------:R3:W-:Y:S02]  /*1c930*/  LDGSTS.E [R126+-0x4fa00], desc[UR16][R18.64], P1 ;  /* 0xb0600000127e7fae */ /* 0x0007e40008921850 */
[----:B---3--:R-:W-:-:S02]  /*1c940*/  IMAD.WIDE R18, R4, 0x4, R244 ;  /* 0x0000000404127825 */ /* 0x008fc400078e02f4 */
[----:B------:R-:W3:Y:S04]  /*1c950*/  LDL.LU.64 R244, [R1+0x700] ;  /* 0x0007000001f47983 */ /* 0x000ee80000300a00 */
[----:B------:R-:W3:Y:S04]  /*1c960*/  LDL.LU.64 R142, [R1+0x6e0] ;  /* 0x0006e000018e7983 */ /* 0x000ee80000300a00 */
[----:B------:R1:W-:Y:S04]  /*1c970*/  STL.64 [R1+0x8], R18 ;  /* 0x0000081201007387 */ /* 0x0003e80000100a00 */
[----:B------:R-:W3:Y:S04]  /*1c980*/  LDL.LU.64 R140, [R1+0x6c0] ;  /* 0x0006c000018c7983 */ /* 0x000ee80000300a00 */
[----:B------:R-:W-:Y:S01]  /*1c990*/  LDGSTS.E [R131+-0x4f600], desc[UR16][R18.64], P1 ;  /* 0xb0a0000012837fae */ /* 0x000fe20008921850 */
[----:B----4-:R-:W-:-:S05]  /*1c9a0*/  IMAD.WIDE R246, R4, 0x4, R246 ;  /* 0x0000000404f67825 */ /* 0x010fca00078e02f6 */
[----:B------:R4:W-:Y:S01]  /*1c9b0*/  LDGSTS.E [R130+-0x4f200], desc[UR16][R246.64], P1 ;  /* 0xb0e00000f6827fae */ /* 0x0009e20008921850 */
[----:B------:R-:W-:-:S03]  /*1c9c0*/  IMAD.WIDE R126, R4, 0x4, R232 ;  /* 0x00000004047e7825 */ /* 0x000fc600078e02e8 */
[----:B------:R-:W3:Y:S04]  /*1c9d0*/  LDL.LU.64 R232, [R1+0x6a0] ;  /* 0x0006a00001e87983 */ /* 0x000ee80000300a00 */
[----:B------:R-:W3:Y:S04]  /*1c9e0*/  LDL.LU.64 R150, [R1+0x680] ;  /* 0x0006800001967983 */ /* 0x000ee80000300a00 */
[----:B------:R-:W3:Y:S01]  /*1c9f0*/  LDL.LU.64 R148, [R1+0x660] ;  /* 0x0006600001947983 */ /* 0x000ee20000300a00 */
[----:B----4-:R-:W-:-:S03]  /*1ca00*/  IMAD.WIDE R130, R4, 0x4, R8 ;  /* 0x0000000404827825 */ /* 0x010fc600078e0208 */
[----:B------:R-:W4:Y:S01]  /*1ca10*/  LDL.LU.64 R8, [R1+0x640] ;  /* 0x0006400001087983 */ /* 0x000f220000300a00 */
[C---:B------:R-:W-:Y:S01]  /*1ca20*/  IADD3 R128, R17.reuse, 0x100000, RZ ;  /* 0x0010000011807810 */ /* 0x040fe20007ffe0ff */
[----:B------:R-:W-:Y:S02]  /*1ca30*/  VIADD R129, R17, 0x100000 ;  /* 0x0010000011817836 */ /* 0x000fe40000000000 */
[----:B------:R-:W-:-:S05]  /*1ca40*/  IMAD.WIDE R238, R4, 0x4, R238 ;  /* 0x0000000404ee7825 */ /* 0x000fca00078e02ee */
[----:B------:R-:W-:Y:S01]  /*1ca50*/  LDGSTS.E [R129+-0x4ee00], desc[UR16][R238.64], P1 ;  /* 0xb1200000ee817fae */ /* 0x000fe20008921850 */
[----:B------:R-:W-:-:S03]  /*1ca60*/  IMAD.WIDE R132, R4, 0x4, R132 ;  /* 0x0000000404847825 */ /* 0x000fc600078e0284 */
[----:B------:R1:W-:Y:S02]  /*1ca70*/  LDGSTS.E [R128+-0x4ea00], desc[UR16][R126.64], P1 ;  /* 0xb16000007e807fae */ /* 0x0003e40008921850 */
        /* <DEDUP_REMOVED lines=8> */
[----:B------:R-:W3:Y:S02]  /*1cb00*/  LDL.LU.64 R244, [R1+0x600] ;  /* 0x0006000001f47983 */ /* 0x000ee40000300a00 */
[----:B------:R-:W-:-:S02]  /*1cb10*/  IMAD.WIDE R138, R4, 0x4, R142 ;  /* 0x00000004048a7825 */ /* 0x000fc400078e028e */
[----:B------:R-:W3:Y:S04]  /*1cb20*/  LDL.LU.64 R158, [R1+0x5e0] ;  /* 0x0005e000019e7983 */ /* 0x000ee80000300a00 */
[----:B------:R-:W3:Y:S04]  /*1cb30*/  LDL.LU.64 R156, [R1+0x5c0] ;  /* 0x0005c000019c7983 */ /* 0x000ee80000300a00 */
[----:B------:R-:W-:Y:S04]  /*1cb40*/  LDGSTS.E [R147+-0x4d600], desc[UR16][R136.64], P1 ;  /* 0xb2a0000088937fae */ /* 0x000fe80008921850 */
[----:B------:R1:W-:Y:S01]  /*1cb50*/  LDGSTS.E [R146+-0x4d200], desc[UR16][R138.64], P1 ;  /* 0xb2e000008a927fae */ /* 0x0003e20008921850 */
[----:B------:R-:W-:-:S03]  /*1cb60*/  IMAD.WIDE R142, R4, 0x4, R232 ;  /* 0x00000004048e7825 */ /* 0x000fc600078e02e8 */
[----:B------:R-:W3:Y:S04]  /*1cb70*/  LDL.LU.64 R232, [R1+0x5a0] ;  /* 0x0005a00001e87983 */ /* 0x000ee80000300a00 */
[----:B------:R-:W3:Y:S01]  /*1cb80*/  LDL.LU.64 R176, [R1+0x580] ;  /* 0x0005800001b07983 */ /* 0x000ee20000300a00 */
[----:B-1----:R-:W-:-:S03]  /*1cb90*/  IMAD.WIDE R146, R4, 0x4, R148 ;  /* 0x0000000404927825 */ /* 0x002fc600078e0294 */
[----:B------:R-:W3:Y:S04]  /*1cba0*/  LDL.LU.64 R166, [R1+0x560] ;  /* 0x0005600001a67983 */ /* 0x000ee80000300a00 */
[----:B------:R-:W3:Y:S01]  /*1cbb0*/  LDL.LU.64 R164, [R1+0x540] ;  /* 0x0005400001a47983 */ /* 0x000ee20000300a00 */
[----:B----4-:R-:W-:-:S03]  /*1cbc0*/  IMAD.WIDE R148, R4, 0x4, R8 ;  /* 0x0000000404947825 */ /* 0x010fc600078e0208 */
[----:B------:R-:W4:Y:S01]  /*1cbd0*/  LDL.LU.64 R8, [R1+0x520] ;  /* 0x0005200001087983 */ /* 0x000f220000300a00 */
[----:B------:R-:W-:-:S03]  /*1cbe0*/  IMAD.WIDE R140, R4, 0x4, R140 ;  /* 0x00000004048c7825 */ /* 0x000fc600078e028c */
[----:B------:R-:W4:Y:S04]  /*1cbf0*/  LDL.LU.64 R172, [R1+0x500] ;  /* 0x0005000001ac7983 */ /* 0x000f280000300a00 */
[----:B------:R-:W-:Y:S04]  /*1cc00*/  LDGSTS.E [R145+-0x4ce00], desc[UR16][R140.64], P1 ;  /* 0xb32000008c917fae */ /* 0x000fe80008921850 */
        /* <DEDUP_REMOVED lines=10> */
[----:B------:R-:W3:Y:S01]  /*1ccb0*/  LDL.LU.64 R174, [R1+0x4a0] ;  /* 0x0004a00001ae7983 */ /* 0x000ee20000300a00 */
[----:B------:R-:W-:-:S03]  /*1ccc0*/  IMAD.WIDE R154, R4, 0x4, R158 ;  /* 0x00000004049a7825 */ /* 0x000fc600078e029e */
[----:B------:R-:W-:Y:S04]  /*1ccd0*/  LDGSTS.E [R163+-0x4b600], desc[UR16][R152.64], P1 ;  /* 0xb4a0000098a37fae */ /* 0x000fe80008921850 */
[----:B------:R1:W-:Y:S01]  /*1cce0*/  LDGSTS.E [R162+-0x4b200], desc[UR16][R154.64], P1 ;  /* 0xb4e000009aa27fae */ /* 0x0003e20008921850 */
[----:B------:R-:W-:-:S03]  /*1ccf0*/  IMAD.WIDE R158, R4, 0x4, R232 ;  /* 0x00000004049e7825 */ /* 0x000fc600078e02e8 */
[----:B------:R-:W3:Y:S04]  /*1cd00*/  LDL.LU.64 R232, [R1+0x480] ;  /* 0x0004800001e87983 */ /* 0x000ee80000300a00 */
[----:B------:R-:W3:Y:S04]  /*1cd10*/  LDL.LU.64 R186, [R1+0x460] ;  /* 0x0004600001ba7983 */ /* 0x000ee80000300a00 */
[----:B------:R-:W3:Y:S01]  /*1cd20*/  LDL.LU.64 R184, [R1+0x820] ;  /* 0x0008200001b87983 */ /* 0x000ee20000300a00 */
[----:B-1----:R-:W-:-:S04]  /*1cd30*/  IMAD.WIDE R162, R4, 0x4, R166 ;  /* 0x0000000404a27825 */ /* 0x002fc800078e02a6 */
[C---:B----4-:R-:W-:Y:S02]  /*1cd40*/  IMAD.WIDE R166, R4.reuse, 0x4, R8 ;  /* 0x0000000404a67825 */ /* 0x050fe400078e0208 */
[----:B------:R-:W4:Y:S02]  /*1cd50*/  LDL.LU.64 R8, [R1+0x808] ;  /* 0x0008080001087983 */ /* 0x000f240000300a00 */
        /* <DEDUP_REMOVED lines=8> */
[----:B------:R-:W-:-:S03]  /*1cde0*/  VIADD R177, R17, 0x100000 ;  /* 0x0010000011b17836 */ /* 0x000fc60000000000 */
[----:B------:R1:W-:Y:S01]  /*1cdf0*/  LDGSTS.E [R168+-0x49a00], desc[UR16][R166.64], P1 ;  /* 0xb6600000a6a87fae */ /* 0x0003e20008921850 */
[----:B------:R-:W-:Y:S01]  /*1ce00*/  IADD3 R176, R17, 0x100000, RZ ;  /* 0x0010000011b07810 */ /* 0x000fe20007ffe0ff */
[----:B-1----:R-:W-:-:S05]  /*1ce10*/  IMAD.WIDE R168, R4, 0x4, R172 ;  /* 0x0000000404a87825 */ /* 0x002fca00078e02ac */
[----:B------:R-:W-:Y:S01]  /*1ce20*/  LDGSTS.E [R179+-0x49600], desc[UR16][R168.64], P1 ;  /* 0xb6a00000a8b37fae */ /* 0x000fe20008921850 */
[----:B--2---:R-:W-:-:S05]  /*1ce30*/  IMAD.WIDE R170, R4, 0x4, R236 ;  /* 0x0000000404aa7825 */ /* 0x004fca00078e02ec */
[----:B------:R-:W-:Y:S01]  /*1ce40*/  LDGSTS.E [R178+-0x49200], desc[UR16][R170.64], P1 ;  /* 0xb6e00000aab27fae */ /* 0x000fe20008921850 */
[----:B---3--:R-:W-:-:S03]  /*1ce50*/  IMAD.WIDE R172, R4, 0x4, R244 ;  /* 0x0000000404ac7825 */ /* 0x008fc600078e02f4 */
[----:B------:R-:W2:Y:S01]  /*1ce60*/  LDL.LU.64 R244, [R1+0x7d8] ;  /* 0x0007d80001f47983 */ /* 0x000ea20000300a00 */
[----:B------:R-:W-:-:S03]  /*1ce70*/  IMAD.WIDE R174, R4, 0x4, R174 ;  /* 0x0000000404ae7825 */ /* 0x000fc600078e02ae */
[----:B------:R-:W3:Y:S04]  /*1ce80*/  LDL.LU.64 R236, [R1+0x7b8] ;  /* 0x0007b80001ec7983 */ /* 0x000ee80000300a00 */
[----:B------:R-:W3:Y:S04]  /*1ce90*/  LDL.LU.64 R190, [R1+0x798] ;  /* 0x0007980001be7983 */ /* 0x000ee80000300a00 */
[----:B------:R-:W-:Y:S04]  /*1cea0*/  LDGSTS.E [R177+-0x48e00], desc[UR16][R172.64], P1 ;  /* 0xb7200000acb17fae */ /* 0x000fe80008921850 */
[----:B------:R1:W-:Y:S02]  /*1ceb0*/  LDGSTS.E [R176+-0x48a00], desc[UR16][R174.64], P1 ;  /* 0xb7600000aeb07fae */ /* 0x0003e40008921850 */
[----:B-1----:R-:W-:-:S02]  /*1cec0*/  IMAD.WIDE R176, R4, 0x4, R232 ;  /* 0x0000000404b07825 */ /* 0x002fc400078e02e8 */
[----:B------:R-:W3:Y:S02]  /*1ced0*/  LDL.LU.64 R232, [R1+0x778] ;  /* 0x0007780001e87983 */ /* 0x000ee40000300a00 */
[C---:B------:R-:W-:Y:S02]  /*1cee0*/  IMAD.WIDE R178, R4.reuse, 0x4, R186 ;  /* 0x0000000404b27825 */ /* 0x040fe400078e02ba */
[----:B------:R-:W3:Y:S02]  /*1cef0*/  LDL.LU.64 R188, [R1+0x758] ;  /* 0x0007580001bc7983 */ /* 0x000ee40000300a00 */
[C---:B------:R-:W-:Y:S02]  /*1cf00*/  IMAD.WIDE R20, R4.reuse, 0x4, R184 ;  /* 0x0000000404147825 */ /* 0x040fe400078e02b8 */
[----:B------:R-:W3:Y:S04]  /*1cf10*/  LDL.LU.64 R186, [R1+0x738] ;  /* 0x0007380001ba7983 */ /* 0x000ee80000300a00 */
[----:B------:R-:W-:Y:S01]  /*1cf20*/  STL.64 [R1+0x38], R20 ;  /* 0x0000381401007387 */ /* 0x000fe20000100a00 */
[----:B----4-:R-:W-:-:S03]  /*1cf30*/  IMAD.WIDE R18, R4, 0x4, R8 ;  /* 0x0000000404127825 */ /* 0x010fc600078e0208 */
[----:B------:R1:W-:Y:S04]  /*1cf40*/  LDGSTS.E [R183+-0x48600], desc[UR16][R176.64], P1 ;  /* 0xb7a00000b0b77fae */ /* 0x0003e80008921850 */
[----:B------:R-:W4:Y:S01]  /*1cf50*/  LDL.LU.64 R8, [R1+0x718] ;  /* 0x0007180001087983 */ /* 0x000f220000300a00 */
[C---:B------:R-:W-:Y:S01]  /*1cf60*/  VIADD R185, R234.reuse, 0x100000 ;  /* 0x00100000eab97836 */ /* 0x040fe20000000000 */
[C---:B------:R-:W-:Y:S02]  /*1cf70*/  IADD3 R184, R234.reuse, 0x100000, RZ ;  /* 0x00100000eab87810 */ /* 0x040fe40007ffe0ff */
[----:B------:R1:W-:Y:S04]  /*1cf80*/  LDGSTS.E [R182+-0x48200], desc[UR16][R178.64], P1 ;  /* 0xb7e00000b2b67fae */ /* 0x0003e80008921850 */
[----:B------:R-:W-:Y:S01]  /*1cf90*/  LDGSTS.E [R181+-0x4fd00], desc[UR16][R20.64], P1 ;  /* 0xb030000014b57fae */ /* 0x000fe20008921850 */
[----:B-1----:R-:W-:-:S03]  /*1cfa0*/  VIADD R183, R234, 0x100000 ;  /* 0x00100000eab77836 */ /* 0x002fc60000000000 */
[----:B------:R1:W-:Y:S04]  /*1cfb0*/  STL.64 [R1+0x20], R18 ;  /* 0x0000201201007387 */ /* 0x0003e80000100a00 */
[----:B------:R1:W-:Y:S01]  /*1cfc0*/  LDGSTS.E [R180+-0x4f900], desc[UR16][R18.64], P1 ;  /* 0xb070000012b47fae */ /* 0x0003e20008921850 */
[----:B------:R-:W-:-:S03]  /*1cfd0*/  VIADD R182, R234, 0x100000 ;  /* 0x00100000eab67836 */ /* 0x000fc60000000000 */
[----:B------:R-:W4:Y:S04]  /*1cfe0*/  LDL.LU.64 R208, [R1+0x6f8] ;  /* 0x0006f80001d07983 */ /* 0x000f280000300a00 */
[----:B------:R-:W4:Y:S04]  /*1cff0*/  LDL.LU.64 R206, [R1+0x6d8] ;  /* 0x0006d80001ce7983 */ /* 0x000f280000300a00 */
[----:B------:R-:W-:Y:S04]  /*1d000*/  LDGSTS.E [R185+-0x4f500], desc[UR16][R6.64], P1 ;  /* 0xb0b0000006b97fae */ /* 0x000fe80008921850 */
[----:B------:R-:W4:Y:S04]  /*1d010*/  LDL.LU.64 R194, [R1+0x6b8] ;  /* 0x0006b80001c27983 */ /* 0x000f280000300a00 */
[----:B------:R-:W4:Y:S04]  /*1d020*/  LDL.LU.64 R196, [R1+0x698] ;  /* 0x0006980001c47983 */ /* 0x000f280000300a00 */
[----:B------:R-:W4:Y:S01]  /*1d030*/  LDL.LU.64 R204, [R1+0x678] ;  /* 0x0006780001cc7983 */ /* 0x000f220000300a00 */
[----:B--2---:R-:W-:-:S04]  /*1d040*/  IMAD.WIDE R244, R4, 0x4, R244 ;  /* 0x0000000404f47825 */ /* 0x004fc800078e02f4 */
[C---:B---3--:R-:W-:Y:S01]  /*1d050*/  IMAD.WIDE R236, R4.reuse, 0x4, R236 ;  /* 0x0000000404ec7825 */ /* 0x048fe200078e02ec */
[----:B------:R-:W-:Y:S03]  /*1d060*/  LDGSTS.E [R184+-0x4f100], desc[UR16][R244.64], P1 ;  /* 0xb0f00000f4b87fae */ /* 0x000fe60008921850 */
[C---:B-1----:R-:W-:Y:S01]  /*1d070*/  IMAD.WIDE R180, R4.reuse, 0x4, R190 ;  /* 0x0000000404b47825 */ /* 0x042fe200078e02be */
[----:B------:R-:W-:Y:S04]  /*1d080*/  LDGSTS.E [R183+-0x4ed00], desc[UR16][R236.64], P1 ;  /* 0xb1300000ecb77fae */ /* 0x000fe80008921850 */
[----:B------:R1:W-:Y:S02]  /*1d090*/  LDGSTS.E [R182+-0x4e900], desc[UR16][R180.64], P1 ;  /* 0xb1700000b4b67fae */ /* 0x0003e40008921850 */
[----:B-1----:R-:W-:-:S02]  /*1d0a0*/  IMAD.WIDE R182, R4, 0x4, R232 ;  /* 0x0000000404b67825 */ /* 0x002fc400078e02e8 */
[----:B------:R-:W2:Y:S02]  /*1d0b0*/  LDL.LU.64 R232, [R1+0x658] ;  /* 0x0006580001e87983 */ /* 0x000ea40000300a00 */
[----:B------:R-:W-:Y:S02]  /*1d0c0*/  IMAD.WIDE R184, R4, 0x4, R188 ;  /* 0x0000000404b87825 */ /* 0x000fe400078e02bc */
[----:B------:R-:W3:Y:S01]  /*1d0d0*/  LDL.LU.64 R202, [R1+0x638] ;  /* 0x0006380001ca7983 */ /* 0x000ee20000300a00 */
[C---:B------:R-:W-:Y:S01]  /*1d0e0*/  IADD3 R190, R234.reuse, 0x100000, RZ ;  /* 0x00100000eabe7810 */ /* 0x040fe20007ffe0ff */
[----:B------:R-:W-:Y:S02]  /*1d0f0*/  VIADD R191, R234, 0x100000 ;  /* 0x00100000eabf7836 */ /* 0x000fe40000000000 */
[C---:B------:R-:W-:Y:S01]  /*1d100*/  IMAD.WIDE R186, R4.reuse, 0x4, R186 ;  /* 0x0000000404ba7825 */ /* 0x040fe200078e02ba */
[----:B------:R-:W-:Y:S04]  /*1d110*/  LDGSTS.E [R193+-0x4e500], desc[UR16][R182.64], P1 ;  /* 0xb1b00000b6c17fae */ /* 0x000fe80008921850 */
[----:B------:R-:W-:Y:S04]  /*1d120*/  LDGSTS.E [R192+-0x4e100], desc[UR16][R184.64], P1 ;  /* 0xb1f00000b8c07fae */ /* 0x000fe80008921850 */
[----:B------:R-:W-:Y:S01]  /*1d130*/  LDGSTS.E [R191+-0x4dd00], desc[UR16][R186.64], P1 ;  /* 0xb2300000babf7fae */ /* 0x000fe20008921850 */
[----:B----4-:R-:W-:-:S03]  /*1d140*/  IMAD.WIDE R188, R4, 0x4, R8 ;  /* 0x0000000404bc7825 */ /* 0x010fc600078e0208 */
[----:B------:R-:W4:Y:S04]  /*1d150*/  LDL.LU.64 R8, [R1+0x618] ;  /* 0x0006180001087983 */ /* 0x000f280000300a00 */
[----:B------:R1:W-:Y:S04]  /*1d160*/  LDGSTS.E [R190+-0x4d900], desc[UR16][R188.64], P1 ;  /* 0xb2700000bcbe7fae */ /* 0x0003e80008921850 */
[----:B------:R-:W3:Y:S04]  /*1d170*/  LDL.LU.64 R224, [R1+0x5f8] ;  /* 0x0005f80001e07983 */ /* 0x000ee80000300a00 */
[----:B------:R-:W3:Y:S04]  /*1d180*/  LDL.LU.64 R222, [R1+0x5d8] ;  /* 0x0005d80001de7983 */ /* 0x000ee80000300a00 */
[----:B------:R-:W3:Y:S01]  /*1d190*/  LDL.LU.64 R210, [R1+0x5b8] ;  /* 0x0005b80001d27983 */ /* 0x000ee20000300a00 */
[----:B-1----:R-:W-:-:S03]  /*1d1a0*/  IMAD.WIDE R190, R4, 0x4, R208 ;  /* 0x0000000404be7825 */ /* 0x002fc600078e02d0 */
[----:B------:R-:W3:Y:S01]  /*1d1b0*/  LDL.LU.64 R212, [R1+0x598] ;  /* 0x0005980001d47983 */ /* 0x000ee20000300a00 */
[----:B------:R-:W-:-:S03]  /*1d1c0*/  IMAD.WIDE R192, R4, 0x4, R206 ;  /* 0x0000000404c07825 */ /* 0x000fc600078e02ce */
[----:B------:R-:W-:Y:S04]  /*1d1d0*/  LDGSTS.E [R201+-0x4d500], desc[UR16][R190.64], P1 ;  /* 0xb2b00000bec97fae */ /* 0x000fe80008921850 */
[----:B------:R-:W-:Y:S01]  /*1d1e0*/  LDGSTS.E [R200+-0x4d100], desc[UR16][R192.64], P1 ;  /* 0xb2f00000c0c87fae */ /* 0x000fe20008921850 */
[----:B------:R-:W-:-:S04]  /*1d1f0*/  IMAD.WIDE R194, R4, 0x4, R194 ;  /* 0x0000000404c27825 */ /* 0x000fc800078e02c2 */
[C---:B------:R-:W-:Y:S01]  /*1d200*/  IMAD.WIDE R196, R4.reuse, 0x4, R196 ;  /* 0x0000000404c47825 */ /* 0x040fe200078e02c4 */
[----:B------:R-:W-:Y:S04]  /*1d210*/  LDGSTS.E [R199+-0x4cd00], desc[UR16][R194.64], P1 ;  /* 0xb3300000c2c77fae */ /* 0x000fe80008921850 */
[----:B------:R1:W-:Y:S02]  /*1d220*/  LDGSTS.E [R198+-0x4c900], desc[UR16][R196.64], P1 ;  /* 0xb3700000c4c67fae */ /* 0x0003e40008921850 */
[----:B-1----:R-:W-:-:S04]  /*1d230*/  IMAD.WIDE R198, R4, 0x4, R204 ;  /* 0x0000000404c67825 */ /* 0x002fc800078e02cc */
[C---:B--2---:R-:W-:Y:S02]  /*1d240*/  IMAD.WIDE R200, R4.reuse, 0x4, R232 ;  /* 0x0000000404c87825 */ /* 0x044fe400078e02e8 */
[----:B------:R-:W2:Y:S04]  /*1d250*/  LDL.LU.64 R232, [R1+0x578] ;  /* 0x0005780001e87983 */ /* 0x000ea80000300a00 */
[----:B------:R-:W2:Y:S04]  /*1d260*/  LDL.LU.64 R242, [R1+0x558] ;  /* 0x0005580001f27983 */ /* 0x000ea80000300a00 */
[----:B------:R-:W2:Y:S04]  /*1d270*/  LDL.LU.64 R218, [R1+0x538] ;  /* 0x0005380001da7983 */ /* 0x000ea80000300a00 */
[----:B------:R-:W2:Y:S01]  /*1d280*/  LDL.LU.64 R220, [R1+0x518] ;  /* 0x0005180001dc7983 */ /* 0x000ea20000300a00 */
[----:B----4-:R-:W-:-:S03]  /*1d290*/  IMAD.WIDE R204, R4, 0x4, R8 ;  /* 0x0000000404cc7825 */ /* 0x010fc600078e0208 */
[----:B------:R-:W4:Y:S04]  /*1d2a0*/  LDL.LU.64 R8, [R1+0x4f8] ;  /* 0x0004f80001087983 */ /* 0x000f280000300a00 */
[----:B------:R-:W4:Y:S01]  /*1d2b0*/  LDL.LU.64 R250, [R1+0x4d8] ;  /* 0x0004d80001fa7983 */ /* 0x000f220000300a00 */
[C---:B------:R-:W-:Y:S01]  /*1d2c0*/  VIADD R209, R234.reuse, 0x100000 ;  /* 0x00100000ead17836 */ /* 0x040fe20000000000 */
[C---:B------:R-:W-:Y:S01]  /*1d2d0*/  IADD3 R208, R234.reuse, 0x100000, RZ ;  /* 0x00100000ead07810 */ /* 0x040fe20007ffe0ff */
[----:B------:R-:W-:Y:S01]  /*1d2e0*/  VIADD R207, R234, 0x100000 ;  /* 0x00100000eacf7836 */ /* 0x000fe20000000000 */
[----:B------:R-:W4:Y:S01]  /*1d2f0*/  LDL.LU.64 R226, [R1+0x4b8] ;  /* 0x0004b80001e27983 */ /* 0x000f220000300a00 */
[----:B---3--:R-:W-:-:S03]  /*1d300*/  IMAD.WIDE R202, R4, 0x4, R202 ;  /* 0x0000000404ca7825 */ /* 0x008fc600078e02ca */
[----:B------:R-:W-:Y:S01]  /*1d310*/  LDGSTS.E [R209+-0x4c500], desc[UR16][R198.64], P1 ;  /* 0xb3b00000c6d17fae */ /* 0x000fe20008921850 */
[----:B------:R-:W-:-:S03]  /*1d320*/  VIADD R206, R234, 0x100000 ;  /* 0x00100000eace7836 */ /* 0x000fc60000000000 */
[----:B------:R1:W-:Y:S04]  /*1d330*/  LDGSTS.E [R208+-0x4c100], desc[UR16][R200.64], P1 ;  /* 0xb3f00000c8d07fae */ /* 0x0003e80008921850 */
[----:B------:R-:W-:Y:S01]  /*1d340*/  LDGSTS.E [R207+-0x4bd00], desc[UR16][R202.64], P1 ;  /* 0xb4300000cacf7fae */ /* 0x000fe20008921850 */
[----:B------:R-:W-:-:S03]  /*1d350*/  IMAD.WIDE R210, R4, 0x4, R210 ;  /* 0x0000000404d27825 */ /* 0x000fc600078e02d2 */
[----:B------:R3:W-:Y:S01]  /*1d360*/  LDGSTS.E [R206+-0x4b900], desc[UR16][R204.64], P1 ;  /* 0xb4700000ccce7fae */ /* 0x0007e20008921850 */
[----:B------:R-:W-:-:S03]  /*1d370*/  IMAD.WIDE R212, R4, 0x4, R212 ;  /* 0x0000000404d47825 */ /* 0x000fc600078e02d4 */
[----:B------:R-:W4:Y:S01]  /*1d380*/  LDL.LU.64 R228, [R1+0x498] ;  /* 0x0004980001e47983 */ /* 0x000f220000300a00 */
[----:B-1----:R-:W-:-:S03]  /*1d390*/  IMAD.WIDE R208, R4, 0x4, R222 ;  /* 0x0000000404d07825 */ /* 0x002fc600078e02de */
[----:B------:R-:W4:Y:S01]  /*1d3a0*/  LDL.LU.64 R230, [R1+0x478] ;  /* 0x0004780001e67983 */ /* 0x000f220000300a00 */
[----:B---3--:R-:W-:-:S05]  /*1d3b0*/  IMAD.WIDE R206, R4, 0x4, R224 ;  /* 0x0000000404ce7825 */ /* 0x008fca00078e02e0 */
[----:B------:R-:W-:Y:S04]  /*1d3c0*/  LDGSTS.E [R217+-0x4b500], desc[UR16][R206.64], P1 ;  /* 0xb4b00000ced97fae */ /* 0x000fe80008921850 */
[----:B------:R-:W-:Y:S04]  /*1d3d0*/  LDGSTS.E [R216+-0x4b100], desc[UR16][R208.64], P1 ;  /* 0xb4f00000d0d87fae */ /* 0x000fe80008921850 */
[----:B------:R-:W-:Y:S04]  /*1d3e0*/  LDGSTS.E [R215+-0x4ad00], desc[UR16][R210.64], P1 ;  /* 0xb5300000d2d77fae */ /* 0x000fe80008921850 */
[----:B------:R2:W-:Y:S01]  /*1d3f0*/  LDGSTS.E [R214+-0x4a900], desc[UR16][R212.64], P1 ;  /* 0xb5700000d4d67fae */ /* 0x0005e20008921850 */
[C---:B------:R-:W-:Y:S01]  /*1d400*/  VIADD R225, R234.reuse, 0x100000 ;  /* 0x00100000eae17836 */ /* 0x040fe20000000000 */
[C---:B------:R-:W-:Y:S01]  /*1d410*/  IADD3 R223, R234.reuse, 0x100000, RZ ;  /* 0x00100000eadf7810 */ /* 0x040fe20007ffe0ff */
[----:B------:R-:W-:-:S02]  /*1d420*/  VIADD R224, R234, 0x100000 ;  /* 0x00100000eae07836 */ /* 0x000fc40000000000 */
[----:B------:R-:W-:Y:S02]  /*1d430*/  VIADD R222, R234, 0x100000 ;  /* 0x00100000eade7836 */ /* 0x000fe40000000000 */
[C---:B--2---:R-:W-:Y:S02]  /*1d440*/  IMAD.WIDE R214, R4.reuse, 0x4, R232 ;  /* 0x0000000404d67825 */ /* 0x044fe400078e02e8 */
[----:B------:R-:W2:Y:S02]  /*1d450*/  LDL.LU.64 R232, [R1+0x458] ;  /* 0x0004580001e87983 */ /* 0x000ea40000300a00 */
[C---:B------:R-:W-:Y:S02]  /*1d460*/  IMAD.WIDE R216, R4.reuse, 0x4, R242 ;  /* 0x0000000404d87825 */ /* 0x040fe400078e02f2 */
[----:B------:R-:W-:Y:S02]  /*1d470*/  LDGSTS.E [R225+-0x4a500], desc[UR16][R214.64], P1 ;  /* 0xb5b00000d6e17fae */ /* 0x000fe40008921850 */
[----:B------:R-:W-:-:S02]  /*1d480*/  IMAD.WIDE R218, R4, 0x4, R218 ;  /* 0x0000000404da7825 */ /* 0x000fc400078e02da */
[----:B------:R-:W-:Y:S02]  /*1d490*/  LDGSTS.E [R224+-0x4a100], desc[UR16][R216.64], P1 ;  /* 0xb5f00000d8e07fae */ /* 0x000fe40008921850 */
[C---:B------:R-:W-:Y:S02]  /*1d4a0*/  IMAD.WIDE R220, R4.reuse, 0x4, R220 ;  /* 0x0000000404dc7825 */ /* 0x040fe400078e02dc */
[----:B------:R-:W-:Y:S04]  /*1d4b0*/  LDGSTS.E [R223+-0x49d00], desc[UR16][R218.64], P1 ;  /* 0xb6300000dadf7fae */ /* 0x000fe80008921850 */
[----:B------:R4:W-:Y:S02]  /*1d4c0*/  LDGSTS.E [R222+-0x49900], desc[UR16][R220.64], P1 ;  /* 0xb6700000dcde7fae */ /* 0x0009e40008921850 */
[----:B----4-:R-:W-:-:S02]  /*1d4d0*/  IMAD.WIDE R222, R4, 0x4, R8 ;  /* 0x0000000404de7825 */ /* 0x010fc400078e0208 */
[----:B------:R-:W3:Y:S04]  /*1d4e0*/  LDL.LU.64 R8, [R1+0x450] ;  /* 0x0004500001087983 */ /* 0x000ee80000300a00 */
[----:B------:R-:W4:Y:S04]  /*1d4f0*/  LDL.LU.64 R18, [R1+0x448] ;  /* 0x0004480001127983 */ /* 0x000f280000300a00 */
[----:B------:R1:W-:Y:S04]  /*1d500*/  LDGSTS.E [R224+-0x49500], desc[UR16][R222.64], P1 ;  /* 0xb6b00000dee07fae */ /* 0x0003e80008921850 */
[----:B------:R-:W4:Y:S01]  /*1d510*/  LDL.LU.64 R20, [R1+0x440] ;  /* 0x0004400001147983 */ /* 0x000f220000300a00 */
[----:B-1----:R-:W-:-:S03]  /*1d520*/  IMAD.WIDE R224, R4, 0x4, R250 ;  /* 0x0000000404e07825 */ /* 0x002fc600078e02fa */
[----:B------:R-:W4:Y:S01]  /*1d530*/  LDL.LU.64 R250, [R1+0x438] ;  /* 0x0004380001fa7983 */ /* 0x000f220000300a00 */
[C---:B------:R-:W-:Y:S01]  /*1d540*/  IADD3 R31, R234.reuse, 0x100000, RZ ;  /* 0x00100000ea1f7810 */ /* 0x040fe20007ffe0ff */
[----:B------:R-:W-:Y:S02]  /*1d550*/  VIADD R32, R234, 0x100000 ;  /* 0x00100000ea207836 */ /* 0x000fe40000000000 */
[----:B------:R-:W-:-:S03]  /*1d560*/  IMAD.WIDE R226, R4, 0x4, R226 ;  /* 0x0000000404e27825 */ /* 0x000fc600078e02e2 */
[----:B------:R-:W-:Y:S01]  /*1d570*/  LDGSTS.E [R32+-0x49100], desc[UR16][R224.64], P1 ;  /* 0xb6f00000e0207fae */ /* 0x000fe20008921850 */
[----:B------:R-:W-:Y:S02]  /*1d580*/  VIADD R30, R234, 0x100000 ;  /* 0x00100000ea1e7836 */ /* 0x000fe40000000000 */
[C---:B------:R-:W-:Y:S01]  /*1d590*/  IMAD.WIDE R228, R4.reuse, 0x4, R228 ;  /* 0x0000000404e47825 */ /* 0x040fe200078e02e4 */
[----:B------:R1:W-:Y:S03]  /*1d5a0*/  LDGSTS.E [R31+-0x48d00], desc[UR16][R226.64], P1 ;  /* 0xb7300000e21f7fae */ /* 0x0003e60008921850 */
[----:B------:R-:W-:Y:S01]  /*1d5b0*/  IMAD.WIDE R230, R4, 0x4, R230 ;  /* 0x0000000404e67825 */ /* 0x000fe200078e02e6 */
[----:B------:R-:W-:Y:S04]  /*1d5c0*/  LDGSTS.E [R30+-0x48900], desc[UR16][R228.64], P1 ;  /* 0xb7700000e41e7fae */ /* 0x000fe80008921850 */
[----:B------:R1:W-:Y:S01]  /*1d5d0*/  LDGSTS.E [R252+-0x48500], desc[UR16][R230.64], P1 ;  /* 0xb7b00000e6fc7fae */ /* 0x0003e20008921850 */
[----:B------:R-:W-:-:S02]  /*1d5e0*/  VIADD R27, R27, 0xfffffebf ;  /* 0xfffffebf1b1b7836 */ /* 0x000fc40000000000 */
[----:B------:R-:W-:Y:S01]  /*1d5f0*/  VIADD R26, R26, 0xfffffebe ;  /* 0xfffffebe1a1a7836 */ /* 0x000fe20000000000 */
[----:B-1----:R-:W1:Y:S02]  /*1d600*/  LDC R31, c[0x0][0x230] ;  /* 0x00008c00ff1f7b82 */ /* 0x002e640000000800 */
[----:B------:R-:W-:Y:S02]  /*1d610*/  ISETP.GE.U32.AND P6, PT, R27, 0x7ffffe80, PT ;  /* 0x7ffffe801b00780c */ /* 0x000fe40003fc6070 */
[----:B------:R-:W-:-:S04]  /*1d620*/  IADD3 R252, R29, -0x143, RZ ;  /* 0xfffffebd1dfc7810 */ /* 0x000fc80007ffe0ff */
[----:B------:R-:W1:Y:S01]  /*1d630*/  LDC R30, c[0x0][0x230] ;  /* 0x00008c00ff1e7b82 */ /* 0x000e620000000800 */
[----:B------:R-:W-:Y:S01]  /*1d640*/  ISETP.GE.U32.AND P2, PT, R252, 0x7ffffe7e, PT ;  /* 0x7ffffe7efc00780c */ /* 0x000fe20003f46070 */
[----:B------:R-:W-:-:S06]  /*1d650*/  VIADD R252, R25, 0xfffffe9f ;  /* 0xfffffe9f19fc7836 */ /* 0x000fcc0000000000 */
[----:B------:R-:W1:Y:S01]  /*1d660*/  LDC R29, c[0x0][0x230] ;  /* 0x00008c00ff1d7b82 */ /* 0x000e620000000800 */
[----:B------:R-:W-:Y:S01]  /*1d670*/  ISETP.GE.U32.AND P4, PT, R252, 0x7ffffe60, PT ;  /* 0x7ffffe60fc00780c */ /* 0x000fe20003f86070 */
[----:B------:R-:W-:Y:S02]  /*1d680*/  VIADD R252, R23, 0xfffffe9d ;  /* 0xfffffe9d17fc7836 */ /* 0x000fe40000000000 */
[----:B--2---:R-:W-:-:S05]  /*1d690*/  IMAD.WIDE R232, R4, 0x4, R232 ;  /* 0x0000000404e87825 */ /* 0x004fca00078e02e8 */
[----:B------:R2:W-:Y:S04]  /*1d6a0*/  LDGSTS.E [R235+-0x48100], desc[UR16][R232.64], P1 ;  /* 0xb7f00000e8eb7fae */ /* 0x0005e80008921850 */
[----:B------:R-:W0:Y:S01]  /*1d6b0*/  LDGDEPBAR ;  /* 0x00000000000079af */ /* 0x000e220000000000 */
[----:B--2---:R-:W-:Y:S01]  /*1d6c0*/  VIADD R235, R28, 0xfffffebc ;  /* 0xfffffebc1ceb7836 */ /* 0x004fe20000000000 */
[----:B------:R-:W-:Y:S04]  /*1d6d0*/  BAR.SYNC.DEFER_BLOCKING 0x0 ;  /* 0x0000000000007b1d */ /* 0x000fe80000010000 */
[----:B------:R-:W-:-:S02]  /*1d6e0*/  ISETP.GE.U32.AND P3, PT, R235, 0x7ffffe7d, PT ;  /* 0x7ffffe7deb00780c */ /* 0x000fc40003f66070 */
[----:B------:R-:W-:Y:S02]  /*1d6f0*/  IADD3 R235, R24, -0x162, RZ ;  /* 0xfffffe9e18eb7810 */ /* 0x000fe40007ffe0ff */
[----:B------:R-:W2:Y:S01]  /*1d700*/  LDC R28, c[0x0][0x230] ;  /* 0x00008c00ff1c7b82 */ /* 0x000ea20000000800 */
[----:B---3--:R-:W-:Y:S02]  /*1d710*/  IMAD.WIDE R36, R2, 0x4, R8 ;  /* 0x0000000402247825 */ /* 0x008fe400078e0208 */
[----:B------:R-:W3:Y:S01]  /*1d720*/  LDL.LU.64 R8, [R1+0x430] ;  /* 0x0004300001087983 */ /* 0x000ee20000300a00 */
[----:B------:R-:W-:Y:S01]  /*1d730*/  ISETP.GE.U32.AND P1, PT, R26, 0x7ffffe7f, PT ;  /* 0x7ffffe7f1a00780c */ /* 0x000fe20003f26070 */
[C---:B----4-:R-:W-:Y:S02]  /*1d740*/  IMAD.WIDE R32, R2.reuse, 0x4, R18 ;  /* 0x0000000402207825 */ /* 0x050fe400078e0212 */
[----:B------:R-:W4:Y:S04]  /*1d750*/  LDL.LU.64 R24, [R1+0x428] ;  /* 0x0004280001187983 */ /* 0x000f280000300a00 */
[----:B------:R-:W2:Y:S01]  /*1d760*/  LDL.LU.64 R242, [R1+0x418] ;  /* 0x0004180001f27983 */ /* 0x000ea20000300a00 */
[----:B------:R-:W-:-:S03]  /*1d770*/  IMAD.WIDE R26, R2, 0x4, R20 ;  /* 0x00000004021a7825 */ /* 0x000fc600078e0214 */
[----:B------:R1:W-:Y:S01]  /*1d780*/  STL.64 [R1+0x718], R36 ;  /* 0x0007182401007387 */ /* 0x0003e20000100a00 */
[----:B------:R-:W-:-:S03]  /*1d790*/  ISETP.GE.U32.AND P5, PT, R235, 0x7ffffe5f, PT ;  /* 0x7ffffe5feb00780c */ /* 0x000fc60003fa6070 */
[----:B------:R-:W2:Y:S01]  /*1d7a0*/  LDL.LU.64 R40, [R1+0x408] ;  /* 0x0004080001287983 */ /* 0x000ea20000300a00 */
[----:B------:R-:W-:-:S03]  /*1d7b0*/  VIADD R235, R22, 0xfffffe9c ;  /* 0xfffffe9c16eb7836 */ /* 0x000fc60000000000 */
[----:B------:R-:W2:Y:S01]  /*1d7c0*/  LDL.LU.64 R18, [R1+0x3f8] ;  /* 0x0003f80001127983 */ /* 0x000ea20000300a00 */
[----:B------:R-:W-:-:S03]  /*1d7d0*/  IMAD.WIDE R20, R2, 0x4, R250 ;  /* 0x0000000402147825 */ /* 0x000fc600078e02fa */
[----:B------:R-:W2:Y:S04]  /*1d7e0*/  LDL.LU.64 R34, [R1+0x3e8] ;  /* 0x0003e80001227983 */ /* 0x000ea80000300a00 */
[----:B------:R1:W-:Y:S04]  /*1d7f0*/  STL.64 [R1+0x758], R32 ;  /* 0x0007582001007387 */ /* 0x0003e80000100a00 */
[----:B------:R-:W2:Y:S04]  /*1d800*/  LDL.LU.64 R22, [R1+0x838] ;  /* 0x0008380001167983 */ /* 0x000ea80000300a00 */
[----:B------:R1:W-:Y:S04]  /*1d810*/  STL.64 [R1+0x788], R26 ;  /* 0x0007881a01007387 */ /* 0x0003e80000100a00 */
[----:B------:R-:W2:Y:S04]  /*1d820*/  LDL.LU.64 R250, [R1+0x420] ;  /* 0x0004200001fa7983 */ /* 0x000ea80000300a00 */
[----:B------:R3:W-:Y:S04]  /*1d830*/  STL.64 [R1+0x7b0], R20 ;  /* 0x0007b01401007387 */ /* 0x0007e80000100a00 */
[----:B------:R-:W2:Y:S04]  /*1d840*/  LDL.LU.64 R42, [R1+0x410] ;  /* 0x00041000012a7983 */ /* 0x000ea80000300a00 */
[----:B------:R-:W-:Y:S01]  /*1d850*/  @!PT LDS RZ, [RZ] ;  /* 0x00000000fffff984 */ /* 0x000fe20000000800 */
[----:B------:R-:W-:Y:S01]  /*1d860*/  @!PT LDS RZ, [RZ] ;  /* 0x00000000fffff984 */ /* 0x000fe20000000800 */
[----:B------:R-:W-:Y:S01]  /*1d870*/  @!PT LDS RZ, [RZ] ;  /* 0x00000000fffff984 */ /* 0x000fe20000000800 */
[----:B------:R-:W-:Y:S04]  /*1d880*/  LDGSTS.E [R0+0x50000], desc[UR16][R36.64], !P6 ;  /* 0x5000000024007fae */ /* 0x000fe8000f121850 */
[----:B------:R-:W2:Y:S04]  /*1d890*/  LDL.LU.64 R38, [R1+0x400] ;  /* 0x0004000001267983 */ /* 0x000ea80000300a00 */
[----:B------:R-:W-:Y:S04]  /*1d8a0*/  LDGSTS.E [R0+0x54000], desc[UR16][R32.64], !P6 ;  /* 0x5400000020007fae */ /* 0x000fe8000f121850 */
[----:B-1----:R-:W2:Y:S01]  /*1d8b0*/  LDL.LU.64 R36, [R1+0x3f0] ;  /* 0x0003f00001247983 */ /* 0x002ea20000300a00 */
[----:B------:R-:W-:-:S03]  /*1d8c0*/  ISETP.GE.U32.AND P6, PT, R252, 0x7ffffe5e, PT ;  /* 0x7ffffe5efc00780c */ /* 0x000fc60003fc6070 */
[----:B------:R1:W-:Y:S04]  /*1d8d0*/  LDGSTS.E [R0+0x50004], desc[UR16][R26.64], !P1 ;  /* 0x500040001a007fae */ /* 0x0003e8000c921850 */
[----:B------:R-:W2:Y:S04]  /*1d8e0*/  LDL.LU.64 R32, [R1+0x3e0] ;  /* 0x0003e00001207983 */ /* 0x000ea80000300a00 */
[----:B------:R3:W-:Y:S01]  /*1d8f0*/  LDGSTS.E [R0+0x54004], desc[UR16][R20.64], !P1 ;  /* 0x5400400014007fae */ /* 0x0007e2000c921850 */
[----:B-1----:R-:W1:Y:S08]  /*1d900*/  LDC R26, c[0x0][0x230] ;  /* 0x00008c00ff1a7b82 */ /* 0x002e700000000800 */
[----:B------:R-:W1:Y:S01]  /*1d910*/  LDC R27, c[0x0][0x230] ;  /* 0x00008c00ff1b7b82 */ /* 0x000e620000000800 */
[----:B---3--:R-:W-:-:S07]  /*1d920*/  IMAD.WIDE R8, R2, 0x4, R8 ;  /* 0x0000000402087825 */ /* 0x008fce00078e0208 */
[----:B------:R-:W3:Y:S01]  /*1d930*/  LDC R21, c[0x0][0x230] ;  /* 0x00008c00ff157b82 */ /* 0x000ee20000000800 */
[C---:B----4-:R-:W-:Y:S01]  /*1d940*/  IMAD.WIDE R24, R2.reuse, 0x4, R24 ;  /* 0x0000000402187825 */ /* 0x050fe200078e0218 */
[----:B------:R4:W-:Y:S03]  /*1d950*/  STL.64 [R1+0x7d0], R8 ;  /* 0x0007d00801007387 */ /* 0x0009e60000100a00 */
[C---:B--2---:R-:W-:Y:S01]  /*1d960*/  IMAD.WIDE R242, R2.reuse, 0x4, R242 ;  /* 0x0000000402f27825 */ /* 0x044fe200078e02f2 */
[----:B------:R-:W-:Y:S02]  /*1d970*/  STL.64 [R1+0x7f0], R24 ;  /* 0x0007f01801007387 */ /* 0x000fe40000100a00 */
[----:B------:R-:W2:Y:S01]  /*1d980*/  LDC R20, c[0x0][0x230] ;  /* 0x00008c00ff147b82 */ /* 0x000ea20000000800 */
[C---:B------:R-:W-:Y:S01]  /*1d990*/  IMAD.WIDE R40, R2.reuse, 0x4, R40 ;  /* 0x0000000402287825 */ /* 0x040fe200078e0228 */
[----:B------:R-:W-:Y:S03]  /*1d9a0*/  STL.64 [R1+0xa78], R242 ;  /* 0x000a78f201007387 */ /* 0x000fe60000100a00 */
[C---:B------:R-:W-:Y:S01]  /*1d9b0*/  IMAD.WIDE R18, R2.reuse, 0x4, R18 ;  /* 0x0000000402127825 */ /* 0x040fe200078e0212 */
[----:B------:R-:W-:Y:S03]  /*1d9c0*/  STL.64 [R1+0xb10], R40 ;  /* 0x000b102801007387 */ /* 0x000fe60000100a00 */
[C---:B------:R-:W-:Y:S01]  /*1d9d0*/  IMAD.WIDE R34, R2.reuse, 0x4, R34 ;  /* 0x0000000402227825 */ /* 0x040fe200078e0222 */
[----:B------:R-:W-:Y:S04]  /*1d9e0*/  STL.64 [R1+0xb78], R18 ;  /* 0x000b781201007387 */ /* 0x000fe80000100a00 */
[----:B------:R-:W-:Y:S01]  /*1d9f0*/  LDGSTS.E [R0+0x50008], desc[UR16][R8.64], !P2 ;  /* 0x5000800008007fae */ /* 0x000fe2000d121850 */
[----:B------:R-:W-:-:S05]  /*1da00*/  IMAD.WIDE R22, R2, 0x4, R22 ;  /* 0x0000000402167825 */ /* 0x000fca00078e0216 */
[----:B------:R1:W-:Y:S01]  /*1da10*/  STL.64 [R1+0x750], R22 ;  /* 0x0007501601007387 */ /* 0x0003e20000100a00 */
[----:B------:R-:W-:-:S03]  /*1da20*/  IMAD.WIDE R250, R2, 0x4, R250 ;  /* 0x0000000402fa7825 */ /* 0x000fc600078e02fa */
[----:B------:R-:W-:Y:S01]  /*1da30*/  STL.64 [R1+0xba0], R34 ;  /* 0x000ba02201007387 */ /* 0x000fe20000100a00 */
[----:B------:R-:W-:-:S03]  /*1da40*/  IMAD.WIDE R42, R2, 0x4, R42 ;  /* 0x00000004022a7825 */ /* 0x000fc600078e022a */
[----:B------:R3:W-:Y:S04]  /*1da50*/  STL.64 [R1+0x7c8], R250 ;  /* 0x0007c8fa01007387 */ /* 0x0007e80000100a00 */
[----:B------:R2:W-:Y:S01]  /*1da60*/  STL.64 [R1+0x930], R42 ;  /* 0x0009302a01007387 */ /* 0x0005e20000100a00 */
[----:B------:R-:W-:-:S03]  /*1da70*/  IMAD.WIDE R38, R2, 0x4, R38 ;  /* 0x0000000402267825 */ /* 0x000fc600078e0226 */
[----:B----4-:R-:W4:Y:S01]  /*1da80*/  LDL.LU.64 R8, [R1+0xe80] ;  /* 0x000e800001087983 */ /* 0x010f220000300a00 */
[----:B------:R-:W-:-:S03]  /*1da90*/  IMAD.WIDE R36, R2, 0x4, R36 ;  /* 0x0000000402247825 */ /* 0x000fc600078e0224 */
[----:B------:R2:W-:Y:S04]  /*1daa0*/  STL.64 [R1+0xa30], R38 ;  /* 0x000a302601007387 */ /* 0x0005e80000100a00 */
[----:B------:R-:W-:Y:S01]  /*1dab0*/  LDGSTS.E [R0+0x54008], desc[UR16][R22.64], !P2 ;  /* 0x5400800016007fae */ /* 0x000fe2000d121850 */
[----:B------:R-:W-:-:S03]  /*1dac0*/  IMAD.WIDE R32, R2, 0x4, R32 ;  /* 0x0000000402207825 */ /* 0x000fc600078e0220 */
[----:B------:R-:W-:Y:S04]  /*1dad0*/  STL.64 [R1+0xae0], R36 ;  /* 0x000ae02401007387 */ /* 0x000fe80000100a00 */
[----:B------:R-:W-:Y:S04]  /*1dae0*/  LDGSTS.E [R0+0x5000c], desc[UR16][R24.64], !P3 ;  /* 0x5000c00018007fae */ /* 0x000fe8000d921850 */
[----:B-1----:R-:W4:Y:S04]  /*1daf0*/  LDL.LU.64 R22, [R1+0x3d8] ;  /* 0x0003d80001167983 */ /* 0x002f280000300a00 */
[----:B------:R-:W-:Y:S04]  /*1db00*/  LDGSTS.E [R0+0x5400c], desc[UR16][R250.64], !P3 ;  /* 0x5400c000fa007fae */ /* 0x000fe8000d921850 */
[----:B------:R1:W-:Y:S04]  /*1db10*/  STL.64 [R1+0xb60], R32 ;  /* 0x000b602001007387 */ /* 0x0003e80000100a00 */
[----:B------:R-:W-:Y:S04]  /*1db20*/  LDGSTS.E [R0+0x58000], desc[UR16][R242.64], !P4 ;  /* 0x58000000f2007fae */ /* 0x000fe8000e121850 */
[----:B------:R-:W4:Y:S04]  /*1db30*/  LDL.LU.64 R24, [R1+0x3d0] ;  /* 0x0003d00001187983 */ /* 0x000f280000300a00 */
[----:B------:R-:W-:Y:S04]  /*1db40*/  LDGSTS.E [R0+0x5c000], desc[UR16][R42.64], !P4 ;  /* 0x5c0000002a007fae */ /* 0x000fe8000e121850 */
[----:B------:R-:W-:Y:S04]  /*1db50*/  LDGSTS.E [R0+0x58004], desc[UR16][R40.64], !P5 ;  /* 0x5800400028007fae */ /* 0x000fe8000e921850 */
[----:B------:R-:W-:Y:S04]  /*1db60*/  LDGSTS.E [R0+0x5c004], desc[UR16][R38.64], !P5 ;  /* 0x5c00400026007fae */ /* 0x000fe8000e921850 */
[----:B------:R-:W4:Y:S04]  /*1db70*/  LDL.LU.64 R242, [R1+0x3c8] ;  /* 0x0003c80001f27983 */ /* 0x000f280000300a00 */
[----:B------:R-:W-:Y:S01]  /*1db80*/  LDGSTS.E [R0+0x58008], desc[UR16][R18.64], !P6 ;  /* 0x5800800012007fae */ /* 0x000fe2000f121850 */
[----:B------:R-:W-:-:S03]  /*1db90*/  ISETP.GE.U32.AND P1, PT, R235, 0x7ffffe5d, PT ;  /* 0x7ffffe5deb00780c */ /* 0x000fc60003f26070 */
[----:B------:R-:W4:Y:S01]  /*1dba0*/  LDL.LU.64 R18, [R1+0x3c0] ;  /* 0x0003c00001127983 */ /* 0x000f220000300a00 */
[----:B------:R-:W-:Y:S01]  /*1dbb0*/  VIADD R235, R29, 0xfffffeba ;  /* 0xfffffeba1deb7836 */ /* 0x000fe20000000000 */
[----:B------:R-:W-:Y:S01]  /*1dbc0*/  IADD3 R252, R31, -0x145, RZ ;  /* 0xfffffebb1ffc7810 */ /* 0x000fe20007ffe0ff */
[----:B------:R-:W-:Y:S01]  /*1dbd0*/  VIADD R26, R26, 0xfffffeb9 ;  /* 0xfffffeb91a1a7836 */ /* 0x000fe20000000000 */
[----:B------:R-:W-:Y:S01]  /*1dbe0*/  LDGSTS.E [R0+0x5c008], desc[UR16][R36.64], !P6 ;  /* 0x5c00800024007fae */ /* 0x000fe2000f121850 */
[----:B------:R-:W1:Y:S05]  /*1dbf0*/  LDC R29, c[0x0][0x230] ;  /* 0x00008c00ff1d7b82 */ /* 0x000e6a0000000800 */
[----:B------:R-:W-:Y:S01]  /*1dc00*/  LDGSTS.E [R0+0x5800c], desc[UR16][R34.64], !P1 ;  /* 0x5800c00022007fae */ /* 0x000fe2000c921850 */
[----:B------:R-:W-:-:S03]  /*1dc10*/  ISETP.GE.U32.AND P6, PT, R252, 0x7ffffe7c, PT ;  /* 0x7ffffe7cfc00780c */ /* 0x000fc60003fc6070 */
[----:B------:R2:W-:Y:S01]  /*1dc20*/  LDGSTS.E [R0+0x5c00c], desc[UR16][R32.64], !P1 ;  /* 0x5c00c00020007fae */ /* 0x0005e2000c921850 */
[----:B------:R-:W-:Y:S01]  /*1dc30*/  ISETP.GE.U32.AND P1, PT, R235, 0x7ffffe7b, PT ;  /* 0x7ffffe7beb00780c */ /* 0x000fe20003f26070 */
[----:B------:R-:W-:Y:S01]  /*1dc40*/  VIADD R235, R28, 0xfffffe9b ;  /* 0xfffffe9b1ceb7836 */ /* 0x000fe20000000000 */
[----:B------:R-:W-:Y:S01]  /*1dc50*/  ISETP.GE.U32.AND P2, PT, R26, 0x7ffffe7a, PT ;  /* 0x7ffffe7a1a00780c */ /* 0x000fe20003f46070 */
[----:B---3--:R-:W3:Y:S01]  /*1dc60*/  LDL.LU.64 R250, [R1+0x3b8] ;  /* 0x0003b80001fa7983 */ /* 0x008ee20000300a00 */
[----:B------:R-:W-:Y:S01]  /*1dc70*/  IADD3 R252, R30, -0x148, RZ ;  /* 0xfffffeb81efc7810 */ /* 0x000fe20007ffe0ff */
[----:B------:R-:W3:Y:S01]  /*1dc80*/  LDC R28, c[0x0][0x230] ;  /* 0x00008c00ff1c7b82 */ /* 0x000ee20000000800 */
[----:B------:R-:W-:Y:S01]  /*1dc90*/  ISETP.GE.U32.AND P4, PT, R235, 0x7ffffe5c, PT ;  /* 0x7ffffe5ceb00780c */ /* 0x000fe20003f86070 */
[----:B--2---:R-:W-:Y:S02]  /*1dca0*/  VIADD R0, R27, 0xfffffe9a ;  /* 0xfffffe9a1b007836 */ /* 0x004fe40000000000 */
[----:B------:R-:W2:Y:S04]  /*1dcb0*/  LDL.LU.64 R26, [R1+0x3a8] ;  /* 0x0003a800011a7983 */ /* 0x000ea80000300a00 */
[----:B------:R-:W2:Y:S01]  /*1dcc0*/  LDL.LU.64 R42, [R1+0x398] ;  /* 0x00039800012a7983 */ /* 0x000ea20000300a00 */
[----:B------:R-:W-:-:S03]  /*1dcd0*/  ISETP.GE.U32.AND P5, PT, R0, 0x7ffffe5b, PT ;  /* 0x7ffffe5b0000780c */ /* 0x000fc60003fa6070 */
[----:B------:R-:W2:Y:S01]  /*1dce0*/  LDL.LU.64 R38, [R1+0x388] ;  /* 0x0003880001267983 */ /* 0x000ea20000300a00 */
[----:B------:R-:W-:Y:S01]  /*1dcf0*/  IADD3 R235, R21, -0x167, RZ ;  /* 0xfffffe9915eb7810 */ /* 0x000fe20007ffe0ff */
[----:B------:R-:W-:Y:S02]  /*1dd00*/  VIADD R0, R20, 0xfffffe98 ;  /* 0xfffffe9814007836 */ /* 0x000fe40000000000 */
[C---:B----4-:R-:W-:Y:S02]  /*1dd10*/  IMAD.WIDE R34, R2.reuse, 0x4, R22 ;  /* 0x0000000402227825 */ /* 0x050fe400078e0216 */
[----:B------:R-:W4:Y:S04]  /*1dd20*/  LDL.LU.64 R22, [R1+0x378] ;  /* 0x0003780001167983 */ /* 0x000f280000300a00 */
[----:B-1----:R-:W4:Y:S04]  /*1dd30*/  LDL.LU.64 R32, [R1+0x368] ;  /* 0x0003680001207983 */ /* 0x002f280000300a00 */
[----:B------:R1:W-:Y:S04]  /*1dd40*/  STL.64 [R1+0x710], R34 ;  /* 0x0007102201007387 */ /* 0x0003e80000100a00 */
[----:B------:R-:W4:Y:S01]  /*1dd50*/  LDL.LU.64 R20, [R1+0x3b0] ;  /* 0x0003b00001147983 */ /* 0x000f220000300a00 */
[----:B------:R-:W-:-:S03]  /*1dd60*/  IMAD.WIDE R30, R2, 0x4, R24 ;  /* 0x00000004021e7825 */ /* 0x000fc600078e0218 */
[----:B------:R-:W-:Y:S04]  /*1dd70*/  LDGSTS.E [R3+0x50000], desc[UR16][R34.64], !P6 ;  /* 0x5000000022037fae */ /* 0x000fe8000f121850 */
[----:B------:R1:W-:Y:S04]  /*1dd80*/  STL.64 [R1+0x748], R30 ;  /* 0x0007481e01007387 */ /* 0x0003e80000100a00 */
[----:B------:R-:W-:Y:S01]  /*1dd90*/  LDGSTS.E [R3+0x54000], desc[UR16][R30.64], !P6 ;  /* 0x540000001e037fae */ /* 0x000fe2000f121850 */
[----:B------:R-:W-:-:S03]  /*1dda0*/  IMAD.WIDE R24, R2, 0x4, R242 ;  /* 0x0000000402187825 */ /* 0x000fc600078e02f2 */
[----:B------:R-:W4:Y:S04]  /*1ddb0*/  LDL.LU.64 R242, [R1+0x3a0] ;  /* 0x0003a00001f27983 */ /* 0x000f280000300a00 */
[----:B------:R3:W-:Y:S04]  /*1ddc0*/  STL.64 [R1+0x780], R24 ;  /* 0x0007801801007387 */ /* 0x0007e80000100a00 */
[----:B------:R-:W4:Y:S01]  /*1ddd0*/  LDL.LU.64 R40, [R1+0x390] ;  /* 0x0003900001287983 */ /* 0x000f220000300a00 */
[----:B------:R-:W-:Y:S01]  /*1dde0*/  IMAD.WIDE R18, R2, 0x4, R18 ;  /* 0x0000000402127825 */ /* 0x000fe200078e0212 */
[----:B------:R-:W-:-:S02]  /*1ddf0*/  ISETP.GE.U32.AND P3, PT, R252, 0x7ffffe79, PT ;  /* 0x7ffffe79fc00780c */ /* 0x000fc40003f66070 */
[----:B------:R3:W-:Y:S01]  /*1de00*/  LDGSTS.E [R3+0x50004], desc[UR16][R24.64], !P1 ;  /* 0x5000400018037fae */ /* 0x0007e2000c921850 */
[----:B------:R-:W-:Y:S01]  /*1de10*/  ISETP.GE.U32.AND P6, PT, R235, 0x7ffffe5a, PT ;  /* 0x7ffffe5aeb00780c */ /* 0x000fe20003fc6070 */
[----:B------:R-:W4:Y:S02]  /*1de20*/  LDC R252, c[0x0][0x230] ;  /* 0x00008c00fffc7b82 */ /* 0x000f240000000800 */
[----:B------:R2:W-:Y:S04]  /*1de30*/  STL.64 [R1+0x7a8], R18 ;  /* 0x0007a81201007387 */ /* 0x0005e80000100a00 */
[----:B------:R-:W4:Y:S02]  /*1de40*/  LDL.LU.64 R36, [R1+0x380] ;  /* 0x0003800001247983 */ /* 0x000f240000300a00 */
[----:B------:R-:W4:Y:S02]  /*1de50*/  LDC R235, c[0x0][0x230] ;  /* 0x00008c00ffeb7b82 */ /* 0x000f240000000800 */
[----:B-1----:R-:W4:Y:S04]  /*1de60*/  LDL.LU.64 R34, [R1+0x370] ;  /* 0x0003700001227983 */ /* 0x002f280000300a00 */
[----:B------:R-:W4:Y:S01]  /*1de70*/  LDL.LU.64 R30, [R1+0x360] ;  /* 0x00036000011e7983 */ /* 0x000f220000300a00 */
[C---:B---3--:R-:W-:Y:S01]  /*1de80*/  IMAD.WIDE R250, R2.reuse, 0x4, R250 ;  /* 0x0000000402fa7825 */ /* 0x048fe200078e02fa */
[----:B------:R-:W1:Y:S02]  /*1de90*/  LDC R25, c[0x0][0x230] ;  /* 0x00008c00ff197b82 */ /* 0x000e640000000800 */
[----:B------:R3:W-:Y:S01]  /*1dea0*/  LDGSTS.E [R3+0x54004], desc[UR16][R18.64], !P1 ;  /* 0x5400400012037fae */ /* 0x0007e2000c921850 */
[----:B--2---:R-:W-:-:S03]  /*1deb0*/  IMAD.WIDE R26, R2, 0x4, R26 ;  /* 0x00000004021a7825 */ /* 0x004fc600078e021a */
[----:B------:R-:W-:Y:S02]  /*1dec0*/  STL.64 [R1+0x7c0], R250 ;  /* 0x0007c0fa01007387 */ /* 0x000fe40000100a00 */
[----:B------:R-:W2:Y:S01]  /*1ded0*/  LDC R24, c[0x0][0x230] ;  /* 0x00008c00ff187b82 */ /* 0x000ea20000000800 */
[C---:B------:R-:W-:Y:S01]  /*1dee0*/  IMAD.WIDE R42, R2.reuse, 0x4, R42 ;  /* 0x00000004022a7825 */ /* 0x040fe200078e022a */
[----:B------:R-:W-:Y:S03]  /*1def0*/  STL.64 [R1+0x7e8], R26 ;  /* 0x0007e81a01007387 */ /* 0x000fe60000100a00 */
[C---:B------:R-:W-:Y:S01]  /*1df00*/  IMAD.WIDE R38, R2.reuse, 0x4, R38 ;  /* 0x0000000402267825 */ /* 0x040fe200078e0226 */
[----:B------:R-:W-:Y:S02]  /*1df10*/  STL.64 [R1+0xa18], R42 ;  /* 0x000a182a01007387 */ /* 0x000fe40000100a00 */
[----:B---3--:R-:W3:Y:S02]  /*1df20*/  LDC R19, c[0x0][0x230] ;  /* 0x00008c00ff137b82 */ /* 0x008ee40000000800 */
[----:B------:R-:W-:Y:S04]  /*1df30*/  STL.64 [R1+0xad8], R38 ;  /* 0x000ad82601007387 */ /* 0x000fe80000100a00 */
[----:B------:R-:W-:Y:S02]  /*1df40*/  LDGSTS.E [R3+0x50008], desc[UR16][R250.64], !P2 ;  /* 0x50008000fa037fae */ /* 0x000fe4000d121850 */
[----:B------:R-:W2:Y:S01]  /*1df50*/  LDC R18, c[0x0][0x230] ;  /* 0x00008c00ff127b82 */ /* 0x000ea20000000800 */
[----:B----4-:R-:W-:-:S04]  /*1df60*/  IMAD.WIDE R22, R2, 0x4, R22 ;  /* 0x0000000402167825 */ /* 0x010fc800078e0216 */
[C---:B------:R-:W-:Y:S01]  /*1df70*/  IMAD.WIDE R32, R2.reuse, 0x4, R32 ;  /* 0x0000000402207825 */ /* 0x040fe200078e0220 */
[----:B------:R-:W-:Y:S03]  /*1df80*/  STL.64 [R1+0xb58], R22 ;  /* 0x000b581601007387 */ /* 0x000fe60000100a00 */
[----:B------:R-:W-:-:S05]  /*1df90*/  IMAD.WIDE R20, R2, 0x4, R20 ;  /* 0x0000000402147825 */ /* 0x000fca00078e0214 */
[----:B------:R4:W-:Y:S04]  /*1dfa0*/  STL.64 [R1+0x708], R20 ;  /* 0x0007081401007387 */ /* 0x0009e80000100a00 */
[----:B------:R-:W-:Y:S04]  /*1dfb0*/  STL.64 [R1+0xb98], R32 ;  /* 0x000b982001007387 */ /* 0x000fe80000100a00 */
[----:B------:R-:W-:Y:S04]  /*1dfc0*/  LDGSTS.E [R3+0x54008], desc[UR16][R20.64], !P2 ;  /* 0x5400800014037fae */ /* 0x000fe8000d121850 */
[----:B------:R-:W-:Y:S01]  /*1dfd0*/  LDGSTS.E [R3+0x5000c], desc[UR16][R26.64], !P3 ;  /* 0x5000c0001a037fae */ /* 0x000fe2000d921850 */
[----:B------:R-:W-:-:S04]  /*1dfe0*/  IMAD.WIDE R242, R2, 0x4, R242 ;  /* 0x0000000402f27825 */ /* 0x000fc800078e02f2 */
[C---:B------:R-:W-:Y:S01]  /*1dff0*/  IMAD.WIDE R40, R2.reuse, 0x4, R40 ;  /* 0x0000000402287825 */ /* 0x040fe200078e0228 */
[----:B------:R1:W-:Y:S04]  /*1e000*/  STL.64 [R1+0x7a0], R242 ;  /* 0x0007a0f201007387 */ /* 0x0003e80000100a00 */
[----:B------:R-:W-:Y:S04]  /*1e010*/  STL.64 [R1+0x8b0], R40 ;  /* 0x0008b02801007387 */ /* 0x000fe80000100a00 */
[----:B------:R-:W-:Y:S04]  /*1e020*/  LDGSTS.E [R3+0x5400c], desc[UR16][R242.64], !P3 ;  /* 0x5400c000f2037fae */ /* 0x000fe8000d921850 */
[----:B------:R-:W-:Y:S01]  /*1e030*/  LDGSTS.E [R3+0x58000], desc[UR16][R42.64], !P4 ;  /* 0x580000002a037fae */ /* 0x000fe2000e121850 */
[----:B------:R-:W-:-:S03]  /*1e040*/  IMAD.WIDE R36, R2, 0x4, R36 ;  /* 0x0000000402247825 */ /* 0x000fc600078e0224 */
[----:B------:R-:W-:Y:S01]  /*1e050*/  LDGSTS.E [R3+0x5c000], desc[UR16][R40.64], !P4 ;  /* 0x5c00000028037fae */ /* 0x000fe2000e121850 */
[----:B------:R-:W-:-:S03]  /*1e060*/  IMAD.WIDE R34, R2, 0x4, R34 ;  /* 0x0000000402227825 */ /* 0x000fc600078e0222 */
[----:B------:R-:W-:Y:S01]  /*1e070*/  STL.64 [R1+0x9d0], R36 ;  /* 0x0009d02401007387 */ /* 0x000fe20000100a00 */
[----:B------:R-:W-:-:S03]  /*1e080*/  IMAD.WIDE R30, R2, 0x4, R30 ;  /* 0x00000004021e7825 */ /* 0x000fc600078e021e */
[----:B------:R2:W-:Y:S04]  /*1e090*/  STL.64 [R1+0xaa0], R34 ;  /* 0x000aa02201007387 */ /* 0x0005e80000100a00 */
[----:B----4-:R-:W4:Y:S04]  /*1e0a0*/  LDL.LU.64 R20, [R1+0x358] ;  /* 0x0003580001147983 */ /* 0x010f280000300a00 */
[----:B------:R4:W-:Y:S04]  /*1e0b0*/  STL.64 [R1+0xb38], R30 ;  /* 0x000b381e01007387 */ /* 0x0009e80000100a00 */
[----:B------:R-:W4:Y:S04]  /*1e0c0*/  LDL.LU.64 R26, [R1+0x350] ;  /* 0x00035000011a7983 */ /* 0x000f280000300a00 */
[----:B------:R-:W-:Y:S04]  /*1e0d0*/  LDGSTS.E [R3+0x58004], desc[UR16][R38.64], !P5 ;  /* 0x5800400026037fae */ /* 0x000fe8000e921850 */
[----:B------:R-:W-:Y:S04]  /*1e0e0*/  LDGSTS.E [R3+0x5c004], desc[UR16][R36.64], !P5 ;  /* 0x5c00400024037fae */ /* 0x000fe8000e921850 */
[----:B-1----:R-:W4:Y:S04]  /*1e0f0*/  LDL.LU.64 R242, [R1+0x348] ;  /* 0x0003480001f27983 */ /* 0x002f280000300a00 */
[----:B------:R-:W-:Y:S01]  /*1e100*/  LDGSTS.E [R3+0x58008], desc[UR16][R22.64], !P6 ;  /* 0x5800800016037fae */ /* 0x000fe2000f121850 */
[----:B------:R-:W-:-:S03]  /*1e110*/  ISETP.GE.U32.AND P1, PT, R0, 0x7ffffe59, PT ;  /* 0x7ffffe590000780c */ /* 0x000fc60003f26070 */
[----:B------:R-:W4:Y:S01]  /*1e120*/  LDL.LU.64 R22, [R1+0x340] ;  /* 0x0003400001167983 */ /* 0x000f220000300a00 */
[----:B------:R-:W-:Y:S01]  /*1e130*/  IADD3 R0, R29, -0x14a, RZ ;  /* 0xfffffeb61d007810 */ /* 0x000fe20007ffe0ff */
[----:B------:R-:W-:Y:S01]  /*1e140*/  VIADD R235, R235, 0xfffffeb7 ;  /* 0xfffffeb7ebeb7836 */ /* 0x000fe20000000000 */
[----:B------:R-:W1:Y:S01]  /*1e150*/  LDC R29, c[0x0][0x230] ;  /* 0x00008c00ff1d7b82 */ /* 0x000e620000000800 */
[----:B------:R-:W-:Y:S06]  /*1e160*/  LDGSTS.E [R3+0x5c008], desc[UR16][R34.64], !P6 ;  /* 0x5c00800022037fae */ /* 0x000fec000f121850 */
[----:B------:R-:W-:Y:S04]  /*1e170*/  LDGSTS.E [R3+0x5800c], desc[UR16][R32.64], !P1 ;  /* 0x5800c00020037fae */ /* 0x000fe8000c921850 */
[----:B------:R2:W-:Y:S01]  /*1e180*/  LDGSTS.E [R3+0x5c00c], desc[UR16][R30.64], !P1 ;  /* 0x5c00c0001e037fae */ /* 0x0005e2000c921850 */
[----:B------:R-:W-:Y:S01]  /*1e190*/  ISETP.GE.U32.AND P1, PT, R0, 0x7ffffe77, PT ;  /* 0x7ffffe770000780c */ /* 0x000fe20003f26070 */
[----:B---3--:R-:W-:Y:S01]  /*1e1a0*/  VIADD R0, R19, 0xfffffe96 ;  /* 0xfffffe9613007836 */ /* 0x008fe20000000000 */
[----:B------:R-:W-:Y:S01]  /*1e1b0*/  ISETP.GE.U32.AND P6, PT, R235, 0x7ffffe78, PT ;  /* 0x7ffffe78eb00780c */ /* 0x000fe20003fc6070 */
[----:B------:R-:W3:Y:S01]  /*1e1c0*/  LDL.LU.64 R250, [R1+0x338] ;  /* 0x0003380001fa7983 */ /* 0x000ee20000300a00 */
[----:B--2---:R-:W-:-:S04]  /*1e1d0*/  IADD3 R3, R25, -0x169, RZ ;  /* 0xfffffe9719037810 */ /* 0x004fc80007ffe0ff */
[----:B------:R-:W-:Y:S01]  /*1e1e0*/  ISETP.GE.U32.AND P4, PT, R3, 0x7ffffe58, PT ;  /* 0x7ffffe580300780c */ /* 0x000fe20003f86070 */
[----:B------:R-:W-:Y:S02]  /*1e1f0*/  VIADD R3, R18, 0xfffffe95 ;  /* 0xfffffe9512037836 */ /* 0x000fe40000000000 */
[----:B------:R-:W2:Y:S01]  /*1e200*/  LDL.LU.64 R18, [R1+0x328] ;  /* 0x0003280001127983 */ /* 0x000ea20000300a00 */
[----:B------:R-:W-:-:S03]  /*1e210*/  ISETP.GE.U32.AND P5, PT, R0, 0x7ffffe57, PT ;  /* 0x7ffffe570000780c */ /* 0x000fc60003fa6070 */
[----:B------:R-:W2:Y:S01]  /*1e220*/  LDL.LU.64 R42, [R1+0x318] ;  /* 0x00031800012a7983 */ /* 0x000ea20000300a00 */
[----:B------:R-:W-:-:S03]  /*1e230*/  IADD3 R0, R24, -0x16c, RZ ;  /* 0xfffffe9418007810 */ /* 0x000fc60007ffe0ff */
[----:B------:R-:W2:Y:S01]  /*1e240*/  LDL.LU.64 R38, [R1+0x308] ;  /* 0x0003080001267983 */ /* 0x000ea20000300a00 */
[----:B----4-:R-:W-:-:S03]  /*1e250*/  IMAD.WIDE R34, R2, 0x4, R20 ;  /* 0x0000000402227825 */ /* 0x010fc600078e0214 */
[----:B------:R-:W4:Y:S04]  /*1e260*/  LDL.LU.64 R20, [R1+0x2f8] ;  /* 0x0002f80001147983 */ /* 0x000f280000300a00 */
[----:B------:R-:W4:Y:S01]  /*1e270*/  LDL.LU.64 R32, [R1+0x2e8] ;  /* 0x0002e80001207983 */ /* 0x000f220000300a00 */
[----:B------:R-:W-:-:S03]  /*1e280*/  IMAD.WIDE R30, R2, 0x4, R26 ;  /* 0x00000004021e7825 */ /* 0x000fc600078e021a */
[----:B------:R1:W-:Y:S04]  /*1e290*/  STL.64 [R1+0x6d8], R34 ;  /* 0x0006d82201007387 */ /* 0x0003e80000100a00 */
[----:B------:R-:W4:Y:S01]  /*1e2a0*/  LDL.LU.64 R26, [R1+0x330] ;  /* 0x00033000011a7983 */ /* 0x000f220000300a00 */
[----:B------:R-:W-:-:S03]  /*1e2b0*/  IMAD.WIDE R24, R2, 0x4, R242 ;  /* 0x0000000402187825 */ /* 0x000fc600078e02f2 */
[----:B------:R1:W-:Y:S04]  /*1e2c0*/  STL.64 [R1+0x700], R30 ;  /* 0x0007001e01007387 */ /* 0x0003e80000100a00 */
[----:B------:R-:W4:Y:S04]  /*1e2d0*/  LDL.LU.64 R242, [R1+0x320] ;  /* 0x0003200001f27983 */ /* 0x000f280000300a00 */
[----:B------:R2:W-:Y:S04]  /*1e2e0*/  STL.64 [R1+0x740], R24 ;  /* 0x0007401801007387 */ /* 0x0005e80000100a00 */
[----:B------:R-:W4:Y:S01]  /*1e2f0*/  LDL.LU.64 R40, [R1+0x310] ;  /* 0x0003100001287983 */ /* 0x000f220000300a00 */
[----:B------:R-:W-:-:S03]  /*1e300*/  IMAD.WIDE R22, R2, 0x4, R22 ;  /* 0x0000000402167825 */ /* 0x000fc600078e0216 */
[----:B------:R-:W-:Y:S04]  /*1e310*/  LDGSTS.E [R5+0x50000], desc[UR16][R34.64], !P6 ;  /* 0x5000000022057fae */ /* 0x000fe8000f121850 */
[----:B------:R2:W-:Y:S04]  /*1e320*/  STL.64 [R1+0x778], R22 ;  /* 0x0007781601007387 */ /* 0x0005e80000100a00 */
[----:B------:R-:W4:Y:S04]  /*1e330*/  LDL.LU.64 R36, [R1+0x300] ;  /* 0x0003000001247983 */ /* 0x000f280000300a00 */
[----:B-1----:R-:W4:Y:S04]  /*1e340*/  LDL.LU.64 R34, [R1+0x2f0] ;  /* 0x0002f00001227983 */ /* 0x002f280000300a00 */
[----:B------:R-:W-:Y:S04]  /*1e350*/  LDGSTS.E [R5+0x54000], desc[UR16][R30.64], !P6 ;  /* 0x540000001e057fae */ /* 0x000fe8000f121850 */
[----:B------:R-:W4:Y:S01]  /*1e360*/  LDL.LU.64 R30, [R1+0x2e0] ;  /* 0x0002e000011e7983 */ /* 0x000f220000300a00 */
[----:B------:R-:W-:-:S02]  /*1e370*/  VIADD R252, R252, 0xfffffeb5 ;  /* 0xfffffeb5fcfc7836 */ /* 0x000fc40000000000 */
[----:B------:R-:W-:Y:S02]  /*1e380*/  VIADD R235, R28, 0xfffffeb4 ;  /* 0xfffffeb41ceb7836 */ /* 0x000fe40000000000 */
[----:B---3--:R-:W-:Y:S01]  /*1e390*/  IMAD.WIDE R250, R2, 0x4, R250 ;  /* 0x0000000402fa7825 */ /* 0x008fe200078e02fa */
[----:B------:R-:W-:Y:S01]  /*1e3a0*/  ISETP.GE.U32.AND P2, PT, R252, 0x7ffffe76, PT ;  /* 0x7ffffe76fc00780c */ /* 0x000fe20003f46070 */
[----:B------:R1:W-:Y:S01]  /*1e3b0*/  LDGSTS.E [R5+0x50004], desc[UR16][R24.64], !P1 ;  /* 0x5000400018057fae */ /* 0x0003e2000c921850 */
[----:B------:R-:W-:Y:S01]  /*1e3c0*/  ISETP.GE.U32.AND P3, PT, R235, 0x7ffffe75, PT ;  /* 0x7ffffe75eb00780c */ /* 0x000fe20003f66070 */
[----:B--2---:R-:W-:-:S04]  /*1e3d0*/  IMAD.WIDE R18, R2, 0x4, R18 ;  /* 0x0000000402127825 */ /* 0x004fc800078e0212 */
[C---:B------:R-:W-:Y:S01]  /*1e3e0*/  IMAD.WIDE R42, R2.reuse, 0x4, R42 ;  /* 0x00000004022a7825 */ /* 0x040fe200078e022a */
[----:B------:R-:W-:Y:S03]  /*1e3f0*/  STL.64 [R1+0x798], R250 ;  /* 0x000798fa01007387 */ /* 0x000fe60000100a00 */
[C---:B------:R-:W-:Y:S01]  /*1e400*/  IMAD.WIDE R38, R2.reuse, 0x4, R38 ;  /* 0x0000000402267825 */ /* 0x040fe200078e0226 */
[----:B------:R-:W-:Y:S01]  /*1e410*/  STL.64 [R1+0x7e0], R18 ;  /* 0x0007e01201007387 */ /* 0x000fe20000100a00 */
[----:B------:R-:W-:Y:S01]  /*1e420*/  ISETP.GE.U32.AND P6, PT, R3, 0x7ffffe56, PT ;  /* 0x7ffffe560300780c */ /* 0x000fe20003fc6070 */
[----:B------:R-:W2:Y:S02]  /*1e430*/  LDC R252, c[0x0][0x230] ;  /* 0x00008c00fffc7b82 */ /* 0x000ea40000000800 */
[----:B------:R-:W-:Y:S04]  /*1e440*/  STL.64 [R1+0x9b8], R42 ;  /* 0x0009b82a01007387 */ /* 0x000fe80000100a00 */
[----:B------:R-:W-:Y:S02]  /*1e450*/  STL.64 [R1+0xa98], R38 ;  /* 0x000a982601007387 */ /* 0x000fe40000100a00 */
[----:B-1----:R-:W1:Y:S02]  /*1e460*/  LDC R25, c[0x0][0x230] ;  /* 0x00008c00ff197b82 */ /* 0x002e640000000800 */
[----:B------:R3:W-:Y:S04]  /*1e470*/  LDGSTS.E [R5+0x54004], desc[UR16][R22.64], !P1 ;  /* 0x5400400016057fae */ /* 0x0007e8000c921850 */
[----:B------:R-:W-:Y:S02]  /*1e480*/  LDGSTS.E [R5+0x50008], desc[UR16][R250.64], !P2 ;  /* 0x50008000fa057fae */ /* 0x000fe4000d121850 */
[----:B------:R-:W1:Y:S08]  /*1e490*/  LDC R24, c[0x0][0x230] ;  /* 0x00008c00ff187b82 */ /* 0x000e700000000800 */
[----:B---3--:R-:W3:Y:S01]  /*1e4a0*/  LDC R23, c[0x0][0x230] ;  /* 0x00008c00ff177b82 */ /* 0x008ee20000000800 */
[----:B----4-:R-:W-:-:S07]  /*1e4b0*/  IMAD.WIDE R20, R2, 0x4, R20 ;  /* 0x0000000402147825 */ /* 0x010fce00078e0214 */
[----:B------:R-:W4:Y:S01]  /*1e4c0*/  LDC R22, c[0x0][0x230] ;  /* 0x00008c00ff167b82 */ /* 0x000f220000000800 */
[C---:B------:R-:W-:Y:S01]  /*1e4d0*/  IMAD.WIDE R32, R2.reuse, 0x4, R32 ;  /* 0x0000000402207825 */ /* 0x040fe200078e0220 */
[----:B------:R-:W-:Y:S03]  /*1e4e0*/  STL.64 [R1+0xb30], R20 ;  /* 0x000b301401007387 */ /* 0x000fe60000100a00 */
[----:B------:R-:W-:-:S03]  /*1e4f0*/  IMAD.WIDE R26, R2, 0x4, R26 ;  /* 0x00000004021a7825 */ /* 0x000fc600078e021a */
[----:B------:R-:W1:Y:S02]  /*1e500*/  LDC R235, c[0x0][0x230] ;  /* 0x00008c00ffeb7b82 */ /* 0x000e640000000800 */
[----:B------:R2:W-:Y:S01]  /*1e510*/  STL.64 [R1+0x6d0], R26 ;  /* 0x0006d01a01007387 */ /* 0x0005e20000100a00 */
[----:B------:R-:W-:-:S03]  /*1e520*/  IMAD.WIDE R242, R2, 0x4, R242 ;  /* 0x0000000402f27825 */ /* 0x000fc600078e02f2 */
[----:B------:R-:W-:Y:S02]  /*1e530*/  STL.64 [R1+0xb80], R32 ;  /* 0x000b802001007387 */ /* 0x000fe40000100a00 */
[----:B------:R-:W4:Y:S01]  /*1e540*/  LDC R28, c[0x0][0x230] ;  /* 0x00008c00ff1c7b82 */ /* 0x000f220000000800 */
[C---:B------:R-:W-:Y:S01]  /*1e550*/  IMAD.WIDE R40, R2.reuse, 0x4, R40 ;  /* 0x0000000402287825 */ /* 0x040fe200078e0228 */
[----:B------:R3:W-:Y:S04]  /*1e560*/  STL.64 [R1+0x770], R242 ;  /* 0x000770f201007387 */ /* 0x0007e80000100a00 */
[----:B------:R-:W-:Y:S04]  /*1e570*/  STL.64 [R1+0x848], R40 ;  /* 0x0008482801007387 */ /* 0x000fe80000100a00 */
[----:B------:R-:W-:Y:S01]  /*1e580*/  LDGSTS.E [R5+0x54008], desc[UR16][R26.64], !P2 ;  /* 0x540080001a057fae */ /* 0x000fe2000d121850 */
[----:B------:R-:W-:-:S03]  /*1e590*/  IMAD.WIDE R36, R2, 0x4, R36 ;  /* 0x0000000402247825 */ /* 0x000fc600078e0224 */
[----:B------:R-:W-:Y:S01]  /*1e5a0*/  LDGSTS.E [R5+0x5000c], desc[UR16][R18.64], !P3 ;  /* 0x5000c00012057fae */ /* 0x000fe2000d921850 */
[----:B------:R-:W-:-:S03]  /*1e5b0*/  IMAD.WIDE R34, R2, 0x4, R34 ;  /* 0x0000000402227825 */ /* 0x000fc600078e0222 */
[----:B------:R4:W-:Y:S04]  /*1e5c0*/  STL.64 [R1+0x970], R36 ;  /* 0x0009702401007387 */ /* 0x0009e80000100a00 */
[----:B------:R-:W-:Y:S04]  /*1e5d0*/  STL.64 [R1+0xa70], R34 ;  /* 0x000a702201007387 */ /* 0x000fe80000100a00 */
[----:B--2---:R-:W2:Y:S04]  /*1e5e0*/  LDL.LU.64 R26, [R1+0x2d8] ;  /* 0x0002d800011a7983 */ /* 0x004ea80000300a00 */
[----:B------:R-:W-:Y:S01]  /*1e5f0*/  LDGSTS.E [R5+0x5400c], desc[UR16][R242.64], !P3 ;  /* 0x5400c000f2057fae */ /* 0x000fe2000d921850 */
[----:B------:R-:W-:-:S03]  /*1e600*/  IMAD.WIDE R30, R2, 0x4, R30 ;  /* 0x00000004021e7825 */ /* 0x000fc600078e021e */
[----:B------:R-:W-:Y:S04]  /*1e610*/  LDGSTS.E [R5+0x58000], desc[UR16][R42.64], !P4 ;  /* 0x580000002a057fae */ /* 0x000fe8000e121850 */
[----:B------:R2:W-:Y:S04]  /*1e620*/  STL.64 [R1+0xb00], R30 ;  /* 0x000b001e01007387 */ /* 0x0005e80000100a00 */
[----:B------:R-:W2:Y:S04]  /*1e630*/  LDL.LU.64 R18, [R1+0x2d0] ;  /* 0x0002d00001127983 */ /* 0x000ea80000300a00 */
[----:B------:R-:W-:Y:S04]  /*1e640*/  LDGSTS.E [R5+0x5c000], desc[UR16][R40.64], !P4 ;  /* 0x5c00000028057fae */ /* 0x000fe8000e121850 */
[----:B------:R-:W-:Y:S04]  /*1e650*/  LDGSTS.E [R5+0x58004], desc[UR16][R38.64], !P5 ;  /* 0x5800400026057fae */ /* 0x000fe8000e921850 */
[----:B------:R-:W-:Y:S04]  /*1e660*/  LDGSTS.E [R5+0x5c004], desc[UR16][R36.64], !P5 ;  /* 0x5c00400024057fae */ /* 0x000fe8000e921850 */
[----:B---3--:R-:W3:Y:S04]  /*1e670*/  LDL.LU.64 R242, [R1+0x2c8] ;  /* 0x0002c80001f27983 */ /* 0x008ee80000300a00 */
[----:B------:R-:W-:Y:S01]  /*1e680*/  LDGSTS.E [R5+0x58008], desc[UR16][R20.64], !P6 ;  /* 0x5800800014057fae */ /* 0x000fe2000f121850 */
[----:B------:R-:W-:-:S03]  /*1e690*/  ISETP.GE.U32.AND P1, PT, R0, 0x7ffffe55, PT ;  /* 0x7ffffe550000780c */ /* 0x000fc60003f26070 */
[----:B------:R-:W3:Y:S01]  /*1e6a0*/  LDL.LU.64 R20, [R1+0x2c0] ;  /* 0x0002c00001147983 */ /* 0x000ee20000300a00 */
[----:B------:R-:W-:Y:S02]  /*1e6b0*/  VIADD R3, R252, 0xfffffeb3 ;  /* 0xfffffeb3fc037836 */ /* 0x000fe40000000000 */
[----:B------:R-:W-:Y:S01]  /*1e6c0*/  VIADD R0, R29, 0xfffffeb2 ;  /* 0xfffffeb21d007836 */ /* 0x000fe20000000000 */
[----:B------:R-:W-:Y:S01]  /*1e6d0*/  LDGSTS.E [R5+0x5c008], desc[UR16][R34.64], !P6 ;  /* 0x5c00800022057fae */ /* 0x000fe2000f121850 */
[----:B-1----:R-:W-:Y:S01]  /*1e6e0*/  IADD3 R235, R235, -0x14f, RZ ;  /* 0xfffffeb1ebeb7810 */ /* 0x002fe20007ffe0ff */
[----:B------:R-:W1:Y:S01]  /*1e6f0*/  LDC R29, c[0x0][0x230] ;  /* 0x00008c00ff1d7b82 */ /* 0x000e620000000800 */
[----:B------:R-:W-:Y:S01]  /*1e700*/  ISETP.GE.U32.AND P6, PT, R3, 0x7ffffe74, PT ;  /* 0x7ffffe740300780c */ /* 0x000fe20003fc6070 */
[----:B------:R-:W-:Y:S02]  /*1e710*/  VIADD R3, R25, 0xfffffe93 ;  /* 0xfffffe9319037836 */ /* 0x000fe40000000000 */
[----:B------:R-:W-:Y:S04]  /*1e720*/  LDGSTS.E [R5+0x5800c], desc[UR16][R32.64], !P1 ;  /* 0x5800c00020057fae */ /* 0x000fe8000c921850 */
[----:B------:R2:W-:Y:S01]  /*1e730*/  LDGSTS.E [R5+0x5c00c], desc[UR16][R30.64], !P1 ;  /* 0x5c00c0001e057fae */ /* 0x0005e2000c921850 */
[----:B------:R-:W-:Y:S01]  /*1e740*/  ISETP.GE.U32.AND P1, PT, R0, 0x7ffffe73, PT ;  /* 0x7ffffe730000780c */ /* 0x000fe20003f26070 */
[----:B------:R-:W1:Y:S01]  /*1e750*/  LDC R252, c[0x0][0x230] ;  /* 0x00008c00fffc7b82 */ /* 0x000e620000000800 */
[----:B------:R-:W-:Y:S01]  /*1e760*/  IADD3 R0, R23, -0x16e, RZ ;  /* 0xfffffe9217007810 */ /* 0x000fe20007ffe0ff */
[----:B------:R-:W3:Y:S01]  /*1e770*/  LDL.LU.64 R250, [R1+0x2b8] ;  /* 0x0002b80001fa7983 */ /* 0x000ee20000300a00 */
[----:B------:R-:W-:Y:S01]  /*1e780*/  ISETP.GE.U32.AND P4, PT, R3, 0x7ffffe54, PT ;  /* 0x7ffffe540300780c */ /* 0x000fe20003f86070 */
[----:B----4-:R-:W-:-:S02]  /*1e790*/  VIADD R3, R22, 0xfffffe91 ;  /* 0xfffffe9116037836 */ /* 0x010fc40000000000 */
[----:B------:R-:W4:Y:S01]  /*1e7a0*/  LDL.LU.64 R22, [R1+0x2a8] ;  /* 0x0002a80001167983 */ /* 0x000f220000300a00 */
[----:B------:R-:W-:Y:S01]  /*1e7b0*/  ISETP.GE.U32.AND P5, PT, R0, 0x7ffffe53, PT ;  /* 0x7ffffe530000780c */ /* 0x000fe20003fa6070 */
[----:B------:R-:W-:Y:S02]  /*1e7c0*/  VIADD R0, R24, 0xfffffe90 ;  /* 0xfffffe9018007836 */ /* 0x000fe40000000000 */
[----:B------:R-:W4:Y:S04]  /*1e7d0*/  LDL.LU.64 R42, [R1+0x298] ;  /* 0x00029800012a7983 */ /* 0x000f280000300a00 */
[----:B------:R-:W4:Y:S04]  /*1e7e0*/  LDL.LU.64 R38, [R1+0x288] ;  /* 0x0002880001267983 */ /* 0x000f280000300a00 */
[----:B------:R-:W4:Y:S04]  /*1e7f0*/  LDL.LU.64 R36, [R1+0x278] ;  /* 0x0002780001247983 */ /* 0x000f280000300a00 */
[----:B------:R-:W4:Y:S01]  /*1e800*/  LDL.LU.64 R32, [R1+0x268] ;  /* 0x0002680001207983 */ /* 0x000f220000300a00 */
[----:B--2---:R-:W-:-:S05]  /*1e810*/  IMAD.WIDE R30, R2, 0x4, R26 ;  /* 0x00000004021e7825 */ /* 0x004fca00078e021a */
[----:B------:R-:W-:Y:S04]  /*1e820*/  STL.64 [R1+0x6a0], R30 ;  /* 0x0006a01e01007387 */ /* 0x000fe80000100a00 */
[----:B------:R-:W2:Y:S04]  /*1e830*/  LDL.LU.64 R26, [R1+0x2b0] ;  /* 0x0002b000011a7983 */ /* 0x000ea80000300a00 */
[----:B------:R-:W-:Y:S01]  /*1e840*/  LDGSTS.E [R9+0x50000], desc[UR16][R30.64], !P6 ;  /* 0x500000001e097fae */ /* 0x000fe2000f121850 */
[----:B------:R-:W-:-:S05]  /*1e850*/  IMAD.WIDE R18, R2, 0x4, R18 ;  /* 0x0000000402127825 */ /* 0x000fca00078e0212 */
[----:B------:R-:W-:Y:S04]  /*1e860*/  STL.64 [R1+0x6c8], R18 ;  /* 0x0006c81201007387 */ /* 0x000fe80000100a00 */
[----:B------:R-:W-:Y:S01]  /*1e870*/  LDGSTS.E [R9+0x54000], desc[UR16][R18.64], !P6 ;  /* 0x5400000012097fae */ /* 0x000fe2000f121850 */
[----:B---3--:R-:W-:-:S03]  /*1e880*/  IMAD.WIDE R24, R2, 0x4, R242 ;  /* 0x0000000402187825 */ /* 0x008fc600078e02f2 */
[----:B------:R-:W3:Y:S04]  /*1e890*/  LDL.LU.64 R242, [R1+0x2a0] ;  /* 0x0002a00001f27983 */ /* 0x000ee80000300a00 */
[----:B------:R1:W-:Y:S04]  /*1e8a0*/  STL.64 [R1+0x6f8], R24 ;  /* 0x0006f81801007387 */ /* 0x0003e80000100a00 */
[----:B------:R-:W3:Y:S01]  /*1e8b0*/  LDL.LU.64 R40, [R1+0x290] ;  /* 0x0002900001287983 */ /* 0x000ee20000300a00 */
[----:B------:R-:W-:Y:S01]  /*1e8c0*/  IMAD.WIDE R20, R2, 0x4, R20 ;  /* 0x0000000402147825 */ /* 0x000fe200078e0214 */
[----:B------:R-:W-:-:S02]  /*1e8d0*/  ISETP.GE.U32.AND P2, PT, R235, 0x7ffffe72, PT ;  /* 0x7ffffe72eb00780c */ /* 0x000fc40003f46070 */
[----:B------:R1:W-:Y:S01]  /*1e8e0*/  LDGSTS.E [R9+0x50004], desc[UR16][R24.64], !P1 ;  /* 0x5000400018097fae */ /* 0x0003e2000c921850 */
[----:B------:R-:W-:Y:S02]  /*1e8f0*/  VIADD R5, R28, 0xfffffeb0 ;  /* 0xfffffeb01c057836 */ /* 0x000fe40000000000 */
[C---:B------:R-:W-:Y:S01]  /*1e900*/  IMAD.WIDE R250, R2.reuse, 0x4, R250 ;  /* 0x0000000402fa7825 */ /* 0x040fe200078e02fa */
[----:B------:R2:W-:Y:S01]  /*1e910*/  STL.64 [R1+0x738], R20 ;  /* 0x0007381401007387 */ /* 0x0005e20000100a00 */
[----:B-1----:R-:W1:Y:S03]  /*1e920*/  LDC R25, c[0x0][0x230] ;  /* 0x00008c00ff197b82 */ /* 0x002e660000000800 */
[----:B------:R-:W3:Y:S04]  /*1e930*/  LDL.LU.64 R18, [R1+0x280] ;  /* 0x0002800001127983 */ /* 0x000ee80000300a00 */
[----:B------:R-:W3:Y:S01]  /*1e940*/  LDL.LU.64 R34, [R1+0x270] ;  /* 0x0002700001227983 */ /* 0x000ee20000300a00 */
[C---:B----4-:R-:W-:Y:S01]  /*1e950*/  IMAD.WIDE R22, R2.reuse, 0x4, R22 ;  /* 0x0000000402167825 */ /* 0x050fe200078e0216 */
[----:B------:R-:W4:Y:S02]  /*1e960*/  LDC R24, c[0x0][0x230] ;  /* 0x00008c00ff187b82 */ /* 0x000f240000000800 */
[----:B------:R-:W4:Y:S01]  /*1e970*/  LDL.LU.64 R30, [R1+0x260] ;  /* 0x00026000011e7983 */ /* 0x000f220000300a00 */
[----:B------:R-:W-:Y:S01]  /*1e980*/  ISETP.GE.U32.AND P3, PT, R5, 0x7ffffe71, PT ;  /* 0x7ffffe710500780c */ /* 0x000fe20003f66070 */
[----:B------:R-:W-:-:S02]  /*1e990*/  IMAD.WIDE R42, R2, 0x4, R42 ;  /* 0x00000004022a7825 */ /* 0x000fc400078e022a */
[----:B------:R-:W-:Y:S02]  /*1e9a0*/  STL.64 [R1+0x768], R250 ;  /* 0x000768fa01007387 */ /* 0x000fe40000100a00 */
[C---:B------:R-:W-:Y:S01]  /*1e9b0*/  IMAD.WIDE R38, R2.reuse, 0x4, R38 ;  /* 0x0000000402267825 */ /* 0x040fe200078e0226 */
[----:B------:R-:W1:Y:S01]  /*1e9c0*/  LDC R5, c[0x0][0x230] ;  /* 0x00008c00ff057b82 */ /* 0x000e620000000800 */
[----:B------:R-:W-:Y:S02]  /*1e9d0*/  STL.64 [R1+0x7d8], R22 ;  /* 0x0007d81601007387 */ /* 0x000fe40000100a00 */
[C---:B------:R-:W-:Y:S02]  /*1e9e0*/  IMAD.WIDE R36, R2.reuse, 0x4, R36 ;  /* 0x0000000402247825 */ /* 0x040fe400078e0224 */
[----:B------:R-:W-:Y:S02]  /*1e9f0*/  STL.64 [R1+0x958], R42 ;  /* 0x0009582a01007387 */ /* 0x000fe40000100a00 */
[C---:B------:R-:W-:Y:S01]  /*1ea00*/  IMAD.WIDE R32, R2.reuse, 0x4, R32 ;  /* 0x0000000402207825 */ /* 0x040fe200078e0220 */
[----:B------:R-:W1:Y:S01]  /*1ea10*/  LDC R28, c[0x0][0x230] ;  /* 0x00008c00ff1c7b82 */ /* 0x000e620000000800 */
[----:B------:R-:W-:Y:S04]  /*1ea20*/  STL.64 [R1+0xa58], R38 ;  /* 0x000a582601007387 */ /* 0x000fe80000100a00 */
[----:B------:R-:W-:Y:S01]  /*1ea30*/  STL.64 [R1+0xaf8], R36 ;  /* 0x000af82401007387 */ /* 0x000fe20000100a00 */
[----:B--2---:R-:W-:-:S03]  /*1ea40*/  IMAD.WIDE R26, R2, 0x4, R26 ;  /* 0x00000004021a7825 */ /* 0x004fc600078e021a */
[----:B------:R2:W-:Y:S01]  /*1ea50*/  LDGSTS.E [R9+0x54004], desc[UR16][R20.64], !P1 ;  /* 0x5400400014097fae */ /* 0x0005e2000c921850 */
[----:B------:R-:W-:Y:S01]  /*1ea60*/  ISETP.GE.U32.AND P6, PT, R3, 0x7ffffe52, PT ;  /* 0x7ffffe520300780c */ /* 0x000fe20003fc6070 */
[----:B------:R-:W1:Y:S02]  /*1ea70*/  LDC R235, c[0x0][0x230] ;  /* 0x00008c00ffeb7b82 */ /* 0x000e640000000800 */
[----:B------:R4:W-:Y:S04]  /*1ea80*/  STL.64 [R1+0x698], R26 ;  /* 0x0006981a01007387 */ /* 0x0009e80000100a00 */
[----:B------:R-:W-:Y:S04]  /*1ea90*/  STL.64 [R1+0xb70], R32 ;  /* 0x000b702001007387 */ /* 0x000fe80000100a00 */
[----:B------:R-:W-:Y:S01]  /*1eaa0*/  LDGSTS.E [R9+0x50008], desc[UR16][R250.64], !P2 ;  /* 0x50008000fa097fae */ /* 0x000fe2000d121850 */
[----:B--2---:R-:W2:Y:S03]  /*1eab0*/  LDC R21, c[0x0][0x230] ;  /* 0x00008c00ff157b82 */ /* 0x004ea60000000800 */
[----:B------:R-:W-:Y:S04]  /*1eac0*/  LDGSTS.E [R9+0x54008], desc[UR16][R26.64], !P2 ;  /* 0x540080001a097fae */ /* 0x000fe8000d121850 */
[----:B------:R-:W-:Y:S01]  /*1ead0*/  LDGSTS.E [R9+0x5000c], desc[UR16][R22.64], !P3 ;  /* 0x5000c00016097fae */ /* 0x000fe2000d921850 */
[----:B------:R-:W2:Y:S01]  /*1eae0*/  LDC R20, c[0x0][0x230] ;  /* 0x00008c00ff147b82 */ /* 0x000ea20000000800 */
[----:B---3--:R-:W-:-:S04]  /*1eaf0*/  IMAD.WIDE R242, R2, 0x4, R242 ;  /* 0x0000000402f27825 */ /* 0x008fc800078e02f2 */
[C---:B------:R-:W-:Y:S01]  /*1eb00*/  IMAD.WIDE R40, R2.reuse, 0x4, R40 ;  /* 0x0000000402287825 */ /* 0x040fe200078e0228 */
[----:B------:R-:W-:Y:S04]  /*1eb10*/  STL.64 [R1+0x730], R242 ;  /* 0x000730f201007387 */ /* 0x000fe80000100a00 */
[----:B------:R-:W-:Y:S04]  /*1eb20*/  STL.64 [R1+0x830], R40 ;  /* 0x0008302801007387 */ /* 0x000fe80000100a00 */
[----:B------:R-:W-:Y:S04]  /*1eb30*/  LDGSTS.E [R9+0x5400c], desc[UR16][R242.64], !P3 ;  /* 0x5400c000f2097fae */ /* 0x000fe8000d921850 */
[----:B------:R-:W-:Y:S04]  /*1eb40*/  LDGSTS.E [R9+0x58000], desc[UR16][R42.64], !P4 ;  /* 0x580000002a097fae */ /* 0x000fe8000e121850 */
[----:B------:R-:W-:Y:S04]  /*1eb50*/  LDGSTS.E [R9+0x5c000], desc[UR16][R40.64], !P4 ;  /* 0x5c00000028097fae */ /* 0x000fe8000e121850 */
[----:B------:R-:W-:Y:S01]  /*1eb60*/  LDGSTS.E [R9+0x58004], desc[UR16][R38.64], !P5 ;  /* 0x5800400026097fae */ /* 0x000fe2000e921850 */
[----:B------:R-:W-:-:S04]  /*1eb70*/  IMAD.WIDE R18, R2, 0x4, R18 ;  /* 0x0000000402127825 */ /* 0x000fc800078e0212 */
[C---:B------:R-:W-:Y:S01]  /*1eb80*/  IMAD.WIDE R34, R2.reuse, 0x4, R34 ;  /* 0x0000000402227825 */ /* 0x040fe200078e0222 */
[----:B------:R3:W-:Y:S03]  /*1eb90*/  STL.64 [R1+0x918], R18 ;  /* 0x0009181201007387 */ /* 0x0007e60000100a00 */
[----:B----4-:R-:W-:Y:S01]  /*1eba0*/  IMAD.WIDE R30, R2, 0x4, R30 ;  /* 0x00000004021e7825 */ /* 0x010fe200078e021e */
[----:B------:R4:W-:Y:S04]  /*1ebb0*/  STL.64 [R1+0xa10], R34 ;  /* 0x000a102201007387 */ /* 0x0009e80000100a00 */
[----:B------:R-:W4:Y:S04]  /*1ebc0*/  LDL.LU.64 R26, [R1+0x258] ;  /* 0x00025800011a7983 */ /* 0x000f280000300a00 */
[----:B------:R4:W-:Y:S04]  /*1ebd0*/  STL.64 [R1+0xad0], R30 ;  /* 0x000ad01e01007387 */ /* 0x0009e80000100a00 */
[----:B------:R-:W4:Y:S04]  /*1ebe0*/  LDL.LU.64 R22, [R1+0x250] ;  /* 0x0002500001167983 */ /* 0x000f280000300a00 */
[----:B------:R-:W-:Y:S01]  /*1ebf0*/  LDGSTS.E [R9+0x5c004], desc[UR16][R18.64], !P5 ;  /* 0x5c00400012097fae */ /* 0x000fe2000e921850 */
[----:B------:R-:W-:-:S03]  /*1ec00*/  ISETP.GE.U32.AND P1, PT, R0, 0x7ffffe51, PT ;  /* 0x7ffffe510000780c */ /* 0x000fc60003f26070 */
[----:B---3--:R-:W3:Y:S04]  /*1ec10*/  LDL.LU.64 R18, [R1+0x248] ;  /* 0x0002480001127983 */ /* 0x008ee80000300a00 */
[----:B------:R-:W3:Y:S01]  /*1ec20*/  LDL.LU.64 R250, [R1+0x240] ;  /* 0x0002400001fa7983 */ /* 0x000ee20000300a00 */
[----:B------:R-:W-:Y:S01]  /*1ec30*/  VIADD R0, R29, 0xfffffeae ;  /* 0xfffffeae1d007836 */ /* 0x000fe20000000000 */
[----:B------:R-:W-:Y:S02]  /*1ec40*/  IADD3 R3, R252, -0x151, RZ ;  /* 0xfffffeaffc037810 */ /* 0x000fe40007ffe0ff */
[----:B------:R-:W-:Y:S01]  /*1ec50*/  LDGSTS.E [R9+0x58008], desc[UR16][R36.64], !P6 ;  /* 0x5800800024097fae */ /* 0x000fe2000f121850 */
[----:B------:R-:W3:Y:S03]  /*1ec60*/  LDC R252, c[0x0][0x230] ;  /* 0x00008c00fffc7b82 */ /* 0x000ee60000000800 */
[----:B------:R-:W-:Y:S01]  /*1ec70*/  LDGSTS.E [R9+0x5c008], desc[UR16][R34.64], !P6 ;  /* 0x5c00800022097fae */ /* 0x000fe2000f121850 */
[----:B------:R-:W-:-:S03]  /*1ec80*/  ISETP.GE.U32.AND P6, PT, R3, 0x7ffffe70, PT ;  /* 0x7ffffe700300780c */ /* 0x000fc60003fc6070 */
[----:B------:R-:W-:Y:S01]  /*1ec90*/  LDGSTS.E [R9+0x5800c], desc[UR16][R32.64], !P1 ;  /* 0x5800c00020097fae */ /* 0x000fe2000c921850 */
[----:B-1----:R-:W-:-:S03]  /*1eca0*/  VIADD R3, R25, 0xfffffe8f ;  /* 0xfffffe8f19037836 */ /* 0x002fc60000000000 */
[----:B------:R1:W-:Y:S01]  /*1ecb0*/  LDGSTS.E [R9+0x5c00c], desc[UR16][R30.64], !P1 ;  /* 0x5c00c0001e097fae */ /* 0x0003e2000c921850 */
[----:B------:R-:W-:Y:S01]  /*1ecc0*/  ISETP.GE.U32.AND P1, PT, R0, 0x7ffffe6f, PT ;  /* 0x7ffffe6f0000780c */ /* 0x000fe20003f26070 */
[----:B------:R-:W-:Y:S02]  /*1ecd0*/  VIADD R0, R24, 0xfffffe8e ;  /* 0xfffffe8e18007836 */ /* 0x000fe40000000000 */
[----:B------:R-:W3:Y:S01]  /*1ece0*/  LDL.LU.64 R242, [R1+0x238] ;  /* 0x0002380001f27983 */ /* 0x000ee20000300a00 */
[----:B------:R-:W-:-:S03]  /*1ecf0*/  ISETP.GE.U32.AND P4, PT, R3, 0x7ffffe50, PT ;  /* 0x7ffffe500300780c */ /* 0x000fc60003f86070 */
[----:B------:R-:W3:Y:S01]  /*1ed00*/  LDL.LU.64 R24, [R1+0x228] ;  /* 0x0002280001187983 */ /* 0x000ee20000300a00 */
[----:B-1----:R-:W-:Y:S01]  /*1ed10*/  VIADD R9, R5, 0xfffffead ;  /* 0xfffffead05097836 */ /* 0x002fe20000000000 */
[----:B------:R-:W-:Y:S02]  /*1ed20*/  IADD3 R5, R28, -0x154, RZ ;  /* 0xfffffeac1c057810 */ /* 0x000fe40007ffe0ff */
[----:B------:R-:W3:Y:S01]  /*1ed30*/  LDL.LU.64 R40, [R1+0x218] ;  /* 0x0002180001287983 */ /* 0x000ee20000300a00 */
[----:B------:R-:W-:Y:S01]  /*1ed40*/  ISETP.GE.U32.AND P5, PT, R0, 0x7ffffe4f, PT ;  /* 0x7ffffe4f0000780c */ /* 0x000fe20003fa6070 */
[----:B--2---:R-:W-:Y:S01]  /*1ed50*/  VIADD R0, R20, 0xfffffe8c ;  /* 0xfffffe8c14007836 */ /* 0x004fe20000000000 */
[----:B------:R-:W-:Y:S01]  /*1ed60*/  IADD3 R3, R21, -0x173, RZ ;  /* 0xfffffe8d15037810 */ /* 0x000fe20007ffe0ff */
[----:B------:R-:W2:Y:S04]  /*1ed70*/  LDL.LU.64 R36, [R1+0x208] ;  /* 0x0002080001247983 */ /* 0x000ea80000300a00 */
[----:B----4-:R-:W4:Y:S04]  /*1ed80*/  LDL.LU.64 R34, [R1+0x1f8] ;  /* 0x0001f80001227983 */ /* 0x010f280000300a00 */
[----:B------:R-:W4:Y:S01]  /*1ed90*/  LDL.LU.64 R30, [R1+0x1e8] ;  /* 0x0001e800011e7983 */ /* 0x000f220000300a00 */
[----:B------:R-:W-:-:S05]  /*1eda0*/  IMAD.WIDE R28, R2, 0x4, R26 ;  /* 0x00000004021c7825 */ /* 0x000fca00078e021a */
[----:B------:R-:W-:Y:S01]  /*1edb0*/  STL.64 [R1+0x668], R28 ;  /* 0x0006681c01007387 */ /* 0x000fe20000100a00 */
[----:B------:R-:W-:-:S03]  /*1edc0*/  IMAD.WIDE R22, R2, 0x4, R22 ;  /* 0x0000000402167825 */ /* 0x000fc600078e0216 */
[----:B------:R-:W4:Y:S04]  /*1edd0*/  LDL.LU.64 R26, [R1+0x230] ;  /* 0x00023000011a7983 */ /* 0x000f280000300a00 */
[----:B------:R1:W-:Y:S04]  /*1ede0*/  STL.64 [R1+0x690], R22 ;  /* 0x0006901601007387 */ /* 0x0003e80000100a00 */
[----:B------:R-:W4:Y:S04]  /*1edf0*/  LDL.LU.64 R38, [R1+0x220] ;  /* 0x0002200001267983 */ /* 0x000f280000300a00 */
[----:B------:R-:W-:Y:S01]  /*1ee00*/  LDGSTS.E [R10+0x50000], desc[UR16][R28.64], !P6 ;  /* 0x500000001c0a7fae */ /* 0x000fe2000f121850 */
[----:B---3--:R-:W-:-:S03]  /*1ee10*/  IMAD.WIDE R20, R2, 0x4, R18 ;  /* 0x0000000402147825 */ /* 0x008fc600078e0212 */
[----:B------:R-:W-:Y:S01]  /*1ee20*/  LDGSTS.E [R10+0x54000], desc[UR16][R22.64], !P6 ;  /* 0x54000000160a7fae */ /* 0x000fe2000f121850 */
[----:B------:R-:W-:-:S03]  /*1ee30*/  IMAD.WIDE R18, R2, 0x4, R250 ;  /* 0x0000000402127825 */ /* 0x000fc600078e02fa */
[----:B------:R3:W-:Y:S04]  /*1ee40*/  STL.64 [R1+0x6c0], R20 ;  /* 0x0006c01401007387 */ /* 0x0007e80000100a00 */
[----:B------:R-:W4:Y:S04]  /*1ee50*/  LDL.LU.64 R32, [R1+0x210] ;  /* 0x0002100001207983 */ /* 0x000f280000300a00 */
[----:B------:R4:W-:Y:S04]  /*1ee60*/  STL.64 [R1+0x6f0], R18 ;  /* 0x0006f01201007387 */ /* 0x0009e80000100a00 */
[----:B-1----:R-:W4:Y:S04]  /*1ee70*/  LDL.LU.64 R22, [R1+0x200] ;  /* 0x0002000001167983 */ /* 0x002f280000300a00 */
[----:B------:R-:W4:Y:S04]  /*1ee80*/  LDL.LU.64 R28, [R1+0x1f0] ;  /* 0x0001f000011c7983 */ /* 0x000f280000300a00 */
[----:B------:R-:W4:Y:S01]  /*1ee90*/  LDL.LU.64 R250, [R1+0x1e0] ;  /* 0x0001e00001fa7983 */ /* 0x000f220000300a00 */
[----:B------:R-:W-:Y:S01]  /*1eea0*/  ISETP.GE.U32.AND P2, PT, R9, 0x7ffffe6e, PT ;  /* 0x7ffffe6e0900780c */ /* 0x000fe20003f46070 */
[C---:B------:R-:W-:Y:S01]  /*1eeb0*/  IMAD.WIDE R242, R2.reuse, 0x4, R242 ;  /* 0x0000000402f27825 */ /* 0x040fe200078e02f2 */
[----:B------:R-:W-:Y:S01]  /*1eec0*/  ISETP.GE.U32.AND P3, PT, R5, 0x7ffffe6d, PT ;  /* 0x7ffffe6d0500780c */ /* 0x000fe20003f66070 */
[----:B------:R3:W-:Y:S02]  /*1eed0*/  LDGSTS.E [R10+0x50004], desc[UR16][R20.64], !P1 ;  /* 0x50004000140a7fae */ /* 0x0007e4000c921850 */
[----:B------:R-:W-:-:S04]  /*1eee0*/  IMAD.WIDE R24, R2, 0x4, R24 ;  /* 0x0000000402187825 */ /* 0x000fc800078e0218 */
[C---:B------:R-:W-:Y:S01]  /*1eef0*/  IMAD.WIDE R40, R2.reuse, 0x4, R40 ;  /* 0x0000000402287825 */ /* 0x040fe200078e0228 */
[----:B------:R-:W-:Y:S03]  /*1ef00*/  STL.64 [R1+0x728], R242 ;  /* 0x000728f201007387 */ /* 0x000fe60000100a00 */
[C---:B--2---:R-:W-:Y:S01]  /*1ef10*/  IMAD.WIDE R36, R2.reuse, 0x4, R36 ;  /* 0x0000000402247825 */ /* 0x044fe200078e0224 */
[----:B------:R-:W-:Y:S01]  /*1ef20*/  STL.64 [R1+0x7b8], R24 ;  /* 0x0007b81801007387 */ /* 0x000fe20000100a00 */
[----:B---3--:R-:W1:Y:S02]  /*1ef30*/  LDC R21, c[0x0][0x230] ;  /* 0x00008c00ff157b82 */ /* 0x008e640000000800 */
[C---:B----4-:R-:W-:Y:S01]  /*1ef40*/  IMAD.WIDE R34, R2.reuse, 0x4, R34 ;  /* 0x0000000402227825 */ /* 0x050fe200078e0222 */
[----:B------:R-:W-:Y:S03]  /*1ef50*/  STL.64 [R1+0x910], R40 ;  /* 0x0009102801007387 */ /* 0x000fe60000100a00 */
[C---:B------:R-:W-:Y:S01]  /*1ef60*/  IMAD.WIDE R30, R2.reuse, 0x4, R30 ;  /* 0x00000004021e7825 */ /* 0x040fe200078e021e */
[----:B------:R-:W-:Y:S03]  /*1ef70*/  STL.64 [R1+0x9f8], R36 ;  /* 0x0009f82401007387 */ /* 0x000fe60000100a00 */
[C---:B------:R-:W-:Y:S01]  /*1ef80*/  IMAD.WIDE R26, R2.reuse, 0x4, R26 ;  /* 0x00000004021a7825 */ /* 0x040fe200078e021a */
[----:B------:R-:W-:Y:S03]  /*1ef90*/  STL.64 [R1+0xac0], R34 ;  /* 0x000ac02201007387 */ /* 0x000fe60000100a00 */
[C---:B------:R-:W-:Y:S01]  /*1efa0*/  IMAD.WIDE R42, R2.reuse, 0x4, R38 ;  /* 0x00000004022a7825 */ /* 0x040fe200078e0226 */
[----:B------:R2:W-:Y:S01]  /*1efb0*/  STL.64 [R1+0x660], R26 ;  /* 0x0006601a01007387 */ /* 0x0005e20000100a00 */
[----:B------:R-:W-:Y:S01]  /*1efc0*/  ISETP.GE.U32.AND P6, PT, R3, 0x7ffffe4e, PT ;  /* 0x7ffffe4e0300780c */ /* 0x000fe20003fc6070 */
[----:B------:R-:W3:Y:S02]  /*1efd0*/  LDC R20, c[0x0][0x230] ;  /* 0x00008c00ff147b82 */ /* 0x000ee40000000800 */
[----:B------:R4:W-:Y:S04]  /*1efe0*/  LDGSTS.E [R10+0x54004], desc[UR16][R18.64], !P1 ;  /* 0x54004000120a7fae */ /* 0x0009e8000c921850 */
[----:B------:R-:W-:Y:S02]  /*1eff0*/  STL.64 [R1+0xb50], R30 ;  /* 0x000b501e01007387 */ /* 0x000fe40000100a00 */
[----:B------:R-:W1:Y:S01]  /*1f000*/  LDC R9, c[0x0][0x230] ;  /* 0x00008c00ff097b82 */ /* 0x000e620000000800 */
[C---:B------:R-:W-:Y:S01]  /*1f010*/  IMAD.WIDE R38, R2.reuse, 0x4, R32 ;  /* 0x0000000402267825 */ /* 0x040fe200078e0220 */
[----:B------:R-:W-:Y:S06]  /*1f020*/  STL.64 [R1+0x6e8], R42 ;  /* 0x0006e82a01007387 */ /* 0x000fec0000100a00 */
[----:B----4-:R-:W4:Y:S01]  /*1f030*/  LDC R19, c[0x0][0x230] ;  /* 0x00008c00ff137b82 */ /* 0x010f220000000800 */
[----:B------:R-:W-:Y:S01]  /*1f040*/  LDGSTS.E [R10+0x50008], desc[UR16][R242.64], !P2 ;  /* 0x50008000f20a7fae */ /* 0x000fe2000d121850 */
[----:B------:R-:W-:-:S03]  /*1f050*/  IMAD.WIDE R22, R2, 0x4, R22 ;  /* 0x0000000402167825 */ /* 0x000fc600078e0216 */
[----:B------:R-:W-:Y:S03]  /*1f060*/  STL.64 [R1+0x808], R38 ;  /* 0x0008082601007387 */ /* 0x000fe60000100a00 */
[----:B------:R-:W3:Y:S01]  /*1f070*/  LDC R18, c[0x0][0x230] ;  /* 0x00008c00ff127b82 */ /* 0x000ee20000000800 */
[C---:B------:R-:W-:Y:S01]  /*1f080*/  IMAD.WIDE R32, R2.reuse, 0x4, R28 ;  /* 0x0000000402207825 */ /* 0x040fe200078e021c */
[----:B------:R-:W-:Y:S03]  /*1f090*/  LDGSTS.E [R10+0x54008], desc[UR16][R26.64], !P2 ;  /* 0x540080001a0a7fae */ /* 0x000fe6000d121850 */
[----:B------:R-:W-:Y:S01]  /*1f0a0*/  IMAD.WIDE R28, R2, 0x4, R250 ;  /* 0x00000004021c7825 */ /* 0x000fe200078e02fa */
[----:B------:R1:W-:Y:S02]  /*1f0b0*/  STL.64 [R1+0x890], R22 ;  /* 0x0008901601007387 */ /* 0x0003e40000100a00 */
[----:B------:R-:W4:Y:S02]  /*1f0c0*/  LDC R5, c[0x0][0x230] ;  /* 0x00008c00ff057b82 */ /* 0x000f240000000800 */
[----:B------:R-:W-:Y:S04]  /*1f0d0*/  LDGSTS.E [R10+0x5000c], desc[UR16][R24.64], !P3 ;  /* 0x5000c000180a7fae */ /* 0x000fe8000d921850 */
[----:B------:R3:W-:Y:S04]  /*1f0e0*/  STL.64 [R1+0x9b0], R32 ;  /* 0x0009b02001007387 */ /* 0x0007e80000100a00 */
[----:B------:R-:W-:Y:S04]  /*1f0f0*/  LDGSTS.E [R10+0x5400c], desc[UR16][R42.64], !P3 ;  /* 0x5400c0002a0a7fae */ /* 0x000fe8000d921850 */
[----:B--2---:R-:W2:Y:S04]  /*1f100*/  LDL.LU.64 R26, [R1+0x1d8] ;  /* 0x0001d800011a7983 */ /* 0x004ea80000300a00 */
[----:B------:R-:W-:Y:S04]  /*1f110*/  LDGSTS.E [R10+0x58000], desc[UR16][R40.64], !P4 ;  /* 0x58000000280a7fae */ /* 0x000fe8000e121850 */
[----:B------:R2:W-:Y:S04]  /*1f120*/  STL.64 [R1+0xa90], R28 ;  /* 0x000a901c01007387 */ /* 0x0005e80000100a00 */
[----:B------:R-:W-:Y:S04]  /*1f130*/  LDGSTS.E [R10+0x5c000], desc[UR16][R38.64], !P4 ;  /* 0x5c000000260a7fae */ /* 0x000fe8000e121850 */
[----:B------:R-:W2:Y:S04]  /*1f140*/  LDL.LU.64 R24, [R1+0x1d0] ;  /* 0x0001d00001187983 */ /* 0x000ea80000300a00 */
[----:B------:R-:W-:Y:S04]  /*1f150*/  LDGSTS.E [R10+0x58004], desc[UR16][R36.64], !P5 ;  /* 0x58004000240a7fae */ /* 0x000fe8000e921850 */
[----:B------:R-:W-:Y:S01]  /*1f160*/  LDGSTS.E [R10+0x5c004], desc[UR16][R22.64], !P5 ;  /* 0x5c004000160a7fae */ /* 0x000fe2000e921850 */
[----:B------:R-:W-:Y:S01]  /*1f170*/  ISETP.GE.U32.AND P1, PT, R0, 0x7ffffe4d, PT ;  /* 0x7ffffe4d0000780c */ /* 0x000fe20003f26070 */
[----:B------:R-:W-:-:S02]  /*1f180*/  VIADD R3, R235, 0xfffffeab ;  /* 0xfffffeabeb037836 */ /* 0x000fc40000000000 */
[----:B------:R-:W-:Y:S04]  /*1f190*/  LDGSTS.E [R10+0x58008], desc[UR16][R34.64], !P6 ;  /* 0x58008000220a7fae */ /* 0x000fe8000f121850 */
[----:B-1----:R-:W2:Y:S01]  /*1f1a0*/  LDL.LU.64 R22, [R1+0x1c8] ;  /* 0x0001c80001167983 */ /* 0x002ea20000300a00 */
[----:B------:R-:W-:Y:S01]  /*1f1b0*/  IADD3 R0, R252, -0x156, RZ ;  /* 0xfffffeaafc007810 */ /* 0x000fe20007ffe0ff */
[----:B------:R-:W-:Y:S01]  /*1f1c0*/  VIADD R9, R9, 0xfffffea9 ;  /* 0xfffffea909097836 */ /* 0x000fe20000000000 */
[----:B------:R-:W1:Y:S01]  /*1f1d0*/  LDC R235, c[0x0][0x230] ;  /* 0x00008c00ffeb7b82 */ /* 0x000e620000000800 */
[----:B------:R-:W2:Y:S04]  /*1f1e0*/  LDL.LU.64 R250, [R1+0x1c0] ;  /* 0x0001c00001fa7983 */ /* 0x000ea80000300a00 */
[----:B------:R-:W-:Y:S01]  /*1f1f0*/  LDGSTS.E [R10+0x5c008], desc[UR16][R32.64], !P6 ;  /* 0x5c008000200a7fae */ /* 0x000fe2000f121850 */
[----:B------:R-:W-:-:S02]  /*1f200*/  ISETP.GE.U32.AND P6, PT, R3, 0x7ffffe6c, PT ;  /* 0x7ffffe6c0300780c */ /* 0x000fc40003fc6070 */
[----:B------:R-:W-:Y:S01]  /*1f210*/  IADD3 R3, R21, -0x175, RZ ;  /* 0xfffffe8b15037810 */ /* 0x000fe20007ffe0ff */
[----:B------:R2:W-:Y:S01]  /*1f220*/  LDGSTS.E [R10+0x5800c], desc[UR16][R30.64], !P1 ;  /* 0x5800c0001e0a7fae */ /* 0x0005e2000c921850 */
[----:B----4-:R-:W-:Y:S01]  /*1f230*/  VIADD R5, R5, 0xfffffea8 ;  /* 0xfffffea805057836 */ /* 0x010fe20000000000 */
[----:B------:R-:W4:Y:S01]  /*1f240*/  LDC R252, c[0x0][0x230] ;  /* 0x00008c00fffc7b82 */ /* 0x000f220000000800 */
[----:B------:R-:W-:Y:S01]  /*1f250*/  ISETP.GE.U32.AND P4, PT, R3, 0x7ffffe4c, PT ;  /* 0x7ffffe4c0300780c */ /* 0x000fe20003f86070 */
[----:B------:R2:W-:Y:S01]  /*1f260*/  LDGSTS.E [R10+0x5c00c], desc[UR16][R28.64], !P1 ;  /* 0x5c00c0001c0a7fae */ /* 0x0005e2000c921850 */
[----:B------:R-:W-:Y:S01]  /*1f270*/  ISETP.GE.U32.AND P1, PT, R0, 0x7ffffe6b, PT ;  /* 0x7ffffe6b0000780c */ /* 0x000fe20003f26070 */
[----:B------:R-:W-:Y:S02]  /*1f280*/  VIADD R0, R19, 0xfffffe8a ;  /* 0xfffffe8a13007836 */ /* 0x000fe40000000000 */
[----:B---3--:R-:W-:Y:S01]  /*1f290*/  VIADD R3, R18, 0xfffffe89 ;  /* 0xfffffe8912037836 */ /* 0x008fe20000000000 */
[----:B------:R-:W3:Y:S04]  /*1f2a0*/  LDL.LU.64 R242, [R1+0x1b8] ;  /* 0x0001b80001f27983 */ /* 0x000ee80000300a00 */
[----:B------:R-:W4:Y:S01]  /*1f2b0*/  LDL.LU.64 R18, [R1+0x1a8] ;  /* 0x0001a80001127983 */ /* 0x000f220000300a00 */
[----:B------:R-:W-:Y:S01]  /*1f2c0*/  ISETP.GE.U32.AND P5, PT, R0, 0x7ffffe4b, PT ;  /* 0x7ffffe4b0000780c */ /* 0x000fe20003fa6070 */
[----:B--2---:R-:W-:-:S02]  /*1f2d0*/  IMAD.WIDE R30, R2, 0x4, R26 ;  /* 0x00000004021e7825 */ /* 0x004fc400078e021a */
[----:B------:R-:W2:Y:S01]  /*1f2e0*/  LDL.LU.64 R40, [R1+0x198] ;  /* 0x0001980001287983 */ /* 0x000ea20000300a00 */
[----:B------:R-:W-:Y:S01]  /*1f2f0*/  IADD3 R0, R20, -0x178, RZ ;  /* 0xfffffe8814007810 */ /* 0x000fe20007ffe0ff */
[----:B------:R-:W1:Y:S02]  /*1f300*/  LDC R10, c[0x0][0x230] ;  /* 0x00008c00ff0a7b82 */ /* 0x000e640000000800 */
[----:B------:R-:W2:Y:S04]  /*1f310*/  LDL.LU.64 R36, [R1+0x188] ;  /* 0x0001880001247983 */ /* 0x000ea80000300a00 */
[----:B------:R-:W2:Y:S04]  /*1f320*/  LDL.LU.64 R32, [R1+0x178] ;  /* 0x0001780001207983 */ /* 0x000ea80000300a00 */
[----:B------:R-:W2:Y:S01]  /*1f330*/  LDL.LU.64 R28, [R1+0x168] ;  /* 0x00016800011c7983 */ /* 0x000ea20000300a00 */
[----:B------:R-:W-:-:S03]  /*1f340*/  IMAD.WIDE R26, R2, 0x4, R24 ;  /* 0x00000004021a7825 */ /* 0x000fc600078e0218 */
[----:B------:R1:W-:Y:S04]  /*1f350*/  STL.64 [R1+0x638], R30 ;  /* 0x0006381e01007387 */ /* 0x0003e80000100a00 */
[----:B------:R-:W2:Y:S04]  /*1f360*/  LDL.LU.64 R20, [R1+0x1b0] ;  /* 0x0001b00001147983 */ /* 0x000ea80000300a00 */
[----:B------:R1:W-:Y:S04]  /*1f370*/  STL.64 [R1+0x658], R26 ;  /* 0x0006581a01007387 */ /* 0x0003e80000100a00 */
[----:B------:R-:W2:Y:S04]  /*1f380*/  LDL.LU.64 R38, [R1+0x1a0] ;  /* 0x0001a00001267983 */ /* 0x000ea80000300a00 */
[----:B------:R-:W-:Y:S01]  /*1f390*/  LDGSTS.E [R12+0x50000], desc[UR16][R30.64], !P6 ;  /* 0x500000001e0c7fae */ /* 0x000fe2000f121850 */
[----:B------:R-:W-:-:S03]  /*1f3a0*/  IMAD.WIDE R24, R2, 0x4, R22 ;  /* 0x0000000402187825 */ /* 0x000fc600078e0216 */
[----:B------:R-:W-:Y:S01]  /*1f3b0*/  LDGSTS.E [R12+0x54000], desc[UR16][R26.64], !P6 ;  /* 0x540000001a0c7fae */ /* 0x000fe2000f121850 */
[----:B------:R-:W-:-:S03]  /*1f3c0*/  IMAD.WIDE R22, R2, 0x4, R250 ;  /* 0x0000000402167825 */ /* 0x000fc600078e02fa */
[----:B------:R2:W-:Y:S04]  /*1f3d0*/  STL.64 [R1+0x688], R24 ;  /* 0x0006881801007387 */ /* 0x0005e80000100a00 */
[----:B------:R-:W2:Y:S04]  /*1f3e0*/  LDL.LU.64 R34, [R1+0x190] ;  /* 0x0001900001227983 */ /* 0x000ea80000300a00 */
[----:B------:R2:W-:Y:S04]  /*1f3f0*/  STL.64 [R1+0x6b8], R22 ;  /* 0x0006b81601007387 */ /* 0x0005e80000100a00 */
[----:B-1----:R-:W2:Y:S04]  /*1f400*/  LDL.LU.64 R30, [R1+0x180] ;  /* 0x00018000011e7983 */ /* 0x002ea80000300a00 */
[----:B------:R-:W2:Y:S04]  /*1f410*/  LDL.LU.64 R26, [R1+0x170] ;  /* 0x00017000011a7983 */ /* 0x000ea80000300a00 */
[----:B------:R-:W2:Y:S01]  /*1f420*/  LDL.LU.64 R250, [R1+0x160] ;  /* 0x0001600001fa7983 */ /* 0x000ea20000300a00 */
[----:B---3--:R-:W-:Y:S01]  /*1f430*/  IMAD.WIDE R242, R2, 0x4, R242 ;  /* 0x0000000402f27825 */ /* 0x008fe200078e02f2 */
[----:B------:R-:W-:-:S02]  /*1f440*/  ISETP.GE.U32.AND P2, PT, R9, 0x7ffffe6a, PT ;  /* 0x7ffffe6a0900780c */ /* 0x000fc40003f46070 */
[----:B------:R-:W-:Y:S01]  /*1f450*/  ISETP.GE.U32.AND P3, PT, R5, 0x7ffffe69, PT ;  /* 0x7ffffe690500780c */ /* 0x000fe20003f66070 */
[C---:B----4-:R-:W-:Y:S01]  /*1f460*/  IMAD.WIDE R18, R2.reuse, 0x4, R18 ;  /* 0x0000000402127825 */ /* 0x050fe200078e0212 */
[----:B------:R-:W-:Y:S03]  /*1f470*/  STL.64 [R1+0x6e0], R242 ;  /* 0x0006e0f201007387 */ /* 0x000fe60000100a00 */
[C---:B--2---:R-:W-:Y:S01]  /*1f480*/  IMAD.WIDE R40, R2.reuse, 0x4, R40 ;  /* 0x0000000402287825 */ /* 0x044fe200078e0228 */
[----:B------:R-:W-:Y:S03]  /*1f490*/  STL.64 [R1+0x790], R18 ;  /* 0x0007901201007387 */ /* 0x000fe60000100a00 */
[C---:B------:R-:W-:Y:S01]  /*1f4a0*/  IMAD.WIDE R36, R2.reuse, 0x4, R36 ;  /* 0x0000000402247825 */ /* 0x040fe200078e0224 */
[----:B------:R-:W-:Y:S03]  /*1f4b0*/  STL.64 [R1+0x870], R40 ;  /* 0x0008702801007387 */ /* 0x000fe60000100a00 */
[C---:B------:R-:W-:Y:S01]  /*1f4c0*/  IMAD.WIDE R32, R2.reuse, 0x4, R32 ;  /* 0x0000000402207825 */ /* 0x040fe200078e0220 */
[----:B------:R-:W-:Y:S03]  /*1f4d0*/  STL.64 [R1+0x998], R36 ;  /* 0x0009982401007387 */ /* 0x000fe60000100a00 */
[C---:B------:R-:W-:Y:S01]  /*1f4e0*/  IMAD.WIDE R28, R2.reuse, 0x4, R28 ;  /* 0x00000004021c7825 */ /* 0x040fe200078e021c */
[----:B------:R-:W-:Y:S03]  /*1f4f0*/  STL.64 [R1+0xa80], R32 ;  /* 0x000a802001007387 */ /* 0x000fe60000100a00 */
[C---:B------:R-:W-:Y:S01]  /*1f500*/  IMAD.WIDE R20, R2.reuse, 0x4, R20 ;  /* 0x0000000402147825 */ /* 0x040fe200078e0214 */
[----:B------:R1:W-:Y:S03]  /*1f510*/  LDGSTS.E [R12+0x50004], desc[UR16][R24.64], !P1 ;  /* 0x50004000180c7fae */ /* 0x0003e6000c921850 */
[C---:B------:R-:W-:Y:S01]  /*1f520*/  IMAD.WIDE R42, R2.reuse, 0x4, R38 ;  /* 0x00000004022a7825 */ /* 0x040fe200078e0226 */
[----:B------:R2:W-:Y:S01]  /*1f530*/  STL.64 [R1+0x630], R20 ;  /* 0x0006301401007387 */ /* 0x0005e20000100a00 */
[----:B------:R-:W-:Y:S01]  /*1f540*/  ISETP.GE.U32.AND P6, PT, R3, 0x7ffffe4a, PT ;  /* 0x7ffffe4a0300780c */ /* 0x000fe20003fc6070 */
[----:B------:R-:W3:Y:S02]  /*1f550*/  LDC R9, c[0x0][0x230] ;  /* 0x00008c00ff097b82 */ /* 0x000ee40000000800 */
[----:B------:R-:W-:Y:S04]  /*1f560*/  STL.64 [R1+0xb20], R28 ;  /* 0x000b201c01007387 */ /* 0x000fe80000100a00 */
[----:B------:R-:W-:Y:S02]  /*1f570*/  STL.64 [R1+0x6b0], R42 ;  /* 0x0006b02a01007387 */ /* 0x000fe40000100a00 */
[----:B-1----:R-:W1:Y:S02]  /*1f580*/  LDC R24, c[0x0][0x230] ;  /* 0x00008c00ff187b82 */ /* 0x002e640000000800 */
[----:B------:R4:W-:Y:S01]  /*1f590*/  LDGSTS.E [R12+0x54004], desc[UR16][R22.64], !P1 ;  /* 0x54004000160c7fae */ /* 0x0009e2000c921850 */
[----:B------:R-:W-:-:S03]  /*1f5a0*/  IMAD.WIDE R38, R2, 0x4, R34 ;  /* 0x0000000402267825 */ /* 0x000fc600078e0222 */
[----:B------:R-:W-:Y:S02]  /*1f5b0*/  LDGSTS.E [R12+0x50008], desc[UR16][R242.64], !P2 ;  /* 0x50008000f20c7fae */ /* 0x000fe4000d121850 */
[----:B------:R-:W1:Y:S01]  /*1f5c0*/  LDC R5, c[0x0][0x230] ;  /* 0x00008c00ff057b82 */ /* 0x000e620000000800 */
[C---:B------:R-:W-:Y:S01]  /*1f5d0*/  IMAD.WIDE R34, R2.reuse, 0x4, R30 ;  /* 0x0000000402227825 */ /* 0x040fe200078e021e */
[----:B------:R1:W-:Y:S06]  /*1f5e0*/  STL.64 [R1+0x800], R38 ;  /* 0x0008002601007387 */ /* 0x0003ec0000100a00 */
[----:B----4-:R-:W4:Y:S01]  /*1f5f0*/  LDC R23, c[0x0][0x230] ;  /* 0x00008c00ff177b82 */ /* 0x010f220000000800 */
[C---:B------:R-:W-:Y:S01]  /*1f600*/  IMAD.WIDE R30, R2.reuse, 0x4, R26 ;  /* 0x00000004021e7825 */ /* 0x040fe200078e021a */
[----:B------:R4:W-:Y:S03]  /*1f610*/  STL.64 [R1+0x840], R34 ;  /* 0x0008402201007387 */ /* 0x0009e60000100a00 */
[----:B------:R-:W-:Y:S01]  /*1f620*/  IMAD.WIDE R26, R2, 0x4, R250 ;  /* 0x00000004021a7825 */ /* 0x000fe200078e02fa */
[----:B------:R-:W-:Y:S02]  /*1f630*/  LDGSTS.E [R12+0x54008], desc[UR16][R20.64], !P2 ;  /* 0x54008000140c7fae */ /* 0x000fe4000d121850 */
[----:B------:R-:W4:Y:S02]  /*1f640*/  LDC R22, c[0x0][0x230] ;  /* 0x00008c00ff167b82 */ /* 0x000f240000000800 */
[----:B------:R-:W-:Y:S04]  /*1f650*/  STL.64 [R1+0x950], R30 ;  /* 0x0009501e01007387 */ /* 0x000fe80000100a00 */
[----:B------:R-:W-:Y:S04]  /*1f660*/  LDGSTS.E [R12+0x5000c], desc[UR16][R18.64], !P3 ;  /* 0x5000c000120c7fae */ /* 0x000fe8000d921850 */
[----:B--2---:R-:W2:Y:S04]  /*1f670*/  LDL.LU.64 R20, [R1+0x158] ;  /* 0x0001580001147983 */ /* 0x004ea80000300a00 */
[----:B------:R2:W-:Y:S04]  /*1f680*/  STL.64 [R1+0xa50], R26 ;  /* 0x000a501a01007387 */ /* 0x0005e80000100a00 */
[----:B------:R-:W2:Y:S04]  /*1f690*/  LDL.LU.64 R18, [R1+0x150] ;  /* 0x0001500001127983 */ /* 0x000ea80000300a00 */
[----:B------:R-:W2:Y:S04]  /*1f6a0*/  LDL.LU.64 R242, [R1+0x148] ;  /* 0x0001480001f27983 */ /* 0x000ea80000300a00 */
[----:B------:R-:W2:Y:S01]  /*1f6b0*/  LDL.LU.64 R250, [R1+0x140] ;  /* 0x0001400001fa7983 */ /* 0x000ea20000300a00 */
[----:B------:R-:W-:Y:S01]  /*1f6c0*/  ISETP.GE.U32.AND P1, PT, R0, 0x7ffffe49, PT ;  /* 0x7ffffe490000780c */ /* 0x000fe20003f26070 */
[----:B------:R-:W-:-:S02]  /*1f6d0*/  VIADD R3, R10, 0xfffffea7 ;  /* 0xfffffea70a037836 */ /* 0x000fc40000000000 */
[----:B------:R-:W-:Y:S01]  /*1f6e0*/  LDGSTS.E [R12+0x5400c], desc[UR16][R42.64], !P3 ;  /* 0x5400c0002a0c7fae */ /* 0x000fe2000d921850 */
[----:B------:R-:W-:Y:S01]  /*1f6f0*/  VIADD R0, R235, 0xfffffea6 ;  /* 0xfffffea6eb007836 */ /* 0x000fe20000000000 */
[----:B---3--:R-:W-:Y:S01]  /*1f700*/  IADD3 R9, R9, -0x15b, RZ ;  /* 0xfffffea509097810 */ /* 0x008fe20007ffe0ff */
[----:B-1----:R-:W-:Y:S01]  /*1f710*/  VIADD R5, R5, 0xfffffea4 ;  /* 0xfffffea405057836 */ /* 0x002fe20000000000 */
[----:B------:R-:W-:Y:S01]  /*1f720*/  LDGSTS.E [R12+0x58000], desc[UR16][R40.64], !P4 ;  /* 0x58000000280c7fae */ /* 0x000fe2000e121850 */
[----:B------:R-:W1:Y:S03]  /*1f730*/  LDC R10, c[0x0][0x230] ;  /* 0x00008c00ff0a7b82 */ /* 0x000e660000000800 */
[----:B------:R-:W-:Y:S04]  /*1f740*/  LDGSTS.E [R12+0x5c000], desc[UR16][R38.64], !P4 ;  /* 0x5c000000260c7fae */ /* 0x000fe8000e121850 */
[----:B------:R-:W-:Y:S01]  /*1f750*/  LDGSTS.E [R12+0x58004], desc[UR16][R36.64], !P5 ;  /* 0x58004000240c7fae */ /* 0x000fe2000e921850 */
[----:B------:R-:W3:Y:S03]  /*1f760*/  LDC R235, c[0x0][0x230] ;  /* 0x00008c00ffeb7b82 */ /* 0x000ee60000000800 */
[----:B------:R-:W-:Y:S04]  /*1f770*/  LDGSTS.E [R12+0x5c004], desc[UR16][R34.64], !P5 ;  /* 0x5c004000220c7fae */ /* 0x000fe8000e921850 */
[----:B------:R-:W-:Y:S04]  /*1f780*/  LDGSTS.E [R12+0x58008], desc[UR16][R32.64], !P6 ;  /* 0x58008000200c7fae */ /* 0x000fe8000f121850 */
[----:B------:R-:W-:Y:S01]  /*1f790*/  LDGSTS.E [R12+0x5c008], desc[UR16][R30.64], !P6 ;  /* 0x5c0080001e0c7fae */ /* 0x000fe2000f121850 */
[----:B------:R-:W-:Y:S01]  /*1f7a0*/  ISETP.GE.U32.AND P6, PT, R3, 0x7ffffe68, PT ;  /* 0x7ffffe680300780c */ /* 0x000fe20003fc6070 */
[----:B------:R-:W-:-:S02]  /*1f7b0*/  VIADD R3, R252, 0xfffffe87 ;  /* 0xfffffe87fc037836 */ /* 0x000fc40000000000 */
[----:B------:R-:W-:Y:S01]  /*1f7c0*/  LDGSTS.E [R12+0x5800c], desc[UR16][R28.64], !P1 ;  /* 0x5800c0001c0c7fae */ /* 0x000fe2000c921850 */
[----:B------:R-:W-:Y:S01]  /*1f7d0*/  ISETP.GE.U32.AND P2, PT, R9, 0x7ffffe66, PT ;  /* 0x7ffffe660900780c */ /* 0x000fe20003f46070 */
[----:B------:R-:W3:Y:S02]  /*1f7e0*/  LDC R252, c[0x0][0x230] ;  /* 0x00008c00fffc7b82 */ /* 0x000ee40000000800 */
[----:B------:R4:W-:Y:S01]  /*1f7f0*/  LDGSTS.E [R12+0x5c00c], desc[UR16][R26.64], !P1 ;  /* 0x5c00c0001a0c7fae */ /* 0x0009e2000c921850 */
[----:B------:R-:W-:Y:S02]  /*1f800*/  ISETP.GE.U32.AND P1, PT, R0, 0x7ffffe67, PT ;  /* 0x7ffffe670000780c */ /* 0x000fe40003f26070 */
[----:B------:R-:W-:Y:S01]  /*1f810*/  IADD3 R0, R24, -0x17a, RZ ;  /* 0xfffffe8618007810 */ /* 0x000fe20007ffe0ff */
[----:B------:R-:W3:Y:S01]  /*1f820*/  LDL.LU.64 R38, [R1+0x138] ;  /* 0x0001380001267983 */ /* 0x000ee20000300a00 */
[----:B------:R-:W-:Y:S01]  /*1f830*/  ISETP.GE.U32.AND P4, PT, R3, 0x7ffffe48, PT ;  /* 0x7ffffe480300780c */ /* 0x000fe20003f86070 */
[----:B------:R-:W1:Y:S02]  /*1f840*/  LDC R9, c[0x0][0x230] ;  /* 0x00008c00ff097b82 */ /* 0x000e640000000800 */
[----:B------:R-:W3:Y:S01]  /*1f850*/  LDL.LU.64 R36, [R1+0x128] ;  /* 0x0001280001247983 */ /* 0x000ee20000300a00 */
[----:B------:R-:W-:-:S03]  /*1f860*/  ISETP.GE.U32.AND P5, PT, R0, 0x7ffffe47, PT ;  /* 0x7ffffe470000780c */ /* 0x000fc60003fa6070 */
[----:B----4-:R-:W4:Y:S01]  /*1f870*/  LDL.LU.64 R34, [R1+0x118] ;  /* 0x0001180001227983 */ /* 0x010f220000300a00 */
[----:B------:R-:W-:Y:S01]  /*1f880*/  VIADD R3, R23, 0xfffffe85 ;  /* 0xfffffe8517037836 */ /* 0x000fe20000000000 */
[----:B------:R-:W-:Y:S01]  /*1f890*/  ISETP.GE.U32.AND P3, PT, R5, 0x7ffffe65, PT ;  /* 0x7ffffe650500780c */ /* 0x000fe20003f66070 */
[----:B------:R-:W1:Y:S01]  /*1f8a0*/  LDC R12, c[0x0][0x230] ;  /* 0x00008c00ff0c7b82 */ /* 0x000e620000000800 */
[----:B------:R-:W4:Y:S01]  /*1f8b0*/  LDL.LU.64 R32, [R1+0x108] ;  /* 0x0001080001207983 */ /* 0x000f220000300a00 */
[----:B------:R-:W-:-:S03]  /*1f8c0*/  VIADD R0, R22, 0xfffffe84 ;  /* 0xfffffe8416007836 */ /* 0x000fc60000000000 */
[----:B------:R-:W4:Y:S03]  /*1f8d0*/  LDL.LU.64 R28, [R1+0xf8] ;  /* 0x0000f800011c7983 */ /* 0x000f260000300a00 */
[----:B------:R-:W1:Y:S01]  /*1f8e0*/  LDC R5, c[0x0][0x230] ;  /* 0x00008c00ff057b82 */ /* 0x000e620000000800 */
[----:B--2---:R-:W-:-:S05]  /*1f8f0*/  IMAD.WIDE R26, R2, 0x4, R20 ;  /* 0x00000004021a7825 */ /* 0x004fca00078e0214 */
[----:B------:R-:W-:Y:S01]  /*1f900*/  LDGSTS.E [R13+0x50000], desc[UR16][R26.64], !P6 ;  /* 0x500000001a0d7fae */ /* 0x000fe2000f121850 */
[----:B------:R-:W-:-:S03]  /*1f910*/  IMAD.WIDE R20, R2, 0x4, R18 ;  /* 0x0000000402147825 */ /* 0x000fc600078e0212 */
[----:B------:R-:W2:Y:S01]  /*1f920*/  LDL.LU.64 R18, [R1+0xe8] ;  /* 0x0000e80001127983 */ /* 0x000ea20000300a00 */
[----:B------:R-:W-:-:S03]  /*1f930*/  IMAD.WIDE R40, R2, 0x4, R242 ;  /* 0x0000000402287825 */ /* 0x000fc600078e02f2 */
[----:B------:R1:W-:Y:S01]  /*1f940*/  STL.64 [R1+0x608], R26 ;  /* 0x0006081a01007387 */ /* 0x0003e20000100a00 */
[----:B------:R-:W-:-:S03]  /*1f950*/  IMAD.WIDE R22, R2, 0x4, R250 ;  /* 0x0000000402167825 */ /* 0x000fc600078e02fa */
[----:B------:R-:W2:Y:S04]  /*1f960*/  LDL.LU.64 R30, [R1+0x130] ;  /* 0x00013000011e7983 */ /* 0x000ea80000300a00 */
[----:B------:R1:W-:Y:S04]  /*1f970*/  STL.64 [R1+0x628], R20 ;  /* 0x0006281401007387 */ /* 0x0003e80000100a00 */
[----:B------:R-:W2:Y:S04]  /*1f980*/  LDL.LU.64 R24, [R1+0x120] ;  /* 0x0001200001187983 */ /* 0x000ea80000300a00 */
[----:B------:R2:W-:Y:S04]  /*1f990*/  STL.64 [R1+0x650], R40 ;  /* 0x0006502801007387 */ /* 0x0005e80000100a00 */
[----:B-1----:R-:W2:Y:S04]  /*1f9a0*/  LDL.LU.64 R26, [R1+0x110] ;  /* 0x00011000011a7983 */ /* 0x002ea80000300a00 */
[----:B------:R-:W-:Y:S04]  /*1f9b0*/  LDGSTS.E [R13+0x54000], desc[UR16][R20.64], !P6 ;  /* 0x54000000140d7fae */ /* 0x000fe8000f121850 */
[----:B------:R1:W-:Y:S04]  /*1f9c0*/  STL.64 [R1+0x680], R22 ;  /* 0x0006801601007387 */ /* 0x0003e80000100a00 */
[----:B------:R1:W-:Y:S04]  /*1f9d0*/  LDGSTS.E [R13+0x50004], desc[UR16][R40.64], !P1 ;  /* 0x50004000280d7fae */ /* 0x0003e8000c921850 */
[----:B------:R-:W2:Y:S04]  /*1f9e0*/  LDL.LU.64 R20, [R1+0x100] ;  /* 0x0001000001147983 */ /* 0x000ea80000300a00 */
[----:B------:R-:W2:Y:S04]  /*1f9f0*/  LDL.LU.64 R242, [R1+0xf0] ;  /* 0x0000f00001f27983 */ /* 0x000ea80000300a00 */
[----:B------:R-:W2:Y:S01]  /*1fa00*/  LDL.LU.64 R250, [R1+0xe0] ;  /* 0x0000e00001fa7983 */ /* 0x000ea20000300a00 */
[----:B---3--:R-:W-:-:S03]  /*1fa10*/  IMAD.WIDE R42, R2, 0x4, R38 ;  /* 0x00000004022a7825 */ /* 0x008fc600078e0226 */
[----:B------:R3:W-:Y:S01]  /*1fa20*/  LDGSTS.E [R13+0x54004], desc[UR16][R22.64], !P1 ;  /* 0x54004000160d7fae */ /* 0x0007e2000c921850 */
[----:B------:R-:W-:-:S03]  /*1fa30*/  IMAD.WIDE R38, R2, 0x4, R36 ;  /* 0x0000000402267825 */ /* 0x000fc600078e0224 */
[----:B------:R-:W-:Y:S01]  /*1fa40*/  STL.64 [R1+0x6a8], R42 ;  /* 0x0006a82a01007387 */ /* 0x000fe20000100a00 */
[----:B----4-:R-:W-:-:S04]  /*1fa50*/  IMAD.WIDE R36, R2, 0x4, R34 ;  /* 0x0000000402247825 */ /* 0x010fc800078e0222 */
[C---:B------:R-:W-:Y:S01]  /*1fa60*/  IMAD.WIDE R32, R2.reuse, 0x4, R32 ;  /* 0x0000000402207825 */ /* 0x040fe200078e0220 */
[----:B------:R-:W-:Y:S03]  /*1fa70*/  STL.64 [R1+0x760], R38 ;  /* 0x0007602601007387 */ /* 0x000fe60000100a00 */
[C---:B------:R-:W-:Y:S01]  /*1fa80*/  IMAD.WIDE R28, R2.reuse, 0x4, R28 ;  /* 0x00000004021c7825 */ /* 0x040fe200078e021c */
[----:B------:R-:W-:Y:S03]  /*1fa90*/  STL.64 [R1+0x838], R36 ;  /* 0x0008382401007387 */ /* 0x000fe60000100a00 */
[C---:B--2---:R-:W-:Y:S01]  /*1faa0*/  IMAD.WIDE R18, R2.reuse, 0x4, R18 ;  /* 0x0000000402127825 */ /* 0x044fe200078e0212 */
[----:B------:R-:W-:Y:S03]  /*1fab0*/  STL.64 [R1+0x938], R32 ;  /* 0x0009382001007387 */ /* 0x000fe60000100a00 */
[----:B------:R-:W-:-:S04]  /*1fac0*/  IMAD.WIDE R24, R2, 0x4, R24 ;  /* 0x0000000402187825 */ /* 0x000fc800078e0218 */
[C---:B-1----:R-:W-:Y:S01]  /*1fad0*/  IMAD.WIDE R40, R2.reuse, 0x4, R30 ;  /* 0x0000000402287825 */ /* 0x042fe200078e021e */
[----:B------:R-:W-:Y:S01]  /*1fae0*/  STL.64 [R1+0xa38], R28 ;  /* 0x000a381c01007387 */ /* 0x000fe20000100a00 */
[----:B------:R-:W-:Y:S01]  /*1faf0*/  ISETP.GE.U32.AND P6, PT, R3, 0x7ffffe46, PT ;  /* 0x7ffffe460300780c */ /* 0x000fe20003fc6070 */
[----:B---3--:R-:W1:Y:S01]  /*1fb00*/  LDC R23, c[0x0][0x230] ;  /* 0x00008c00ff177b82 */ /* 0x008e620000000800 */
[C---:B------:R-:W-:Y:S01]  /*1fb10*/  IMAD.WIDE R34, R2.reuse, 0x4, R26 ;  /* 0x0000000402227825 */ /* 0x040fe200078e021a */
[----:B------:R-:W-:Y:S04]  /*1fb20*/  STL.64 [R1+0x600], R40 ;  /* 0x0006002801007387 */ /* 0x000fe80000100a00 */
[----:B------:R-:W-:Y:S02]  /*1fb30*/  STL.64 [R1+0xaf0], R18 ;  /* 0x000af01201007387 */ /* 0x000fe40000100a00 */
[----:B------:R-:W2:Y:S02]  /*1fb40*/  LDC R22, c[0x0][0x230] ;  /* 0x00008c00ff167b82 */ /* 0x000ea40000000800 */
[----:B------:R3:W-:Y:S04]  /*1fb50*/  STL.64 [R1+0x678], R24 ;  /* 0x0006781801007387 */ /* 0x0007e80000100a00 */
[----:B------:R4:W-:Y:S01]  /*1fb60*/  LDGSTS.E [R13+0x50008], desc[UR16][R42.64], !P2 ;  /* 0x500080002a0d7fae */ /* 0x0009e2000d121850 */
[----:B------:R-:W-:-:S03]  /*1fb70*/  IMAD.WIDE R30, R2, 0x4, R20 ;  /* 0x00000004021e7825 */ /* 0x000fc600078e0214 */
[----:B------:R4:W-:Y:S01]  /*1fb80*/  STL.64 [R1+0x7f8], R34 ;  /* 0x0007f82201007387 */ /* 0x0009e20000100a00 */
[----:B------:R-:W-:-:S03]  /*1fb90*/  IMAD.WIDE R26, R2, 0x4, R242 ;  /* 0x00000004021a7825 */ /* 0x000fc600078e02f2 */
[----:B------:R4:W-:Y:S01]  /*1fba0*/  STL.64 [R1+0x820], R30 ;  /* 0x0008201e01007387 */ /* 0x0009e20000100a00 */
[----:B------:R-:W-:-:S03]  /*1fbb0*/  IMAD.WIDE R20, R2, 0x4, R250 ;  /* 0x0000000402147825 */ /* 0x000fc600078e02fa */
[----:B------:R-:W-:Y:S04]  /*1fbc0*/  LDGSTS.E [R13+0x54008], desc[UR16][R40.64], !P2 ;  /* 0x54008000280d7fae */ /* 0x000fe8000d121850 */
[----:B------:R1:W-:Y:S04]  /*1fbd0*/  STL.64 [R1+0x8f0], R26 ;  /* 0x0008f01a01007387 */ /* 0x0003e80000100a00 */
[----:B------:R-:W-:Y:S04]  /*1fbe0*/  LDGSTS.E [R13+0x5000c], desc[UR16][R38.64], !P3 ;  /* 0x5000c000260d7fae */ /* 0x000fe8000d921850 */
[----:B------:R1:W-:Y:S04]  /*1fbf0*/  STL.64 [R1+0x9f0], R20 ;  /* 0x0009f01401007387 */ /* 0x0003e80000100a00 */
[----:B------:R2:W-:Y:S01]  /*1fc00*/  LDGSTS.E [R13+0x5400c], desc[UR16][R24.64], !P3 ;  /* 0x5400c000180d7fae */ /* 0x0005e2000d921850 */
[----:B------:R-:W-:-:S03]  /*1fc10*/  ISETP.GE.U32.AND P1, PT, R0, 0x7ffffe45, PT ;  /* 0x7ffffe450000780c */ /* 0x000fc60003f26070 */
[----:B------:R-:W-:Y:S04]  /*1fc20*/  LDGSTS.E [R13+0x58000], desc[UR16][R36.64], !P4 ;  /* 0x58000000240d7fae */ /* 0x000fe8000e121850 */
[----:B------:R-:W-:Y:S04]  /*1fc30*/  LDGSTS.E [R13+0x5c000], desc[UR16][R34.64], !P4 ;  /* 0x5c000000220d7fae */ /* 0x000fe8000e121850 */
[----:B---3--:R-:W3:Y:S04]  /*1fc40*/  LDL.LU.64 R24, [R1+0xd8] ;  /* 0x0000d80001187983 */ /* 0x008ee80000300a00 */
[----:B------:R-:W3:Y:S04]  /*1fc50*/  LDL.LU.64 R242, [R1+0xd0] ;  /* 0x0000d00001f27983 */ /* 0x000ee80000300a00 */
[----:B------:R-:W3:Y:S04]  /*1fc60*/  LDL.LU.64 R250, [R1+0xc8] ;  /* 0x0000c80001fa7983 */ /* 0x000ee80000300a00 */
[----:B------:R-:W-:Y:S04]  /*1fc70*/  LDGSTS.E [R13+0x58004], desc[UR16][R32.64], !P5 ;  /* 0x58004000200d7fae */ /* 0x000fe8000e921850 */
[----:B------:R-:W-:Y:S04]  /*1fc80*/  LDGSTS.E [R13+0x5c004], desc[UR16][R30.64], !P5 ;  /* 0x5c0040001e0d7fae */ /* 0x000fe8000e921850 */
[----:B------:R-:W-:Y:S01]  /*1fc90*/  LDGSTS.E [R13+0x58008], desc[UR16][R28.64], !P6 ;  /* 0x580080001c0d7fae */ /* 0x000fe2000f121850 */
[----:B------:R-:W-:-:S03]  /*1fca0*/  VIADD R0, R12, 0xfffffea2 ;  /* 0xfffffea20c007836 */ /* 0x000fc60000000000 */
[----:B------:R-:W-:Y:S01]  /*1fcb0*/  LDGSTS.E [R13+0x5c008], desc[UR16][R26.64], !P6 ;  /* 0x5c0080001a0d7fae */ /* 0x000fe2000f121850 */
[----:B------:R-:W-:-:S03]  /*1fcc0*/  IADD3 R3, R10, -0x15d, RZ ;  /* 0xfffffea30a037810 */ /* 0x000fc60007ffe0ff */
[----:B------:R3:W-:Y:S01]  /*1fcd0*/  LDGSTS.E [R13+0x5800c], desc[UR16][R18.64], !P1 ;  /* 0x5800c000120d7fae */ /* 0x0007e2000c921850 */
[----:B------:R-:W-:Y:S01]  /*1fce0*/  ISETP.GE.U32.AND P6, PT, R3, 0x7ffffe64, PT ;  /* 0x7ffffe640300780c */ /* 0x000fe20003fc6070 */
[----:B------:R-:W-:Y:S02]  /*1fcf0*/  VIADD R3, R235, 0xfffffe83 ;  /* 0xfffffe83eb037836 */ /* 0x000fe40000000000 */
[----:B------:R3:W-:Y:S01]  /*1fd00*/  LDGSTS.E [R13+0x5c00c], desc[UR16][R20.64], !P1 ;  /* 0x5c00c000140d7fae */ /* 0x0007e2000c921850 */
[----:B------:R-:W-:-:S03]  /*1fd10*/  ISETP.GE.U32.AND P1, PT, R0, 0x7ffffe63, PT ;  /* 0x7ffffe630000780c */ /* 0x000fc60003f26070 */
[----:B------:R-:W3:Y:S04]  /*1fd20*/  LDL.LU.64 R18, [R1+0xc0] ;  /* 0x0000c00001127983 */ /* 0x000ee80000300a00 */
[----:B------:R-:W3:Y:S01]  /*1fd30*/  LDL.LU.64 R40, [R1+0xb8] ;  /* 0x0000b80001287983 */ /* 0x000ee20000300a00 */
[----:B------:R-:W-:-:S03]  /*1fd40*/  VIADD R0, R252, 0xfffffe82 ;  /* 0xfffffe82fc007836 */ /* 0x000fc60000000000 */
[----:B------:R-:W3:Y:S04]  /*1fd50*/  LDL.LU.64 R38, [R1+0x98] ;  /* 0x0000980001267983 */ /* 0x000ee80000300a00 */
[----:B----4-:R-:W4:Y:S04]  /*1fd60*/  LDL.LU.64 R34, [R1+0x90] ;  /* 0x0000900001227983 */ /* 0x010f280000300a00 */
[----:B------:R-:W4:Y:S04]  /*1fd70*/  LDL.LU.64 R30, [R1+0x88] ;  /* 0x00008800011e7983 */ /* 0x000f280000300a00 */
[----:B-1----:R-:W4:Y:S04]  /*1fd80*/  LDL.LU.64 R26, [R1+0x80] ;  /* 0x00008000011a7983 */ /* 0x002f280000300a00 */
[----:B------:R-:W4:Y:S01]  /*1fd90*/  LDL.LU.64 R20, [R1+0x78] ;  /* 0x0000780001147983 */ /* 0x000f220000300a00 */
[----:B------:R-:W-:-:S03]  /*1fda0*/  ISETP.GE.U32.AND P4, PT, R3, 0x7ffffe44, PT ;  /* 0x7ffffe440300780c */ /* 0x000fc60003f86070 */
[----:B------:R-:W4:Y:S01]  /*1fdb0*/  LDL.LU.64 R12, [R1+0xb0] ;  /* 0x0000b000010c7983 */ /* 0x000f220000300a00 */
[----:B------:R-:W-:-:S03]  /*1fdc0*/  ISETP.GE.U32.AND P5, PT, R0, 0x7ffffe43, PT ;  /* 0x7ffffe430000780c */ /* 0x000fc60003fa6070 */
[----:B------:R-:W4:Y:S01]  /*1fdd0*/  LDL.LU.64 R36, [R1+0x70] ;  /* 0x0000700001247983 */ /* 0x000f220000300a00 */
[----:B------:R-:W-:Y:S01]  /*1fde0*/  IADD3 R0, R23, -0x17f, RZ ;  /* 0xfffffe8117007810 */ /* 0x000fe20007ffe0ff */
[----:B--2---:R-:W-:Y:S02]  /*1fdf0*/  VIADD R3, R22, 0xfffffe80 ;  /* 0xfffffe8016037836 */ /* 0x004fe40000000000 */
[----:B------:R-:W2:Y:S01]  /*1fe00*/  LDL.LU.64 R32, [R1+0x68] ;  /* 0x0000680001207983 */ /* 0x000ea20000300a00 */
[----:B---3--:R-:W-:-:S04]  /*1fe10*/  IMAD.WIDE R42, R2, 0x4, R24 ;  /* 0x00000004022a7825 */ /* 0x008fc800078e0218 */
[C---:B------:R-:W-:Y:S01]  /*1fe20*/  IMAD.WIDE R242, R2.reuse, 0x4, R242 ;  /* 0x0000000402f27825 */ /* 0x040fe200078e02f2 */
[----:B------:R1:W-:Y:S04]  /*1fe30*/  STL.64 [R1+0x610], R42 ;  /* 0x0006102a01007387 */ /* 0x0003e80000100a00 */
[----:B------:R-:W3:Y:S01]  /*1fe40*/  LDL.LU.64 R28, [R1+0x60] ;  /* 0x00006000011c7983 */ /* 0x000ee20000300a00 */
[----:B------:R-:W-:-:S03]  /*1fe50*/  IMAD.WIDE R24, R2, 0x4, R250 ;  /* 0x0000000402187825 */ /* 0x000fc600078e02fa */
[----:B------:R-:W3:Y:S04]  /*1fe60*/  LDL.LU.64 R22, [R1+0x58] ;  /* 0x0000580001167983 */ /* 0x000ee80000300a00 */
[----:B------:R-:W-:Y:S04]  /*1fe70*/  STL.64 [R1+0x618], R242 ;  /* 0x000618f201007387 */ /* 0x000fe80000100a00 */
[----:B------:R-:W3:Y:S01]  /*1fe80*/  LDL.LU.64 R250, [R1+0x50] ;  /* 0x0000500001fa7983 */ /* 0x000ee20000300a00 */
[----:B------:R-:W-:Y:S01]  /*1fe90*/  VIADD R9, R9, 0xfffffea1 ;  /* 0xfffffea109097836 */ /* 0x000fe20000000000 */
[----:B------:R-:W-:-:S02]  /*1fea0*/  IADD3 R5, R5, -0x160, RZ ;  /* 0xfffffea005057810 */ /* 0x000fc40007ffe0ff */
[----:B------:R-:W-:Y:S02]  /*1feb0*/  LDGSTS.E [R14+0x50000], desc[UR16][R42.64], !P6 ;  /* 0x500000002a0e7fae */ /* 0x000fe4000f121850 */
[----:B------:R-:W-:Y:S02]  /*1fec0*/  ISETP.GE.U32.AND P2, PT, R9, 0x7ffffe62, PT ;  /* 0x7ffffe620900780c */ /* 0x000fe40003f46070 */
[----:B------:R-:W-:Y:S01]  /*1fed0*/  LDGSTS.E [R14+0x54000], desc[UR16][R242.64], !P6 ;  /* 0x54000000f20e7fae */ /* 0x000fe2000f121850 */
[----:B------:R-:W-:-:S03]  /*1fee0*/  ISETP.GE.U32.AND P3, PT, R5, 0x7ffffe61, PT ;  /* 0x7ffffe610500780c */ /* 0x000fc60003f66070 */
[----:B------:R3:W-:Y:S04]  /*1fef0*/  LDGSTS.E [R14+0x50004], desc[UR16][R24.64], !P1 ;  /* 0x50004000180e7fae */ /* 0x0007e8000c921850 */
[----:B-1----:R-:W3:Y:S01]  /*1ff00*/  LDL.LU.64 R42, [R1+0xe78] ;  /* 0x000e7800012a7983 */ /* 0x002ee20000300a00 */
[----:B------:R-:W-:-:S03]  /*1ff10*/  IMAD.WIDE R18, R2, 0x4, R18 ;  /* 0x0000000402127825 */ /* 0x000fc600078e0212 */
[----:B------:R1:W-:Y:S01]  /*1ff20*/  STL.64 [R1+0x620], R24 ;  /* 0x0006201801007387 */ /* 0x0003e20000100a00 */
[----:B------:R-:W-:-:S03]  /*1ff30*/  IMAD.WIDE R40, R2, 0x4, R40 ;  /* 0x0000000402287825 */ /* 0x000fc600078e0228 */
[----:B------:R1:W-:Y:S01]  /*1ff40*/  STL.64 [R1+0x640], R18 ;  /* 0x0006401201007387 */ /* 0x0003e20000100a00 */
[----:B------:R-:W-:-:S03]  /*1ff50*/  IMAD.WIDE R38, R2, 0x4, R38 ;  /* 0x0000000402267825 */ /* 0x000fc600078e0226 */
[----:B------:R3:W-:Y:S01]  /*1ff60*/  LDGSTS.E [R14+0x54004], desc[UR16][R18.64], !P1 ;  /* 0x54004000120e7fae */ /* 0x0007e2000c921850 */
[----:B----4-:R-:W-:-:S03]  /*1ff70*/  IMAD.WIDE R34, R2, 0x4, R34 ;  /* 0x0000000402227825 */ /* 0x010fc600078e0222 */
[----:B-1----:R-:W4:Y:S01]  /*1ff80*/  LDL.LU.64 R24, [R1+0xa8] ;  /* 0x0000a80001187983 */ /* 0x002f220000300a00 */
[----:B------:R-:W-:-:S03]  /*1ff90*/  IMAD.WIDE R30, R2, 0x4, R30 ;  /* 0x00000004021e7825 */ /* 0x000fc600078e021e */
[----:B------:R-:W4:Y:S01]  /*1ffa0*/  LDL.LU.64 R242, [R1+0xa0] ;  /* 0x0000a00001f27983 */ /* 0x000f220000300a00 */
[----:B------:R-:W-:-:S03]  /*1ffb0*/  IMAD.WIDE R26, R2, 0x4, R26 ;  /* 0x00000004021a7825 */ /* 0x000fc600078e021a */
[----:B------:R-:W4:Y:S01]  /*1ffc0*/  LDL.LU.64 R18, [R1+0x18] ;  /* 0x0000180001127983 */ /* 0x000f220000300a00 */
[----:B------:R-:W-:-:S03]  /*1ffd0*/  IMAD.WIDE R20, R2, 0x4, R20 ;  /* 0x0000000402147825 */ /* 0x000fc600078e0214 */
[----:B------:R1:W-:Y:S01]  /*1ffe0*/  STL.64 [R1+0x670], R40 ;  /* 0x0006702801007387 */ /* 0x0003e20000100a00 */
[----:B------:R-:W-:-:S03]  /*1fff0*/  ISETP.GE.U32.AND P6, PT, R0, 0x7ffffe42, PT ;  /* 0x7ffffe420000780c */ /* 0x000fc60003fc6070 */
[----:B------:R3:W-:Y:S01]  /*20000*/  STL.64 [R1+0x720], R38 ;  /* 0x0007202601007387 */ /* 0x0007e20000100a00 */
[----:B------:R-:W-:-:S03]  /*20010*/  IMAD.WIDE R36, R2, 0x4, R36 ;  /* 0x0000000402247825 */ /* 0x000fc600078e0224 */
[----:B------:R-:W-:Y:S01]  /*20020*/  STL.64 [R1+0x810], R34 ;  /* 0x0008102201007387 */ /* 0x000fe20000100a00 */
[----:B--2---:R-:W-:-:S03]  /*20030*/  IMAD.WIDE R32, R2, 0x4, R32 ;  /* 0x0000000402207825 */ /* 0x004fc600078e0220 */
[----:B------:R-:W-:Y:S01]  /*20040*/  STL.64 [R1+0x8d0], R30 ;  /* 0x0008d01e01007387 */ /* 0x000fe20000100a00 */
[----:B------:R-:W-:Y:S01]  /*20050*/  ISETP.GE.U32.AND P1, PT, R3, 0x7ffffe41, PT ;  /* 0x7ffffe410300780c */ /* 0x000fe20003f26070 */
[C---:B------:R-:W-:Y:S02]  /*20060*/  IMAD.WIDE R12, R2.reuse, 0x4, R12 ;  /* 0x00000004020c7825 */ /* 0x040fe400078e020c */
[----:B------:R-:W-:Y:S04]  /*20070*/  STL.64 [R1+0x9d8], R26 ;  /* 0x0009d81a01007387 */ /* 0x000fe80000100a00 */
[----:B------:R-:W-:Y:S04]  /*20080*/  STL.64 [R1+0xab8], R20 ;  /* 0x000ab81401007387 */ /* 0x000fe80000100a00 */
[----:B------:R2:W-:Y:S04]  /*20090*/  STL.64 [R1+0x648], R36 ;  /* 0x0006482401007387 */ /* 0x0005e80000100a00 */
[----:B------:R2:W-:Y:S04]  /*200a0*/  STL.64 [R1+0x818], R32 ;  /* 0x0008182001007387 */ /* 0x0005e80000100a00 */
[----:B------:R-:W-:Y:S04]  /*200b0*/  LDGSTS.E [R14+0x50008], desc[UR16][R40.64], !P2 ;  /* 0x50008000280e7fae */ /* 0x000fe8000d121850 */
[----:B------:R-:W-:Y:S04]  /*200c0*/  LDGSTS.E [R14+0x54008], desc[UR16][R12.64], !P2 ;  /* 0x540080000c0e7fae */ /* 0x000fe8000d121850 */
[----:B------:R-:W-:Y:S04]  /*200d0*/  LDGSTS.E [R14+0x5000c], desc[UR16][R38.64], !P3 ;  /* 0x5000c000260e7fae */ /* 0x000fe8000d921850 */
[----:B-1----:R-:W4:Y:S04]  /*200e0*/  LDL.LU.64 R40, [R1+0xe70] ;  /* 0x000e700001287983 */ /* 0x002f280000300a00 */
[----:B------:R-:W-:Y:S04]  /*200f0*/  LDGSTS.E [R14+0x5400c], desc[UR16][R36.64], !P3 ;  /* 0x5400c000240e7fae */ /* 0x000fe8000d921850 */
[----:B------:R-:W-:Y:S04]  /*20100*/  LDGSTS.E [R14+0x58000], desc[UR16][R34.64], !P4 ;  /* 0x58000000220e7fae */ /* 0x000fe8000e121850 */
[----:B------:R-:W-:Y:S04]  /*20110*/  LDGSTS.E [R14+0x5c000], desc[UR16][R32.64], !P4 ;  /* 0x5c000000200e7fae */ /* 0x000fe8000e121850 */
[----:B------:R-:W-:Y:S01]  /*20120*/  LDGSTS.E [R14+0x58004], desc[UR16][R30.64], !P5 ;  /* 0x580040001e0e7fae */ /* 0x000fe2000e921850 */
[----:B---3--:R-:W-:-:S04]  /*20130*/  IMAD.WIDE R28, R2, 0x4, R28 ;  /* 0x00000004021c7825 */ /* 0x008fc800078e021c */
[C---:B------:R-:W-:Y:S01]  /*20140*/  IMAD.WIDE R22, R2.reuse, 0x4, R22 ;  /* 0x0000000402167825 */ /* 0x040fe200078e0216 */
[----:B------:R1:W-:Y:S04]  /*20150*/  STL.64 [R1+0x828], R28 ;  /* 0x0008281c01007387 */ /* 0x0003e80000100a00 */
[----:B------:R3:W-:Y:S01]  /*20160*/  STL.64 [R1+0x850], R22 ;  /* 0x0008501601007387 */ /* 0x0007e20000100a00 */
[----:B------:R-:W-:-:S03]  /*20170*/  IMAD.WIDE R250, R2, 0x4, R250 ;  /* 0x0000000402fa7825 */ /* 0x000fc600078e02fa */
[----:B------:R-:W4:Y:S04]  /*20180*/  LDL.LU.64 R38, [R1+0xe68] ;  /* 0x000e680001267983 */ /* 0x000f280000300a00 */
[----:B------:R4:W-:Y:S04]  /*20190*/  STL.64 [R1+0x990], R250 ;  /* 0x000990fa01007387 */ /* 0x0009e80000100a00 */
[----:B--2---:R-:W2:Y:S04]  /*201a0*/  LDL.LU.64 R36, [R1+0xe60] ;  /* 0x000e600001247983 */ /* 0x004ea80000300a00 */
[----:B------:R-:W2:Y:S04]  /*201b0*/  LDL.LU.64 R34, [R1+0xe58] ;  /* 0x000e580001227983 */ /* 0x000ea80000300a00 */
[----:B------:R-:W2:Y:S04]  /*201c0*/  LDL.LU.64 R32, [R1+0xe50] ;  /* 0x000e500001207983 */ /* 0x000ea80000300a00 */
[----:B------:R-:W2:Y:S04]  /*201d0*/  LDL.LU.64 R30, [R1+0xe48] ;  /* 0x000e4800011e7983 */ /* 0x000ea80000300a00 */
[----:B------:R-:W-:Y:S04]  /*201e0*/  LDGSTS.E [R14+0x5c004], desc[UR16][R28.64], !P5 ;  /* 0x5c0040001c0e7fae */ /* 0x000fe8000e921850 */
[----:B------:R-:W-:Y:S04]  /*201f0*/  LDGSTS.E [R14+0x58008], desc[UR16][R26.64], !P6 ;  /* 0x580080001a0e7fae */ /* 0x000fe8000f121850 */
[----:B------:R-:W-:Y:S04]  /*20200*/  LDGSTS.E [R14+0x5c008], desc[UR16][R22.64], !P6 ;  /* 0x5c008000160e7fae */ /* 0x000fe8000f121850 */
[----:B-1----:R-:W2:Y:S04]  /*20210*/  LDL.LU.64 R28, [R1+0xe40] ;  /* 0x000e4000011c7983 */ /* 0x002ea80000300a00 */
[----:B------:R-:W2:Y:S04]  /*20220*/  LDL.LU.64 R26, [R1+0xe38] ;  /* 0x000e3800011a7983 */ /* 0x000ea80000300a00 */
[----:B---3--:R-:W3:Y:S04]  /*20230*/  LDL.LU.64 R22, [R1+0xe30] ;  /* 0x000e300001167983 */ /* 0x008ee80000300a00 */
[----:B------:R-:W-:Y:S04]  /*20240*/  LDGSTS.E [R14+0x5800c], desc[UR16][R20.64], !P1 ;  /* 0x5800c000140e7fae */ /* 0x000fe8000c921850 */
[----:B------:R-:W-:Y:S01]  /*20250*/  LDGSTS.E [R14+0x5c00c], desc[UR16][R250.64], !P1 ;  /* 0x5c00c000fa0e7fae */ /* 0x000fe2000c921850 */
[----:B------:R-:W-:-:S02]  /*20260*/  VIADD R0, R15, 0x100000 ;  /* 0x001000000f007836 */ /* 0x000fc40000000000 */
[C---:B----4-:R-:W-:Y:S01]  /*20270*/  IMAD.WIDE R24, R4.reuse, 0x4, R24 ;  /* 0x0000000404187825 */ /* 0x050fe200078e0218 */
[----:B------:R-:W-:Y:S01]  /*20280*/  IADD3 R10, R15, 0x100000, RZ ;  /* 0x001000000f0a7810 */ /* 0x000fe20007ffe0ff */
[----:B------:R-:W0:Y:S04]  /*20290*/  LDGDEPBAR ;  /* 0x00000000000079af */ /* 0x000e280000000000 */
[----:B------:R-:W4:Y:S04]  /*202a0*/  LDL.LU.64 R20, [R1+0xe28] ;  /* 0x000e280001147983 */ /* 0x000f280000300a00 */
[----:B------:R-:W2:Y:S01]  /*202b0*/  LDL.LU.64 R250, [R1+0xe20] ;  /* 0x000e200001fa7983 */ /* 0x000ea20000300a00 */
[----:B------:R-:W-:-:S04]  /*202c0*/  IMAD.WIDE R242, R4, 0x4, R242 ;  /* 0x0000000404f27825 */ /* 0x000fc800078e02f2 */
[----:B------:R-:W-:Y:S01]  /*202d0*/  IMAD.WIDE R18, R4, 0x4, R18 ;  /* 0x0000000404127825 */ /* 0x000fe200078e0212 */
[----:B------:R2:W-:Y:S04]  /*202e0*/  STL.64 [R1+0x978], R24 ;  /* 0x0009781801007387 */ /* 0x0005e80000100a00 */
[----:B------:R2:W-:Y:S04]  /*202f0*/  LDGSTS.E [R0+-0x40000], desc[UR16][R24.64], P0 ;  /* 0xc000000018007fae */ /* 0x0005e80008121850 */
[----:B------:R-:W-:Y:S01]  /*20300*/  STL.64 [R1+0xb40], R242 ;  /* 0x000b40f201007387 */ /* 0x000fe20000100a00 */
[----:B------:R-:W-:-:S03]  /*20310*/  VIADD R3, R15, 0x100000 ;  /* 0x001000000f037836 */ /* 0x000fc60000000000 */
[----:B------:R1:W-:Y:S04]  /*20320*/  STL.64 [R1+0xbc0], R18 ;  /* 0x000bc01201007387 */ /* 0x0003e80000100a00 */
[----:B------:R-:W-:Y:S01]  /*20330*/  LDGSTS.E [R10+-0x3fc00], desc[UR16][R242.64], P0 ;  /* 0xc0400000f20a7fae */ /* 0x000fe20008121850 */
[----:B--2---:R-:W-:Y:S01]  /*20340*/  IMAD.WIDE R24, R4, 0x4, R250 ;  /* 0x0000000404187825 */ /* 0x004fe200078e02fa */
[----:B------:R-:W-:-:S03]  /*20350*/  MOV R251, R19 ;  /* 0x0000001300fb7202 */ /* 0x000fc60000000f00 */
[----:B------:R-:W-:Y:S02]  /*20360*/  IMAD.MOV.U32 R250, RZ, RZ, R18 ;  /* 0x000000fffffa7224 */ /* 0x000fe400078e0012 */
[----:B-1----:R-:W2:Y:S04]  /*20370*/  LDL.LU.64 R18, [R1+0xe18] ;  /* 0x000e180001127983 */ /* 0x002ea80000300a00 */
[----:B------:R-:W3:Y:S04]  /*20380*/  LDL.LU.64 R242, [R1+0xe10] ;  /* 0x000e100001f27983 */ /* 0x000ee80000300a00 */
[----:B------:R3:W-:Y:S04]  /*20390*/  LDGSTS.E [R3+-0x3f800], desc[UR16][R250.64], P0 ;  /* 0xc0800000fa037fae */ /* 0x0007e80008121850 */
[----:B------:R1:W-:Y:S04]  /*203a0*/  STL.64 [R1+0xbf0], R24 ;  /* 0x000bf01801007387 */ /* 0x0003e80000100a00 */
[----:B------:R-:W-:Y:S04]  /*203b0*/  LDGSTS.E [R0+-0x3f400], desc[UR16][R24.64], P0 ;  /* 0xc0c0000018007fae */ /* 0x000fe80008121850 */
[----:B-1----:R-:W2:Y:S01]  /*203c0*/  LDL.LU.64 R24, [R1+0xe08] ;  /* 0x000e080001187983 */ /* 0x002ea20000300a00 */
[----:B------:R-:W-:-:S02]  /*203d0*/  VIADD R9, R15, 0x100000 ;  /* 0x001000000f097836 */ /* 0x000fc40000000000 */
[----:B------:R-:W-:Y:S02]  /*203e0*/  VIADD R5, R15, 0x100000 ;  /* 0x001000000f057836 */ /* 0x000fe40000000000 */
[----:B----4-:R-:W-:-:S04]  /*203f0*/  IMAD.WIDE R20, R4, 0x4, R20 ;  /* 0x0000000404147825 */ /* 0x010fc800078e0214 */
[----:B---3--:R-:W-:-:S04]  /*20400*/  IMAD.WIDE R250, R4, 0x4, R242 ;  /* 0x0000000404fa7825 */ /* 0x008fc800078e02f2 */
[C---:B--2---:R-:W-:Y:S01]  /*20410*/  IMAD.WIDE R242, R4.reuse, 0x4, R18 ;  /* 0x0000000404f27825 */ /* 0x044fe200078e0212 */
[----:B------:R-:W-:Y:S03]  /*20420*/  STL.64 [R1+0xc18], R250 ;  /* 0x000c18fa01007387 */ /* 0x000fe60000100a00 */
[C---:B------:R-:W-:Y:S01]  /*20430*/  IMAD.WIDE R18, R4.reuse, 0x4, R22 ;  /* 0x0000000404127825 */ /* 0x040fe200078e0216 */
[----:B------:R-:W-:Y:S04]  /*20440*/  LDGSTS.E [R9+-0x3f000], desc[UR16][R250.64], P0 ;  /* 0xc1000000fa097fae */ /* 0x000fe80008121850 */
[----:B------:R-:W-:Y:S01]  /*20450*/  STL.64 [R1+0xc58], R242 ;  /* 0x000c58f201007387 */ /* 0x000fe20000100a00 */
[----:B------:R-:W-:-:S03]  /*20460*/  IMAD.WIDE R22, R4, 0x4, R26 ;  /* 0x0000000404167825 */ /* 0x000fc600078e021a */
[----:B------:R-:W-:Y:S04]  /*20470*/  LDGSTS.E [R5+-0x3ec00], desc[UR16][R242.64], P0 ;  /* 0xc1400000f2057fae */ /* 0x000fe80008121850 */
[----:B------:R1:W-:Y:S04]  /*20480*/  STL.64 [R1+0xc78], R20 ;  /* 0x000c781401007387 */ /* 0x0003e80000100a00 */
[----:B------:R1:W-:Y:S04]  /*20490*/  LDGSTS.E [R3+-0x3e800], desc[UR16][R20.64], P0 ;  /* 0xc180000014037fae */ /* 0x0003e80008121850 */
[----:B------:R2:W-:Y:S04]  /*204a0*/  STL.64 [R1+0xc98], R18 ;  /* 0x000c981201007387 */ /* 0x0005e80000100a00 */
[----:B------:R2:W-:Y:S01]  /*204b0*/  LDGSTS.E [R0+-0x3e400], desc[UR16][R18.64], P0 ;  /* 0xc1c0000012007fae */ /* 0x0005e20008121850 */
[----:B-1----:R-:W-:-:S05]  /*204c0*/  IMAD.WIDE R20, R4, 0x4, R24 ;  /* 0x0000000404147825 */ /* 0x002fca00078e0218 */
[----:B------:R1:W-:Y:S01]  /*204d0*/  STL.64 [R1+0xcb8], R20 ;  /* 0x000cb81401007387 */ /* 0x0003e20000100a00 */
[----:B--2---:R-:W-:-:S03]  /*204e0*/  IMAD.WIDE R18, R4, 0x4, R28 ;  /* 0x0000000404127825 */ /* 0x004fc600078e021c */
        /* <DEDUP_REMOVED lines=27> */
[----:B------:R-:W-:-:S03]  /*206a0*/  IMAD.WIDE R24, R4, 0x4, R50 ;  /* 0x0000000404187825 */ /* 0x000fc600078e0232 */
[----:B------:R3:W-:Y:S01]  /*206b0*/  STL.64 [R1+0xd78], R18 ;  /* 0x000d781201007387 */ /* 0x0007e20000100a00 */
[----:B-1----:R-:W-:-:S03]  /*206c0*/  IMAD.WIDE R20, R4, 0x4, R46 ;  /* 0x0000000404147825 */ /* 0x002fc600078e022e */
[----:B------:R3:W-:Y:S01]  /*206d0*/  LDGSTS.E [R3+-0x3b800], desc[UR16][R18.64], P0 ;  /* 0xc480000012037fae */ /* 0x0007e20008121850 */
[----:B--2---:R-:W-:-:S03]  /*206e0*/  IMAD.WIDE R22, R4, 0x4, R52 ;  /* 0x0000000404167825 */ /* 0x004fc600078e0234 */
[----:B------:R1:W-:Y:S04]  /*206f0*/  STL.64 [R1+0xd88], R20 ;  /* 0x000d881401007387 */ /* 0x0003e80000100a00 */
[----:B------:R1:W-:Y:S01]  /*20700*/  LDGSTS.E [R0+-0x3b400], desc[UR16][R20.64], P0 ;  /* 0xc4c0000014007fae */ /* 0x0003e20008121850 */
[----:B---3--:R-:W-:-:S05]  /*20710*/  IMAD.WIDE R18, R4, 0x4, R48 ;  /* 0x0000000404127825 */ /* 0x008fca00078e0230 */
[----:B------:R2:W-:Y:S04]  /*20720*/  STL.64 [R1+0xd98], R18 ;  /* 0x000d981201007387 */ /* 0x0005e80000100a00 */
[----:B------:R-:W-:Y:S01]  /*20730*/  LDGSTS.E [R3+-0x3b000], desc[UR16][R18.64], P0 ;  /* 0xc500000012037fae */ /* 0x000fe20008121850 */
[----:B-1----:R-:W-:-:S03]  /*20740*/  IMAD.WIDE R20, R4, 0x4, R54 ;  /* 0x0000000404147825 */ /* 0x002fc600078e0236 */
[----:B------:R-:W-:Y:S04]  /*20750*/  LDGSTS.E [R5+-0x3ac00], desc[UR16][R24.64], P0 ;  /* 0xc540000018057fae */ /* 0x000fe80008121850 */
[----:B------:R1:W-:Y:S04]  /*20760*/  LDGSTS.E [R0+-0x3a800], desc[UR16][R22.64], P0 ;  /* 0xc580000016007fae */ /* 0x0003e80008121850 */
[----:B--2---:R-:W2:Y:S04]  /*20770*/  LDL.LU.64 R18, [R1+0x48] ;  /* 0x0000480001127983 */ /* 0x004ea80000300a00 */
[----:B------:R-:W-:Y:S04]  /*20780*/  STL.64 [R1+0xda8], R24 ;  /* 0x000da81801007387 */ /* 0x000fe80000100a00 */
[----:B------:R1:W-:Y:S04]  /*20790*/  STL.64 [R1+0xdb0], R22 ;  /* 0x000db01601007387 */ /* 0x0003e80000100a00 */
[----:B------:R-:W3:Y:S04]  /*207a0*/  LDL.LU.64 R242, [R1+0x30] ;  /* 0x0000300001f27983 */ /* 0x000ee80000300a00 */
[----:B------:R4:W-:Y:S04]  /*207b0*/  STL.64 [R1+0xdb8], R20 ;  /* 0x000db81401007387 */ /* 0x0009e80000100a00 */
[----:B------:R-:W3:Y:S01]  /*207c0*/  LDL.LU.64 R250, [R1+0x10] ;  /* 0x0000100001fa7983 */ /* 0x000ee20000300a00 */
[----:B-1----:R-:W-:-:S03]  /*207d0*/  IMAD.WIDE R22, R4, 0x4, R56 ;  /* 0x0000000404167825 */ /* 0x002fc600078e0238 */
[----:B------:R4:W-:Y:S01]  /*207e0*/  LDGSTS.E [R3+-0x3a400], desc[UR16][R20.64], P0 ;  /* 0xc5c0000014037fae */ /* 0x0009e20008121850 */
[----:B------:R-:W-:-:S03]  /*207f0*/  IMAD.WIDE R24, R4, 0x4, R58 ;  /* 0x0000000404187825 */ /* 0x000fc600078e023a */
[----:B------:R1:W-:Y:S04]  /*20800*/  STL.64 [R1+0xdc0], R22 ;  /* 0x000dc01601007387 */ /* 0x0003e80000100a00 */
[----:B------:R1:W-:Y:S01]  /*20810*/  LDGSTS.E [R0+-0x3a000], desc[UR16][R22.64], P0 ;  /* 0xc600000016007fae */ /* 0x0003e20008121850 */
[----:B----4-:R-:W-:-:S03]  /*20820*/  IMAD.WIDE R20, R4, 0x4, R60 ;  /* 0x0000000404147825 */ /* 0x010fc600078e023c */
[----:B------:R4:W-:Y:S04]  /*20830*/  STL.64 [R1+0xdc8], R24 ;  /* 0x000dc81801007387 */ /* 0x0009e80000100a00 */
[----:B------:R4:W-:Y:S01]  /*20840*/  LDGSTS.E [R5+-0x39c00], desc[UR16][R24.64], P0 ;  /* 0xc640000018057fae */ /* 0x0009e20008121850 */
[----:B-1----:R-:W-:-:S03]  /*20850*/  IMAD.WIDE R22, R4, 0x4, R62 ;  /* 0x0000000404167825 */ /* 0x002fc600078e023e */
[----:B------:R1:W-:Y:S04]  /*20860*/  STL.64 [R1+0xdd0], R20 ;  /* 0x000dd01401007387 */ /* 0x0003e80000100a00 */
[----:B------:R1:W-:Y:S01]  /*20870*/  LDGSTS.E [R3+-0x39800], desc[UR16][R20.64], P0 ;  /* 0xc680000014037fae */ /* 0x0003e20008121850 */
[----:B------:R-:W-:-:S03]  /*20880*/  IADD3 R15, R15, 0x100000, RZ ;  /* 0x001000000f0f7810 */ /* 0x000fc60007ffe0ff */
[----:B------:R1:W-:Y:S01]  /*20890*/  STL.64 [R1+0xdd8], R22 ;  /* 0x000dd81601007387 */ /* 0x0003e20000100a00 */
[----:B----4-:R-:W-:-:S03]  /*208a0*/  IMAD.WIDE R24, R4, 0x4, R66 ;  /* 0x0000000404187825 */ /* 0x010fc600078e0242 */
[----:B------:R4:W-:Y:S01]  /*208b0*/  LDGSTS.E [R0+-0x39400], desc[UR16][R22.64], P0 ;  /* 0xc6c0000016007fae */ /* 0x0009e20008121850 */
[----:B-1----:R-:W-:-:S05]  /*208c0*/  IMAD.WIDE R20, R4, 0x4, R64 ;  /* 0x0000000404147825 */ /* 0x002fca00078e0240 */
[----:B------:R1:W-:Y:S01]  /*208d0*/  STL.64 [R1+0xde0], R20 ;  /* 0x000de01401007387 */ /* 0x0003e20000100a00 */
[----:B----4-:R-:W-:-:S03]  /*208e0*/  IMAD.WIDE R22, R4, 0x4, R68 ;  /* 0x0000000404167825 */ /* 0x010fc600078e0244 */
[----:B------:R1:W-:Y:S04]  /*208f0*/  LDGSTS.E [R5+-0x39000], desc[UR16][R20.64], P0 ;  /* 0xc700000014057fae */ /* 0x0003e80008121850 */
[----:B------:R-:W-:Y:S04]  /*20900*/  STL.64 [R1+0xde8], R24 ;  /* 0x000de81801007387 */ /* 0x000fe80000100a00 */
[----:B------:R4:W-:Y:S01]  /*20910*/  LDGSTS.E [R3+-0x38c00], desc[UR16][R24.64], P0 ;  /* 0xc740000018037fae */ /* 0x0009e20008121850 */
[----:B-1----:R-:W-:-:S03]  /*20920*/  IMAD.WIDE R20, R4, 0x4, R70 ;  /* 0x0000000404147825 */ /* 0x002fc600078e0246 */
[----:B------:R1:W-:Y:S04]  /*20930*/  STL.64 [R1+0xdf0], R22 ;  /* 0x000df01601007387 */ /* 0x0003e80000100a00 */
[----:B------:R1:W-:Y:S01]  /*20940*/  LDGSTS.E [R0+-0x38800], desc[UR16][R22.64], P0 ;  /* 0xc780000016007fae */ /* 0x0003e20008121850 */
[C---:B------:R-:W-:Y:S02]  /*20950*/  VIADD R5, R16.reuse, 0x100000 ;  /* 0x0010000010057836 */ /* 0x040fe40000000000 */
[C---:B----4-:R-:W-:Y:S01]  /*20960*/  VIADD R3, R16.reuse, 0x100000 ;  /* 0x0010000010037836 */ /* 0x050fe20000000000 */
[----:B------:R3:W-:Y:S04]  /*20970*/  STL.64 [R1+0xdf8], R20 ;  /* 0x000df81401007387 */ /* 0x0007e80000100a00 */
[----:B------:R3:W-:Y:S01]  /*20980*/  LDGSTS.E [R15+-0x38400], desc[UR16][R20.64], P0 ;  /* 0xc7c00000140f7fae */ /* 0x0007e20008121850 */
[----:B-1----:R-:W-:Y:S01]  /*20990*/  IADD3 R0, R16, 0x100000, RZ ;  /* 0x0010000010007810 */ /* 0x002fe20007ffe0ff */
[----:B------:R-:W-:-:S04]  /*209a0*/  IMAD.WIDE R22, R4, 0x4, R104 ;  /* 0x0000000404167825 */ /* 0x000fc800078e0268 */
[----:B--2---:R-:W-:-:S05]  /*209b0*/  IMAD.WIDE R18, R4, 0x4, R18 ;  /* 0x0000000404127825 */ /* 0x004fca00078e0212 */
[----:B------:R1:W-:Y:S04]  /*209c0*/  STL.64 [R1+0x858], R18 ;  /* 0x0008581201007387 */ /* 0x0003e80000100a00 */
[----:B------:R1:W-:Y:S01]  /*209d0*/  LDGSTS.E [R3+-0x3ff00], desc[UR16][R18.64], P0 ;  /* 0xc010000012037fae */ /* 0x0003e20008121850 */
[----:B---3--:R-:W-:-:S04]  /*209e0*/  IMAD.WIDE R20, R4, 0x4, R242 ;  /* 0x0000000404147825 */ /* 0x008fc800078e02f2 */
[C---:B------:R-:W-:Y:S01]  /*209f0*/  IMAD.WIDE R14, R4.reuse, 0x4, R250 ;  /* 0x00000004040e7825 */ /* 0x040fe200078e02fa */
[----:B------:R2:W-:Y:S03]  /*20a00*/  STL.64 [R1+0x878], R20 ;  /* 0x0008781401007387 */ /* 0x0005e60000100a00 */
[C---:B-1----:R-:W-:Y:S01]  /*20a10*/  IMAD.WIDE R18, R4.reuse, 0x4, R248 ;  /* 0x0000000404127825 */ /* 0x042fe200078e02f8 */
[----:B------:R2:W-:Y:S04]  /*20a20*/  LDGSTS.E [R5+-0x3fb00], desc[UR16][R20.64], P0 ;  /* 0xc050000014057fae */ /* 0x0005e80008121850 */
[----:B------:R1:W-:Y:S04]  /*20a30*/  STL.64 [R1+0x898], R14 ;  /* 0x0008980e01007387 */ /* 0x0003e80000100a00 */
[----:B------:R1:W-:Y:S04]  /*20a40*/  LDGSTS.E [R0+-0x3f700], desc[UR16][R14.64], P0 ;  /* 0xc09000000e007fae */ /* 0x0003e80008121850 */
[----:B------:R3:W-:Y:S01]  /*20a50*/  STL.64 [R1+0x8b8], R18 ;  /* 0x0008b81201007387 */ /* 0x0007e20000100a00 */
[----:B--2---:R-:W-:-:S03]  /*20a60*/  IMAD.WIDE R20, R4, 0x4, R72 ;  /* 0x0000000404147825 */ /* 0x004fc600078e0248 */
[----:B------:R3:W-:Y:S01]  /*20a70*/  LDGSTS.E [R3+-0x3f300], desc[UR16][R18.64], P0 ;  /* 0xc0d0000012037fae */ /* 0x0007e20008121850 */
[----:B-1----:R-:W-:-:S05]  /*20a80*/  IMAD.WIDE R14, R4, 0x4, R240 ;  /* 0x00000004040e7825 */ /* 0x002fca00078e02f0 */
[----:B------:R1:W-:Y:S01]  /*20a90*/  STL.64 [R1+0x8d8], R14 ;  /* 0x0008d80e01007387 */ /* 0x0003e20000100a00 */
[----:B---3--:R-:W-:-:S03]  /*20aa0*/  IMAD.WIDE R18, R4, 0x4, R74 ;  /* 0x0000000404127825 */ /* 0x008fc600078e024a */
        /* <DEDUP_REMOVED lines=44> */
[----:B------:R-:W-:Y:S01]  /*20d70*/  LDGSTS.E [R3+-0x3b300], desc[UR16][R18.64], P0 ;  /* 0xc4d0000012037fae */ /* 0x000fe20008121850 */
[----:B-1----:R-:W-:-:S05]  /*20d80*/  IMAD.WIDE R14, R4, 0x4, R102 ;  /* 0x00000004040e7825 */ /* 0x002fca00078e0266 */
[----:B------:R1:W-:Y:S04]  /*20d90*/  STL.64 [R1+0xce8], R14 ;  /* 0x000ce80e01007387 */ /* 0x0003e80000100a00 */
[----:B------:R1:W-:Y:S04]  /*20da0*/  LDGSTS.E [R0+-0x3af00], desc[UR16][R14.64], P0 ;  /* 0xc51000000e007fae */ /* 0x0003e80008121850 */
[----:B--2---:R-:W2:Y:S04]  /*20db0*/  LDL.LU.64 R18, [R1+0x40] ;  /* 0x0000400001127983 */ /* 0x004ea80000300a00 */
[----:B------:R3:W-:Y:S01]  /*20dc0*/  STL.64 [R1+0xd00], R22 ;  /* 0x000d001601007387 */ /* 0x0007e20000100a00 */
[----:B-1----:R-:W-:-:S03]  /*20dd0*/  IMAD.WIDE R14, R4, 0x4, R108 ;  /* 0x00000004040e7825 */ /* 0x002fc600078e026c */
[----:B------:R1:W-:Y:S04]  /*20de0*/  STL.64 [R1+0xd10], R20 ;  /* 0x000d101401007387 */ /* 0x0003e80000100a00 */
[----:B------:R-:W4:Y:S04]  /*20df0*/  LDL.LU.64 R242, [R1+0x28] ;  /* 0x0000280001f27983 */ /* 0x000f280000300a00 */
[----:B------:R1:W-:Y:S04]  /*20e00*/  STL.64 [R1+0xd20], R14 ;  /* 0x000d200e01007387 */ /* 0x0003e80000100a00 */
[----:B------:R-:W4:Y:S04]  /*20e10*/  LDL.LU.64 R250, [R1+0x8] ;  /* 0x0000080001fa7983 */ /* 0x000f280000300a00 */
[----:B------:R3:W-:Y:S04]  /*20e20*/  LDGSTS.E [R3+-0x3ab00], desc[UR16][R22.64], P0 ;  /* 0xc550000016037fae */ /* 0x0007e80008121850 */
[----:B------:R1:W-:Y:S04]  /*20e30*/  LDGSTS.E [R5+-0x3a700], desc[UR16][R20.64], P0 ;  /* 0xc590000014057fae */ /* 0x0003e80008121850 */
[----:B------:R1:W-:Y:S01]  /*20e40*/  LDGSTS.E [R0+-0x3a300], desc[UR16][R14.64], P0 ;  /* 0xc5d000000e007fae */ /* 0x0003e20008121850 */
[----:B---3--:R-:W-:-:S04]  /*20e50*/  IMAD.WIDE R22, R4, 0x4, R112 ;  /* 0x0000000404167825 */ /* 0x008fc800078e0270 */
[----:B-1----:R-:W-:-:S04]  /*20e60*/  IMAD.WIDE R20, R4, 0x4, R110 ;  /* 0x0000000404147825 */ /* 0x002fc800078e026e */
[C---:B------:R-:W-:Y:S01]  /*20e70*/  IMAD.WIDE R14, R4.reuse, 0x4, R114 ;  /* 0x00000004040e7825 */ /* 0x040fe200078e0272 */
[----:B------:R1:W-:Y:S04]  /*20e80*/  STL.64 [R1+0xd30], R20 ;  /* 0x000d301401007387 */ /* 0x0003e80000100a00 */
[----:B------:R1:W-:Y:S04]  /*20e90*/  LDGSTS.E [R3+-0x39f00], desc[UR16][R20.64], P0 ;  /* 0xc610000014037fae */ /* 0x0003e80008121850 */
[----:B------:R3:W-:Y:S04]  /*20ea0*/  STL.64 [R1+0xd40], R22 ;  /* 0x000d401601007387 */ /* 0x0007e80000100a00 */
[----:B------:R3:W-:Y:S01]  /*20eb0*/  LDGSTS.E [R0+-0x39b00], desc[UR16][R22.64], P0 ;  /* 0xc650000016007fae */ /* 0x0007e20008121850 */
[----:B-1----:R-:W-:-:S03]  /*20ec0*/  IMAD.WIDE R20, R4, 0x4, R116 ;  /* 0x0000000404147825 */ /* 0x002fc600078e0274 */
[----:B------:R1:W-:Y:S04]  /*20ed0*/  STL.64 [R1+0xd50], R14 ;  /* 0x000d500e01007387 */ /* 0x0003e80000100a00 */
[----:B------:R1:W-:Y:S01]  /*20ee0*/  LDGSTS.E [R5+-0x39700], desc[UR16][R14.64], P0 ;  /* 0xc69000000e057fae */ /* 0x0003e20008121850 */
[----:B------:R-:W-:Y:S02]  /*20ef0*/  VIADD R16, R16, 0x100000 ;  /* 0x0010000010107836 */ /* 0x000fe40000000000 */
[C---:B---3--:R-:W-:Y:S01]  /*20f00*/  IMAD.WIDE R22, R4.reuse, 0x4, R120 ;  /* 0x0000000404167825 */ /* 0x048fe200078e0278 */
[----:B------:R3:W-:Y:S04]  /*20f10*/  STL.64 [R1+0xd60], R20 ;  /* 0x000d601401007387 */ /* 0x0007e80000100a00 */
[----:B------:R3:W-:Y:S01]  /*20f20*/  LDGSTS.E [R3+-0x39300], desc[UR16][R20.64], P0 ;  /* 0xc6d0000014037fae */ /* 0x0007e20008121850 */
[----:B-1----:R-:W-:-:S05]  /*20f30*/  IMAD.WIDE R14, R4, 0x4, R118 ;  /* 0x00000004040e7825 */ /* 0x002fca00078e0276 */
[----:B------:R1:W-:Y:S01]  /*20f40*/  STL.64 [R1+0xd70], R14 ;  /* 0x000d700e01007387 */ /* 0x0003e20000100a00 */
[----:B---3--:R-:W-:-:S03]  /*20f50*/  IMAD.WIDE R20, R4, 0x4, R122 ;  /* 0x0000000404147825 */ /* 0x008fc600078e027a */
[----:B------:R1:W-:Y:S04]  /*20f60*/  LDGSTS.E [R0+-0x38f00], desc[UR16][R14.64], P0 ;  /* 0xc71000000e007fae */ /* 0x0003e80008121850 */
[----:B------:R-:W-:Y:S04]  /*20f70*/  STL.64 [R1+0xd80], R22 ;  /* 0x000d801601007387 */ /* 0x000fe80000100a00 */
[----:B------:R3:W-:Y:S01]  /*20f80*/  LDGSTS.E [R3+-0x38b00], desc[UR16][R22.64], P0 ;  /* 0xc750000016037fae */ /* 0x0007e20008121850 */
[----:B-1----:R-:W-:-:S03]  /*20f90*/  IMAD.WIDE R14, R4, 0x4, R124 ;  /* 0x00000004040e7825 */ /* 0x002fc600078e027c */
[----:B------:R4:W-:Y:S01]  /*20fa0*/  STL.64 [R1+0xd90], R20 ;  /* 0x000d901401007387 */ /* 0x0009e20000100a00 */
[----:B------:R-:W-:-:S03]  /*20fb0*/  VIADD R0, R17, 0x100000 ;  /* 0x0010000011007836 */ /* 0x000fc60000000000 */
[----:B------:R1:W-:Y:S01]  /*20fc0*/  LDGSTS.E [R5+-0x38700], desc[UR16][R20.64], P0 ;  /* 0xc790000014057fae */ /* 0x0003e20008121850 */
[----:B---3--:R-:W-:-:S03]  /*20fd0*/  IADD3 R3, R17, 0x100000, RZ ;  /* 0x0010000011037810 */ /* 0x008fc60007ffe0ff */
[----:B------:R3:W-:Y:S04]  /*20fe0*/  STL.64 [R1+0xda0], R14 ;  /* 0x000da00e01007387 */ /* 0x0007e80000100a00 */
[----:B------:R3:W-:Y:S01]  /*20ff0*/  LDGSTS.E [R16+-0x38300], desc[UR16][R14.64], P0 ;  /* 0xc7d000000e107fae */ /* 0x0007e20008121850 */
[----:B-1----:R-:W-:Y:S02]  /*21000*/  VIADD R5, R17, 0x100000 ;  /* 0x0010000011057836 */ /* 0x002fe40000000000 */
[----:B--2---:R-:W-:-:S05]  /*21010*/  IMAD.WIDE R18, R4, 0x4, R18 ;  /* 0x0000000404127825 */ /* 0x004fca00078e0212 */
[----:B------:R1:W-:Y:S04]  /*21020*/  STL.64 [R1+0x860], R18 ;  /* 0x0008601201007387 */ /* 0x0003e80000100a00 */
[----:B------:R1:W-:Y:S01]  /*21030*/  LDGSTS.E [R0+-0x3fe00], desc[UR16][R18.64], P0 ;  /* 0xc020000012007fae */ /* 0x0003e20008121850 */
[----:B----4-:R-:W-:-:S04]  /*21040*/  IMAD.WIDE R20, R4, 0x4, R242 ;  /* 0x0000000404147825 */ /* 0x010fc800078e02f2 */
[C---:B---3--:R-:W-:Y:S01]  /*21050*/  IMAD.WIDE R14, R4.reuse, 0x4, R250 ;  /* 0x00000004040e7825 */ /* 0x048fe200078e02fa */
        /* <DEDUP_REMOVED lines=59> */
[----:B------:R-:W2:Y:S04]  /*21410*/  LDL.LU.64 R242, [R1+0x38] ;  /* 0x0000380001f27983 */ /* 0x000ea80000300a00 */
[----:B------:R3:W-:Y:S04]  /*21420*/  STL.64 [R1+0xc00], R20 ;  /* 0x000c001401007387 */ /* 0x0007e80000100a00 */
[----:B------:R4:W-:Y:S04]  /*21430*/  STL.64 [R1+0xc20], R18 ;  /* 0x000c201201007387 */ /* 0x0009e80000100a00 */
[----:B------:R-:W2:Y:S04]  /*21440*/  LDL.LU.64 R250, [R1+0x20] ;  /* 0x0000200001fa7983 */ /* 0x000ea80000300a00 */
[----:B------:R1:W-:Y:S04]  /*21450*/  LDGSTS.E [R3+-0x3ae00], desc[UR16][R14.64], P0 ;  /* 0xc52000000e037fae */ /* 0x0003e80008121850 */
[----:B------:R3:W-:Y:S04]  /*21460*/  LDGSTS.E [R0+-0x3aa00], desc[UR16][R20.64], P0 ;  /* 0xc560000014007fae */ /* 0x0007e80008121850 */
[----:B------:R4:W-:Y:S01]  /*21470*/  LDGSTS.E [R5+-0x3a600], desc[UR16][R18.64], P0 ;  /* 0xc5a0000012057fae */ /* 0x0009e20008121850 */
[----:B-1----:R-:W-:-:S04]  /*21480*/  IMAD.WIDE R14, R4, 0x4, R162 ;  /* 0x00000004040e7825 */ /* 0x002fc800078e02a2 */
[C---:B---3--:R-:W-:Y:S01]  /*21490*/  IMAD.WIDE R20, R4.reuse, 0x4, R166 ;  /* 0x0000000404147825 */ /* 0x048fe200078e02a6 */
[----:B------:R1:W-:Y:S03]  /*214a0*/  STL.64 [R1+0xc38], R14 ;  /* 0x000c380e01007387 */ /* 0x0003e60000100a00 */
[C---:B----4-:R-:W-:Y:S01]  /*214b0*/  IMAD.WIDE R18, R4.reuse, 0x4, R164 ;  /* 0x0000000404127825 */ /* 0x050fe200078e02a4 */
        /* <DEDUP_REMOVED lines=12> */
[----:B---3--:R-:W-:-:S04]  /*21580*/  IMAD.WIDE R14, R4, 0x4, R172 ;  /* 0x00000004040e7825 */ /* 0x008fc800078e02ac */
[----:B------:R-:W-:Y:S01]  /*21590*/  VIADD R17, R17, 0x100000 ;  /* 0x0010000011117836 */ /* 0x000fe20000000000 */
[----:B------:R3:W-:Y:S01]  /*215a0*/  STL.64 [R1+0xcb0], R14 ;  /* 0x000cb00e01007387 */ /* 0x0007e20000100a00 */
[----:B-1----:R-:W-:-:S03]  /*215b0*/  IMAD.WIDE R18, R4, 0x4, R176 ;  /* 0x0000000404127825 */ /* 0x002fc600078e02b0 */
[----:B------:R3:W-:Y:S04]  /*215c0*/  LDGSTS.E [R3+-0x38e00], desc[UR16][R14.64], P0 ;  /* 0xc72000000e037fae */ /* 0x0007e80008121850 */
[----:B------:R1:W-:Y:S01]  /*215d0*/  LDGSTS.E [R0+-0x38a00], desc[UR16][R20.64], P0 ;  /* 0xc760000014007fae */ /* 0x0003e20008121850 */
[----:B------:R-:W-:Y:S01]  /*215e0*/  IMAD.WIDE R162, R4, 0x4, R6 ;  /* 0x0000000404a27825 */ /* 0x000fe200078e0206 */
[----:B------:R-:W-:Y:S02]  /*215f0*/  IADD3 R9, R234, 0x100000, RZ ;  /* 0x00100000ea097810 */ /* 0x000fe40007ffe0ff */
[----:B------:R4:W-:Y:S01]  /*21600*/  LDGSTS.E [R5+-0x38600], desc[UR16][R18.64], P0 ;  /* 0xc7a0000012057fae */ /* 0x0009e20008121850 */
[----:B---3--:R-:W-:Y:S01]  /*21610*/  IMAD.WIDE R14, R4, 0x4, R178 ;  /* 0x00000004040e7825 */ /* 0x008fe200078e02b2 */
[----:B-1----:R-:W-:-:S03]  /*21620*/  IADD3 R0, R234, 0x100000, RZ ;  /* 0x00100000ea007810 */ /* 0x002fc60007ffe0ff */
[----:B------:R-:W-:Y:S01]  /*21630*/  VIADD R3, R234, 0x100000 ;  /* 0x00100000ea037836 */ /* 0x000fe20000000000 */
[----:B------:R1:W-:Y:S01]  /*21640*/  LDGSTS.E [R17+-0x38200], desc[UR16][R14.64], P0 ;  /* 0xc7e000000e117fae */ /* 0x0003e20008121850 */
[----:B------:R-:W-:-:S04]  /*21650*/  IMAD.WIDE R154, R4, 0x4, R244 ;  /* 0x00000004049a7825 */ /* 0x000fc800078e02f4 */
[----:B----4-:R-:W-:Y:S01]  /*21660*/  VIADD R5, R234, 0x100000 ;  /* 0x00100000ea057836 */ /* 0x010fe20000000000 */
[----:B------:R-:W-:Y:S01]  /*21670*/  STL.64 [R1+0xcc8], R20 ;  /* 0x000cc81401007387 */ /* 0x000fe20000100a00 */
[----:B------:R-:W-:-:S03]  /*21680*/  IMAD.WIDE R238, R4, 0x4, R236 ;  /* 0x0000000404ee7825 */ /* 0x000fc600078e02ec */
[----:B------:R-:W-:Y:S01]  /*21690*/  STL.64 [R1+0xce0], R18 ;  /* 0x000ce01201007387 */ /* 0x000fe20000100a00 */
[----:B------:R-:W-:-:S03]  /*216a0*/  IMAD.WIDE R246, R4, 0x4, R182 ;  /* 0x0000000404f67825 */ /* 0x000fc600078e02b6 */
[----:B------:R1:W-:Y:S01]  /*216b0*/  STL.64 [R1+0xcf0], R14 ;  /* 0x000cf00e01007387 */ /* 0x0003e20000100a00 */
[----:B------:R-:W-:-:S03]  /*216c0*/  IMAD.WIDE R174, R4, 0x4, R184 ;  /* 0x0000000404ae7825 */ /* 0x000fc600078e02b8 */
[----:B------:R-:W5:Y:S01]  /*216d0*/  LDL.LU.64 R6, [R1+0xe00] ;  /* 0x000e000001067983 */ /* 0x000f620000300a00 */
[----:B------:R-:W-:-:S04]  /*216e0*/  IMAD.WIDE R182, R4, 0x4, R186 ;  /* 0x0000000404b67825 */ /* 0x000fc800078e02ba */
[----:B------:R-:W-:-:S04]  /*216f0*/  IMAD.WIDE R240, R4, 0x4, R188 ;  /* 0x0000000404f07825 */ /* 0x000fc800078e02bc */
[----:B-1----:R-:W-:-:S04]  /*21700*/  IMAD.WIDE R14, R4, 0x4, R194 ;  /* 0x00000004040e7825 */ /* 0x002fc800078e02c2 */
[----:B------:R-:W-:-:S04]  /*21710*/  IMAD.WIDE R244, R4, 0x4, R190 ;  /* 0x0000000404f47825 */ /* 0x000fc800078e02be */
[----:B------:R-:W-:-:S04]  /*21720*/  IMAD.WIDE R248, R4, 0x4, R192 ;  /* 0x0000000404f87825 */ /* 0x000fc800078e02c0 */
[----:B------:R-:W-:-:S04]  /*21730*/  IMAD.WIDE R236, R4, 0x4, R196 ;  /* 0x0000000404ec7825 */ /* 0x000fc800078e02c4 */
[----:B------:R-:W-:Y:S02]  /*21740*/  IMAD.MOV.U32 R196, RZ, RZ, R14 ;  /* 0x000000ffffc47224 */ /* 0x000fe400078e000e */
[----:B------:R-:W-:Y:S02]  /*21750*/  IMAD.MOV.U32 R197, RZ, RZ, R15 ;  /* 0x000000ffffc57224 */ /* 0x000fe400078e000f */
[----:B------:R-:W-:-:S04]  /*21760*/  IMAD.WIDE R192, R4, 0x4, R198 ;  /* 0x0000000404c07825 */ /* 0x000fc800078e02c6 */
[----:B------:R-:W-:-:S04]  /*21770*/  IMAD.WIDE R14, R4, 0x4, R200 ;  /* 0x00000004040e7825 */ /* 0x000fc800078e02c8 */
[C---:B------:R-:W-:Y:S01]  /*21780*/  IMAD.WIDE R16, R4.reuse, 0x4, R202 ;  /* 0x0000000404107825 */ /* 0x040fe200078e02ca */
[----:B------:R1:W-:Y:S03]  /*21790*/  STL.64 [R1+0xa48], R14 ;  /* 0x000a480e01007387 */ /* 0x0003e60000100a00 */
[C---:B------:R-:W-:Y:S01]  /*217a0*/  IMAD.WIDE R18, R4.reuse, 0x4, R204 ;  /* 0x0000000404127825 */ /* 0x040fe200078e02cc */
[----:B------:R3:W-:Y:S04]  /*217b0*/  STL.64 [R1+0xa68], R16 ;  /* 0x000a681001007387 */ /* 0x0007e80000100a00 */
[----:B------:R4:W-:Y:S01]  /*217c0*/  STL.64 [R1+0xa88], R18 ;  /* 0x000a881201007387 */ /* 0x0009e20000100a00 */
[----:B--2---:R-:W-:-:S05]  /*217d0*/  IMAD.WIDE R242, R4, 0x4, R242 ;  /* 0x0000000404f27825 */ /* 0x004fca00078e02f2 */
[----:B------:R-:W-:Y:S01]  /*217e0*/  LDGSTS.E [R0+-0x3fd00], desc[UR16][R242.64], P0 ;  /* 0xc0300000f2007fae */ /* 0x000fe20008121850 */
[----:B------:R-:W-:-:S04]  /*217f0*/  IMAD.WIDE R176, R4, 0x4, R250 ;  /* 0x0000000404b07825 */ /* 0x000fc800078e02fa */
[C---:B------:R-:W-:Y:S01]  /*21800*/  IMAD.WIDE R250, R4.reuse, 0x4, R180 ;  /* 0x0000000404fa7825 */ /* 0x040fe200078e02b4 */
[----:B------:R-:W-:Y:S04]  /*21810*/  LDGSTS.E [R3+-0x3f900], desc[UR16][R176.64], P0 ;  /* 0xc0700000b0037fae */ /* 0x000fe80008121850 */
        /* <DEDUP_REMOVED lines=13> */
[----:B------:R1:W-:Y:S04]  /*218f0*/  LDGSTS.E [R9+-0x3c100], desc[UR16][R14.64], P0 ;  /* 0xc3f000000e097fae */ /* 0x0003e80008121850 */
[----:B------:R3:W-:Y:S04]  /*21900*/  LDGSTS.E [R0+-0x3bd00], desc[UR16][R16.64], P0 ;  /* 0xc430000010007fae */ /* 0x0007e80008121850 */
[----:B------:R4:W-:Y:S01]  /*21910*/  LDGSTS.E [R3+-0x3b900], desc[UR16][R18.64], P0 ;  /* 0xc470000012037fae */ /* 0x0009e20008121850 */
[----:B-1----:R-:W-:-:S04]  /*21920*/  IMAD.WIDE R14, R4, 0x4, R206 ;  /* 0x00000004040e7825 */ /* 0x002fc800078e02ce */
[C---:B---3--:R-:W-:Y:S01]  /*21930*/  IMAD.WIDE R16, R4.reuse, 0x4, R208 ;  /* 0x0000000404107825 */ /* 0x048fe200078e02d0 */
[----:B------:R1:W-:Y:S04]  /*21940*/  STL.64 [R1+0xaa8], R14 ;  /* 0x000aa80e01007387 */ /* 0x0003e80000100a00 */
[----:B------:R1:W-:Y:S01]  /*21950*/  LDGSTS.E [R5+-0x3b500], desc[UR16][R14.64], P0 ;  /* 0xc4b000000e057fae */ /* 0x0003e20008121850 */
[----:B----4-:R-:W-:-:S03]  /*21960*/  IMAD.WIDE R18, R4, 0x4, R212 ;  /* 0x0000000404127825 */ /* 0x010fc600078e02d4 */
        /* <DEDUP_REMOVED lines=30> */
[----:B------:R-:W-:Y:S04]  /*21b50*/  STL.64 [R1+0xc08], R18 ;  /* 0x000c081201007387 */ /* 0x000fe80000100a00 */
[----:B------:R-:W-:Y:S01]  /*21b60*/  STL.64 [R1+0xc28], R16 ;  /* 0x000c281001007387 */ /* 0x000fe20000100a00 */
[----:B-1----:R-:W-:-:S03]  /*21b70*/  IMAD.WIDE R14, R4, 0x4, R232 ;  /* 0x00000004040e7825 */ /* 0x002fc600078e02e8 */
[----:B------:R-:W-:Y:S04]  /*21b80*/  STL [R1+0x400], RZ ;  /* 0x000400ff01007387 */ /* 0x000fe80000100800 */
[----:B------:R1:W-:Y:S04]  /*21b90*/  STL.64 [R1+0xc50], R14 ;  /* 0x000c500e01007387 */ /* 0x0003e80000100a00 */
[----:B------:R2:W-:Y:S04]  /*21ba0*/  STL [R1+0x404], RZ ;  /* 0x000404ff01007387 */ /* 0x0005e80000100800 */
        /* <DEDUP_REMOVED lines=254> */
[----:B------:R2:W-:Y:S04]  /*22b90*/  STL [R1], RZ ;  /* 0x000000ff01007387 */ /* 0x0005e80000100800 */
        /* <DEDUP_REMOVED lines=117> */
[----:B------:R2:W-:Y:S01]  /*232f0*/  STL [R1+0x1d8], RZ ;  /* 0x0001d8ff01007387 */ /* 0x0005e20000100800 */
[----:B------:R-:W-:-:S03]  /*23300*/  IADD3 R234, R234, 0x100000, RZ ;  /* 0x00100000eaea7810 */ /* 0x000fc60007ffe0ff */
[----:B------:R2:W-:Y:S04]  /*23310*/  STL [R1+0x1dc], RZ ;  /* 0x0001dcff01007387 */ /* 0x0005e80000100800 */
[----:B------:R2:W-:Y:S04]  /*23320*/  STL [R1+0x1e0], RZ ;  /* 0x0001e0ff01007387 */ /* 0x0005e80000100800 */
[----:B------:R2:W-:Y:S04]  /*23330*/  STL [R1+0x1e4], RZ ;  /* 0x0001e4ff01007387 */ /* 0x0005e80000100800 */
[----:B------:R2:W-:Y:S04]  /*23340*/  STL [R1+0x1e8], RZ ;  /* 0x0001e8ff01007387 */ /* 0x0005e80000100800 */
[----:B------:R2:W-:Y:S04]  /*23350*/  STL [R1+0x1ec], RZ ;  /* 0x0001ecff01007387 */ /* 0x0005e80000100800 */
[----:B------:R2:W-:Y:S04]  /*23360*/  STL [R1+0x1f0], RZ ;  /* 0x0001f0ff01007387 */ /* 0x0005e80000100800 */
[----:B------:R2:W-:Y:S04]  /*23370*/  LDGSTS.E [R3+-0x38900], desc[UR16][R18.64], P0 ;  /* 0xc770000012037fae */ /* 0x0005e80008121850 */
[----:B------:R2:W-:Y:S04]  /*23380*/  STL [R1+0x1f4], RZ ;  /* 0x0001f4ff01007387 */ /* 0x0005e80000100800 */
[----:B------:R2:W-:Y:S04]  /*23390*/  LDGSTS.E [R5+-0x38500], desc[UR16][R16.64], P0 ;  /* 0xc7b0000010057fae */ /* 0x0005e80008121850 */
[----:B------:R2:W-:Y:S04]  /*233a0*/  STL [R1+0x1f8], RZ ;  /* 0x0001f8ff01007387 */ /* 0x0005e80000100800 */
[----:B------:R2:W-:Y:S04]  /*233b0*/  LDGSTS.E [R234+-0x38100], desc[UR16][R14.64], P0 ;  /* 0xc7f000000eea7fae */ /* 0x0005e80008121850 */
[----:B------:R2:W-:Y:S01]  /*233c0*/  STL [R1+0x1fc], RZ ;  /* 0x0001fcff01007387 */ /* 0x0005e20000100800 */
[----:B------:R-:W-:-:S03]  /*233d0*/  CS2R R24, SRZ ;  /* 0x0000000000187805 */ /* 0x000fc6000001ff00 */
[----:B------:R-:W0:Y:S04]  /*233e0*/  LDGDEPBAR ;  /* 0x00000000000079af */ /* 0x000e280000000000 */
[----:B-1----:R-:W3:Y:S01]  /*233f0*/  LDL R14, [R1+0xc48] ;  /* 0x000c4800010e7983 */ /* 0x002ee20000100800 */
[----:B------:R-:W-:Y:S02]  /*23400*/  CS2R R26, SRZ ;  /* 0x00000000001a7805 */ /* 0x000fe4000001ff00 */
[----:B------:R-:W-:Y:S02]  /*23410*/  CS2R R28, SRZ ;  /* 0x00000000001c7805 */ /* 0x000fe4000001ff00 */
[----:B------:R-:W-:Y:S02]  /*23420*/  CS2R R30, SRZ ;  /* 0x00000000001e7805 */ /* 0x000fe4000001ff00 */
[----:B------:R-:W-:-:S02]  /*23430*/  CS2R R32, SRZ ;  /* 0x0000000000207805 */ /* 0x000fc4000001ff00 */
[----:B------:R-:W-:Y:S02]  /*23440*/  CS2R R34, SRZ ;  /* 0x0000000000227805 */ /* 0x000fe4000001ff00 */
[----:B------:R-:W-:Y:S02]  /*23450*/  CS2R R36, SRZ ;  /* 0x0000000000247805 */ /* 0x000fe4000001ff00 */
        /* <DEDUP_REMOVED lines=57> */
[----:B---3--:R-:W-:-:S13]  /*237f0*/  ISETP.GE.AND P0, PT, R14, 0x40, PT ;  /* 0x000000400e00780c */ /* 0x008fda0003f06270 */
[----:B--2---:R-:W-:Y:S05]  /*23800*/  @!P0 BRA `(.L_x_0) ;  /* 0x0000012800448947 */ /* 0x004fea0003800000 */
[----:B------:R-:W2:Y:S04]  /*23810*/  LDL.LU.64 R18, [R1+0x718] ;  /* 0x0007180001127983 */ /* 0x000ea80000300a00 */
[----:B------:R-:W3:Y:S04]  /*23820*/  LDL.LU.64 R20, [R1+0x758] ;  /* 0x0007580001147983 */ /* 0x000ee80000300a00 */
[----:B------:R-:W4:Y:S04]  /*23830*/  LDL.LU.64 R22, [R1+0x788] ;  /* 0x0007880001167983 */ /* 0x000f280000300a00 */
[----:B------:R-:W4:Y:S04]  /*23840*/  LDL.LU.64 R152, [R1+0x7b0] ;  /* 0x0007b00001987983 */ /* 0x000f280000300a00 */
[----:B------:R-:W4:Y:S04]  /*23850*/  LDL.LU.64 R178, [R1+0x7d0] ;  /* 0x0007d00001b27983 */ /* 0x000f280000300a00 */
[----:B------:R-:W4:Y:S04]  /*23860*/  LDL.LU.64 R156, [R1+0x750] ;  /* 0x00075000019c7983 */ /* 0x000f280000300a00 */
[----:B------:R-:W4:Y:S04]  /*23870*/  LDL.LU.64 R158, [R1+0x7f0] ;  /* 0x0007f000019e7983 */ /* 0x000f280000300a00 */
[----:B------:R-:W4:Y:S04]  /*23880*/  LDL.LU.64 R160, [R1+0x7c8] ;  /* 0x0007c80001a07983 */ /* 0x000f280000300a00 */
[----:B------:R-:W4:Y:S04]  /*23890*/  LDL.LU.64 R184, [R1+0x710] ;  /* 0x0007100001b87983 */ /* 0x000f280000300a00 */
[----:B------:R-:W4:Y:S04]  /*238a0*/  LDL.LU.64 R164, [R1+0x748] ;  /* 0x0007480001a47983 */ /* 0x000f280000300a00 */
[----:B------:R-:W4:Y:S01]  /*238b0*/  LDL.LU.64 R166, [R1+0x780] ;  /* 0x0007800001a67983 */ /* 0x000f220000300a00 */
[----:B------:R-:W-:-:S03]  /*238c0*/  IMAD.MOV.U32 R194, RZ, RZ, R176 ;  /* 0x000000ffffc27224 */ /* 0x000fc600078e00b0 */
[----:B------:R-:W4:Y:S01]  /*238d0*/  LDL.LU.64 R168, [R1+0x7a8] ;  /* 0x0007a80001a87983 */ /* 0x000f220000300a00 */
[----:B------:R-:W-:-:S03]  /*238e0*/  MOV R195, R177 ;  /* 0x000000b100c37202 */ /* 0x000fc60000000f00 */
[----:B------:R-:W4:Y:S04]  /*238f0*/  LDL.LU.64 R170, [R1+0x7c0] ;  /* 0x0007c00001aa7983 */ /* 0x000f280000300a00 */
[----:B------:R-:W4:Y:S04]  /*23900*/  LDL.LU.64 R172, [R1+0x708] ;  /* 0x0007080001ac7983 */ /* 0x000f280000300a00 */
[----:B------:R-:W4:Y:S04]  /*23910*/  LDL.LU.64 R204, [R1+0x7e8] ;  /* 0x0007e80001cc7983 */ /* 0x000f280000300a00 */
[----:B------:R-:W4:Y:S01]  /*23920*/  LDL.LU.64 R176, [R1+0x7a0] ;  /* 0x0007a00001b07983 */ /* 0x000f220000300a00 */
[----:B--2---:R-:W-:-:S02]  /*23930*/  IMAD.MOV.U32 R16, RZ, RZ, R18 ;  /* 0x000000ffff107224 */ /* 0x004fc400078e0012 */
[----:B------:R-:W-:Y:S01]  /*23940*/  IMAD.MOV.U32 R15, RZ, RZ, R19 ;  /* 0x000000ffff0f7224 */ /* 0x000fe200078e0013 */
[----:B---3--:R-:W-:Y:S01]  /*23950*/  MOV R18, R20 ;  /* 0x0000001400127202 */ /* 0x008fe20000000f00 */
[----:B----4-:R-:W-:Y:S01]  /*23960*/  IMAD.MOV.U32 R20, RZ, RZ, R22 ;  /* 0x000000ffff147224 */ /* 0x010fe200078e0016 */
[----:B------:R-:W-:Y:S01]  /*23970*/  MOV R19, R23 ;  /* 0x0000001700137202 */ /* 0x000fe20000000f00 */
[----:B------:R-:W-:Y:S01]  /*23980*/  IMAD.MOV.U32 R22, RZ, RZ, R152 ;  /* 0x000000ffff167224 */ /* 0x000fe200078e0098 */
[----:B------:R-:W-:Y:S01]  /*23990*/  MOV R152, R178 ;  /* 0x000000b200987202 */ /* 0x000fe20000000f00 */
[----:B------:R-:W-:Y:S02]  /*239a0*/  IMAD.MOV.U32 R23, RZ, RZ, R179 ;  /* 0x000000ffff177224 */ /* 0x000fe400078e00b3 */
[----:B------:R-:W2:Y:S04]  /*239b0*/  LDL.LU.64 R178, [R1+0x6d8] ;  /* 0x0006d80001b27983 */ /* 0x000ea80000300a00 */
[----:B------:R-:W3:Y:S04]  /*239c0*/  LDL.LU.64 R180, [R1+0x700] ;  /* 0x0007000001b47983 */ /* 0x000ee80000300a00 */
[----:B------:R-:W4:Y:S01]  /*239d0*/  LDL.LU.64 R200, [R1+0x740] ;  /* 0x0007400001c87983 */ /* 0x000f220000300a00 */
[----:B------:R-:W-:Y:S01]  /*239e0*/  IMAD.MOV.U32 R202, RZ, RZ, R154 ;  /* 0x000000ffffca7224 */ /* 0x000fe200078e009a */
[----:B------:R-:W-:Y:S01]  /*239f0*/  MOV R154, R156 ;  /* 0x0000009c009a7202 */ /* 0x000fe20000000f00 */
[----:B------:R-:W-:Y:S01]  /*23a00*/  IMAD.MOV.U32 R203, RZ, RZ, R155 ;  /* 0x000000ffffcb7224 */ /* 0x000fe200078e009b */
[----:B------:R-:W-:Y:S01]  /*23a10*/  MOV R155, R159 ;  /* 0x0000009f009b7202 */ /* 0x000fe20000000f00 */
[----:B------:R-:W-:-:S02]  /*23a20*/  IMAD.MOV.U32 R156, RZ, RZ, R158 ;  /* 0x000000ffff9c7224 */ /* 0x000fc400078e009e */
[----:B------:R-:W-:Y:S01]  /*23a30*/  IMAD.MOV.U32 R158, RZ, RZ, R160 ;  /* 0x000000ffff9e7224 */ /* 0x000fe200078e00a0 */
[----:B------:R-:W-:Y:S01]  /*23a40*/  MOV R160, R184 ;  /* 0x000000b800a07202 */ /* 0x000fe20000000f00 */
[----:B------:R-:W-:Y:S02]  /*23a50*/  IMAD.MOV.U32 R159, RZ, RZ, R185 ;  /* 0x000000ffff9f7224 */ /* 0x000fe400078e00b9 */
[----:B------:R-:W4:Y:S01]  /*23a60*/  LDL.LU.64 R184, [R1+0x778] ;  /* 0x0007780001b87983 */ /* 0x000f220000300a00 */
[----:B------:R-:W-:-:S03]  /*23a70*/  IMAD.MOV.U32 R198, RZ, RZ, R162 ;  /* 0x000000ffffc67224 */ /* 0x000fc600078e00a2 */
[----:B------:R-:W4:Y:S01]  /*23a80*/  LDL.LU.64 R186, [R1+0x798] ;  /* 0x0007980001ba7983 */ /* 0x000f220000300a00 */
[----:B------:R-:W-:Y:S01]  /*23a90*/  IMAD.MOV.U32 R162, RZ, RZ, R164 ;  /* 0x000000ffffa27224 */ /* 0x000fe200078e00a4 */
[----:B------:R-:W-:Y:S01]  /*23aa0*/  MOV R164, R166 ;  /* 0x000000a600a47202 */ /* 0x000fe20000000f00 */
[----:B------:R-:W-:Y:S01]  /*23ab0*/  IMAD.MOV.U32 R210, RZ, RZ, R174 ;  /* 0x000000ffffd27224 */ /* 0x000fe200078e00ae */
[----:B------:R-:W4:Y:S01]  /*23ac0*/  LDL.LU.64 R188, [R1+0x6d0] ;  /* 0x0006d00001bc7983 */ /* 0x000f220000300a00 */
[----:B------:R-:W-:Y:S01]  /*23ad0*/  MOV R218, R194 ;  /* 0x000000c200da7202 */ /* 0x000fe20000000f00 */
[----:B------:R-:W-:Y:S02]  /*23ae0*/  IMAD.MOV.U32 R219, RZ, RZ, R195 ;  /* 0x000000ffffdb7224 */ /* 0x000fe400078e00c3 */
[----:B------:R-:W4:Y:S01]  /*23af0*/  LDL.LU.64 R190, [R1+0x7e0] ;  /* 0x0007e00001be7983 */ /* 0x000f220000300a00 */
[----:B------:R-:W-:Y:S01]  /*23b00*/  MOV R199, R163 ;  /* 0x000000a300c77202 */ /* 0x000fe20000000f00 */
[----:B------:R-:W-:Y:S01]  /*23b10*/  IMAD.MOV.U32 R166, RZ, RZ, R168 ;  /* 0x000000ffffa67224 */ /* 0x000fe200078e00a8 */
[----:B------:R-:W-:Y:S01]  /*23b20*/  MOV R211, R175 ;  /* 0x000000af00d37202 */ /* 0x000fe20000000f00 */
[----:B------:R-:W4:Y:S01]  /*23b30*/  LDL.LU.64 R220, [R1+0x770] ;  /* 0x0007700001dc7983 */ /* 0x000f220000300a00 */
[----:B------:R-:W-:-:S02]  /*23b40*/  IMAD.MOV.U32 R163, RZ, RZ, R167 ;  /* 0x000000ffffa37224 */ /* 0x000fc400078e00a7 */
[----:B------:R-:W-:Y:S01]  /*23b50*/  IMAD.MOV.U32 R168, RZ, RZ, R170 ;  /* 0x000000ffffa87224 */ /* 0x000fe200078e00aa */
[----:B------:R-:W4:Y:S01]  /*23b60*/  LDL.LU.64 R194, [R1+0x6a0] ;  /* 0x0006a00001c27983 */ /* 0x000f220000300a00 */
[----:B------:R-:W-:Y:S01]  /*23b70*/  IMAD.MOV.U32 R174, RZ, RZ, R176 ;  /* 0x000000ffffae7224 */ /* 0x000fe200078e00b0 */
[----:B------:R-:W-:Y:S02]  /*23b80*/  MOV R170, R172 ;  /* 0x000000ac00aa7202 */ /* 0x000fe40000000f00 */
[----:B------:R-:W4:Y:S01]  /*23b90*/  LDL.LU.64 R212, [R1+0x6c8] ;  /* 0x0006c80001d47983 */ /* 0x000f220000300a00 */
[----:B------:R-:W-:Y:S01]  /*23ba0*/  IMAD.MOV.U32 R167, RZ, RZ, R171 ;  /* 0x000000ffffa77224 */ /* 0x000fe200078e00ab */
[----:B------:R-:W-:Y:S01]  /*23bb0*/  MOV R171, R205 ;  /* 0x000000cd00ab7202 */ /* 0x000fe20000000f00 */
[----:B------:R-:W-:Y:S01]  /*23bc0*/  IMAD.MOV.U32 R172, RZ, RZ, R204 ;  /* 0x000000ffffac7224 */ /* 0x000fe200078e00cc */
[----:B------:R-:W4:Y:S01]  /*23bd0*/  LDL.LU.64 R216, [R1+0x6f8] ;  /* 0x0006f80001d87983 */ /* 0x000f220000300a00 */
[----:B------:R-:W-:Y:S01]  /*23be0*/  IMAD.MOV.U32 R208, RZ, RZ, R202 ;  /* 0x000000ffffd07224 */ /* 0x000fe200078e00ca */
[----:B------:R-:W-:Y:S01]  /*23bf0*/  MOV R202, R238 ;  /* 0x000000ee00ca7202 */ /* 0x000fe20000000f00 */
[----:B------:R-:W-:-:S02]  /*23c00*/  IMAD.MOV.U32 R209, RZ, RZ, R203 ;  /* 0x000000ffffd17224 */ /* 0x000fc400078e00cb */
[----:B------:R-:W-:Y:S01]  /*23c10*/  IMAD.MOV.U32 R203, RZ, RZ, R239 ;  /* 0x000000ffffcb7224 */ /* 0x000fe200078e00ef */
[----:B--2---:R-:W-:Y:S01]  /*23c20*/  MOV R176, R178 ;  /* 0x000000b200b07202 */ /* 0x004fe20000000f00 */
[----:B------:R-:W-:Y:S02]  /*23c30*/  IMAD.MOV.U32 R175, RZ, RZ, R179 ;  /* 0x000000ffffaf7224 */ /* 0x000fe400078e00b3 */
[----:B---3--:R-:W-:Y:S02]  /*23c40*/  IMAD.MOV.U32 R178, RZ, RZ, R180 ;  /* 0x000000ffffb27224 */ /* 0x008fe400078e00b4 */
[----:B----4-:R-:W-:Y:S02]  /*23c50*/  IMAD.MOV.U32 R180, RZ, RZ, R200 ;  /* 0x000000ffffb47224 */ /* 0x010fe400078e00c8 */
[----:B------:R-:W-:Y:S02]  /*23c60*/  IMAD.MOV.U32 R179, RZ, RZ, R201 ;  /* 0x000000ffffb37224 */ /* 0x000fe400078e00c9 */
[----:B------:R-:W2:Y:S04]  /*23c70*/  LDL.LU.64 R200, [R1+0x738] ;  /* 0x0007380001c87983 */ /* 0x000ea80000300a00 */
[----:B------:R-:W3:Y:S04]  /*23c80*/  LDL.LU.64 R204, [R1+0x768] ;  /* 0x0007680001cc7983 */ /* 0x000ee80000300a00 */
[----:B------:R-:W4:Y:S01]  /*23c90*/  LDL.LU.64 R238, [R1+0x698] ;  /* 0x0006980001ee7983 */ /* 0x000f220000300a00 */
[----:B------:R-:W-:-:S02]  /*23ca0*/  IMAD.MOV.U32 R17, RZ, RZ, R21 ;  /* 0x000000ffff117224 */ /* 0x000fc400078e0015 */
[----:B------:R-:W-:Y:S01]  /*23cb0*/  IMAD.MOV.U32 R21, RZ, RZ, R153 ;  /* 0x000000ffff157224 */ /* 0x000fe200078e0099 */
[----:B------:R-:W3:Y:S01]  /*23cc0*/  LDL.LU.64 R206, [R1+0x7d8] ;  /* 0x0007d80001ce7983 */ /* 0x000ee20000300a00 */
[----:B------:R-:W-:Y:S02]  /*23cd0*/  IMAD.MOV.U32 R153, RZ, RZ, R157 ;  /* 0x000000ffff997224 */ /* 0x000fe400078e009d */
[----:B------:R-:W-:Y:S01]  /*23ce0*/  IMAD.MOV.U32 R157, RZ, RZ, R161 ;  /* 0x000000ffff9d7224 */ /* 0x000fe200078e00a1 */
[----:B------:R-:W-:Y:S01]  /*23cf0*/  MOV R224, R208 ;  /* 0x000000d000e07202 */ /* 0x000fe20000000f00 */
[----:B------:R-:W-:Y:S01]  /*23d00*/  IMAD.MOV.U32 R161, RZ, RZ, R165 ;  /* 0x000000ffffa17224 */ /* 0x000fe200078e00a5 */
[----:B------:R-:W-:Y:S01]  /*23d10*/  MOV R165, R169 ;  /* 0x000000a900a57202 */ /* 0x000fe20000000f00 */
[----:B------:R-:W-:Y:S01]  /*23d20*/  IMAD.MOV.U32 R169, RZ, RZ, R173 ;  /* 0x000000ffffa97224 */ /* 0x000fe200078e00ad */
[----:B------:R-:W-:Y:S01]  /*23d30*/  MOV R214, R182 ;  /* 0x000000b600d67202 */ /* 0x000fe20000000f00 */
[----:B------:R-:W-:Y:S01]  /*23d40*/  IMAD.MOV.U32 R215, RZ, RZ, R183 ;  /* 0x000000ffffd77224 */ /* 0x000fe200078e00b7 */
[----:B------:R-:W3:Y:S01]  /*23d50*/  LDL.LU.64 R234, [R1+0x730] ;  /* 0x0007300001ea7983 */ /* 0x000ee20000300a00 */
[----:B------:R-:W-:-:S02]  /*23d60*/  IMAD.MOV.U32 R228, RZ, RZ, R210 ;  /* 0x000000ffffe47224 */ /* 0x000fc400078e00d2 */
[----:B------:R-:W-:Y:S02]  /*23d70*/  IMAD.MOV.U32 R229, RZ, RZ, R211 ;  /* 0x000000ffffe57224 */ /* 0x000fe400078e00d3 */
[----:B------:R-:W-:Y:S01]  /*23d80*/  IMAD.MOV.U32 R208, RZ, RZ, R192 ;  /* 0x000000ffffd07224 */ /* 0x000fe200078e00c0 */
[----:B------:R-:W3:Y:S01]  /*23d90*/  LDL.LU.64 R210, [R1+0x668] ;  /* 0x0006680001d27983 */ /* 0x000ee20000300a00 */
[----:B------:R-:W-:Y:S01]  /*23da0*/  IMAD.MOV.U32 R173, RZ, RZ, R177 ;  /* 0x000000ffffad7224 */ /* 0x000fe200078e00b1 */
[----:B------:R-:W-:Y:S01]  /*23db0*/  MOV R177, R181 ;  /* 0x000000b500b17202 */ /* 0x000fe20000000f00 */
        /* <DEDUP_REMOVED lines=14> */
[----:B------:R-:W-:Y:S01]  /*23ea0*/  IMAD.MOV.U32 R193, RZ, RZ, R213 ;  /* 0x000000ffffc17224 */ /* 0x000fe200078e00d5 */
[----:B------:R-:W-:Y:S01]  /*23eb0*/  MOV R213, R197 ;  /* 0x000000c500d57202 */ /* 0x000fe20000000f00 */
[----:B------:R-:W-:Y:S02]  /*23ec0*/  IMAD.MOV.U32 R212, RZ, RZ, R196 ;  /* 0x000000ffffd47224 */ /* 0x000fe400078e00c4 */
[----:B------:R-:W-:Y:S01]  /*23ed0*/  IMAD.MOV.U32 R188, RZ, RZ, R190 ;  /* 0x000000ffffbc7224 */ /* 0x000fe200078e00be */
[----:B------:R-:W-:Y:S01]  /*23ee0*/  MOV R190, R220 ;  /* 0x000000dc00be7202 */ /* 0x000fe20000000f00 */
[----:B------:R-:W-:Y:S01]  /*23ef0*/  IMAD.MOV.U32 R222, RZ, RZ, R218 ;  /* 0x000000ffffde7224 */ /* 0x000fe200078e00da */
[----:B------:R-:W-:Y:S01]  /*23f00*/  MOV R218, R202 ;  /* 0x000000ca00da7202 */ /* 0x000fe20000000f00 */
[----:B------:R-:W-:Y:S02]  /*23f10*/  IMAD.MOV.U32 R196, RZ, RZ, R216 ;  /* 0x000000ffffc47224 */ /* 0x000fe400078e00d8 */
[----:B------:R-:W-:-:S02]  /*23f20*/  IMAD.MOV.U32 R195, RZ, RZ, R217 ;  /* 0x000000ffffc37224 */ /* 0x000fc400078e00d9 */
[----:B------:R-:W-:Y:S01]  /*23f30*/  IMAD.MOV.U32 R189, RZ, RZ, R221 ;  /* 0x000000ffffbd7224 */ /* 0x000fe200078e00dd */
[----:B------:R-:W3:Y:S04]  /*23f40*/  LDL.LU.64 R216, [R1+0x6f0] ;  /* 0x0006f00001d87983 */ /* 0x000ee80000300a00 */
[----:B------:R-:W3:Y:S01]  /*23f50*/  LDL.LU.64 R220, [R1+0x728] ;  /* 0x0007280001dc7983 */ /* 0x000ee20000300a00 */
[----:B--2---:R-:W-:Y:S01]  /*23f60*/  MOV R197, R201 ;  /* 0x000000c900c57202 */ /* 0x004fe20000000f00 */
[----:B----4-:R-:W-:Y:S01]  /*23f70*/  IMAD.MOV.U32 R202, RZ, RZ, R238 ;  /* 0x000000ffffca7224 */ /* 0x010fe200078e00ee */
[----:B------:R-:W-:Y:S02]  /*23f80*/  MOV R201, R239 ;  /* 0x000000ef00c97202 */ /* 0x000fe40000000f00 */
[----:B------:R-:W2:Y:S04]  /*23f90*/  LDL.LU.64 R238, [R1+0x660] ;  /* 0x0006600001ee7983 */ /* 0x000ea80000300a00 */
[----:B------:R-:W4:Y:S01]  /*23fa0*/  LDL.LU.64 R134, [R1+0x7b8] ;  /* 0x0007b80001867983 */ /* 0x000f220000300a00 */
[----:B------:R-:W-:Y:S01]  /*23fb0*/  MOV R223, R219 ;  /* 0x000000db00df7202 */ /* 0x000fe20000000f00 */
[----:B------:R-:W-:Y:S01]  /*23fc0*/  IMAD.MOV.U32 R136, RZ, RZ, R224 ;  /* 0x000000ffff887224 */ /* 0x000fe200078e00e0 */
[----:B------:R-:W-:Y:S01]  /*23fd0*/  MOV R140, R208 ;  /* 0x000000d0008c7202 */ /* 0x000fe20000000f00 */
[----:B------:R-:W-:Y:S01]  /*23fe0*/  IMAD.MOV.U32 R137, RZ, RZ, R225 ;  /* 0x000000ffff897224 */ /* 0x000fe200078e00e1 */
[----:B------:R-:W-:Y:S01]  /*23ff0*/  MOV R230, R198 ;  /* 0x000000c600e67202 */ /* 0x000fe20000000f00 */
[----:B------:R-:W-:Y:S01]  /*24000*/  IMAD.MOV.U32 R219, RZ, RZ, R203 ;  /* 0x000000ffffdb7224 */ /* 0x000fe200078e00cb */
[----:B------:R-:W4:Y:S01]  /*24010*/  LDL.LU.64 R224, [R1+0x6e8] ;  /* 0x0006e80001e07983 */ /* 0x000f220000300a00 */
[----:B------:R-:W-:Y:S01]  /*24020*/  IMAD.MOV.U32 R198, RZ, RZ, R200 ;  /* 0x000000ffffc67224 */ /* 0x000fe200078e00c8 */
[----:B------:R-:W-:Y:S01]  /*24030*/  MOV R145, R229 ;  /* 0x000000e500917202 */ /* 0x000fe20000000f00 */
[----:B---3--:R-:W-:Y:S01]  /*24040*/  IMAD.MOV.U32 R203, RZ, RZ, R207 ;  /* 0x000000ffffcb7224 */ /* 0x008fe200078e00cf */
[----:B------:R-:W3:Y:S01]  /*24050*/  LDL.LU.64 R142, [R1+0x638] ;  /* 0x00063800018e7983 */ /* 0x000ee20000300a00 */
[----:B------:R-:W-:-:S02]  /*24060*/  IMAD.MOV.U32 R144, RZ, RZ, R228 ;  /* 0x000000ffff907224 */ /* 0x000fc400078e00e4 */
[----:B------:R-:W-:Y:S01]  /*24070*/  IMAD.MOV.U32 R208, RZ, RZ, R210 ;  /* 0x000000ffffd07224 */ /* 0x000fe200078e00d2 */
[----:B------:R-:W-:Y:S01]  /*24080*/  MOV R207, R211 ;  /* 0x000000d300cf7202 */ /* 0x000fe20000000f00 */
[----:B------:R-:W-:Y:S01]  /*24090*/  IMAD.MOV.U32 R231, RZ, RZ, R199 ;  /* 0x000000ffffe77224 */ /* 0x000fe200078e00c7 */
[----:B------:R-:W3:Y:S01]  /*240a0*/  LDL.LU.64 R228, [R1+0x658] ;  /* 0x0006580001e47983 */ /* 0x000ee20000300a00 */
[----:B------:R-:W-:Y:S01]  /*240b0*/  IMAD.MOV.U32 R210, RZ, RZ, R226 ;  /* 0x000000ffffd27224 */ /* 0x000fe200078e00e2 */
[----:B------:R-:W-:Y:S01]  /*240c0*/  MOV R226, R212 ;  /* 0x000000d400e27202 */ /* 0x000fe20000000f00 */
[----:B------:R-:W-:Y:S01]  /*240d0*/  IMAD.MOV.U32 R200, RZ, RZ, R204 ;  /* 0x000000ffffc87224 */ /* 0x000fe200078e00cc */
[----:B------:R-:W3:Y:S01]  /*240e0*/  LDL.LU.64 R146, [R1+0x688] ;  /* 0x0006880001927983 */ /* 0x000ee20000300a00 */
[----:B------:R-:W-:Y:S02]  /*240f0*/  IMAD.MOV.U32 R141, RZ, RZ, R209 ;  /* 0x000000ffff8d7224 */ /* 0x000fe400078e00d1 */
[----:B------:R-:W-:-:S02]  /*24100*/  IMAD.MOV.U32 R199, RZ, RZ, R205 ;  /* 0x000000ffffc77224 */ /* 0x000fc400078e00cd */
        /* <DEDUP_REMOVED lines=8> */
[----:B------:R-:W-:Y:S02]  /*24190*/  IMAD.MOV.U32 R227, RZ, RZ, R213 ;  /* 0x000000ffffe37224 */ /* 0x000fe400078e00d5 */
[----:B------:R-:W-:Y:S01]  /*241a0*/  IMAD.MOV.U32 R148, RZ, RZ, R218 ;  /* 0x000000ffff947224 */ /* 0x000fe200078e00da */
[----:B------:R-:W3:Y:S01]  /*241b0*/  LDL.LU.64 R138, [R1+0x6e0] ;  /* 0x0006e000018a7983 */ /* 0x000ee20000300a00 */
[----:B------:R-:W-:-:S02]  /*241c0*/  IMAD.MOV.U32 R235, RZ, RZ, R237 ;  /* 0x000000ffffeb7224 */ /* 0x000fc400078e00ed */
[----:B------:R-:W-:Y:S01]  /*241d0*/  IMAD.MOV.U32 R150, RZ, RZ, R214 ;  /* 0x000000ffff967224 */ /* 0x000fe200078e00d6 */
[----:B------:R-:W3:Y:S01]  /*241e0*/  LDL.LU.64 R236, [R1+0x630] ;  /* 0x0006300001ec7983 */ /* 0x000ee20000300a00 */
[----:B------:R-:W-:Y:S01]  /*241f0*/  IMAD.MOV.U32 R213, RZ, RZ, R217 ;  /* 0x000000ffffd57224 */ /* 0x000fe200078e00d9 */
[----:B------:R-:W-:Y:S01]  /*24200*/  MOV R214, R216 ;  /* 0x000000d800d67202 */ /* 0x000fe20000000f00 */
[----:B------:R-:W-:Y:S02]  /*24210*/  IMAD.MOV.U32 R149, RZ, RZ, R219 ;  /* 0x000000ffff957224 */ /* 0x000fe400078e00db */
[----:B------:R-:W-:Y:S02]  /*24220*/  IMAD.MOV.U32 R216, RZ, RZ, R220 ;  /* 0x000000ffffd87224 */ /* 0x000fe400078e00dc */
[----:B--2---:R-:W-:Y:S01]  /*24230*/  IMAD.MOV.U32 R218, RZ, RZ, R238 ;  /* 0x000000ffffda7224 */ /* 0x004fe200078e00ee */
[----:B------:R-:W-:Y:S02]  /*24240*/  MOV R217, R239 ;  /* 0x000000ef00d97202 */ /* 0x000fe40000000f00 */
[----:B------:R-:W2:Y:S01]  /*24250*/  LDL.LU.64 R238, [R1+0x790] ;  /* 0x0007900001ee7983 */ /* 0x000ea20000300a00 */
[----:B----4-:R-:W-:-:S03]  /*24260*/  IMAD.MOV.U32 R220, RZ, RZ, R134 ;  /* 0x000000ffffdc7224 */ /* 0x010fc600078e0086 */
[----:B------:R-:W4:Y:S01]  /*24270*/  LDL.LU.64 R130, [R1+0x6b0] ;  /* 0x0006b00001827983 */ /* 0x000f220000300a00 */
[----:B------:R-:W-:Y:S01]  /*24280*/  IMAD.MOV.U32 R219, RZ, RZ, R135 ;  /* 0x000000ffffdb7224 */ /* 0x000fe200078e0087 */
[----:B------:R-:W-:Y:S02]  /*24290*/  MOV R134, R136 ;  /* 0x0000008800867202 */ /* 0x000fe40000000f00 */
[----:B------:R-:W4:Y:S01]  /*242a0*/  LDL.LU.64 R124, [R1+0x608] ;  /* 0x00060800017c7983 */ /* 0x000f220000300a00 */
[----:B------:R-:W-:-:S03]  /*242b0*/  IMAD.MOV.U32 R135, RZ, RZ, R137 ;  /* 0x000000ffff877224 */ /* 0x000fc600078e0089 */
[----:B------:R-:W4:Y:S04]  /*242c0*/  LDL.LU.64 R126, [R1+0x628] ;  /* 0x00062800017e7983 */ /* 0x000f280000300a00 */
[----:B------:R-:W4:Y:S04]  /*242d0*/  LDL.LU.64 R128, [R1+0x650] ;  /* 0x0006500001807983 */ /* 0x000f280000300a00 */
[----:B------:R-:W4:Y:S04]  /*242e0*/  LDL.LU.64 R136, [R1+0x680] ;  /* 0x0006800001887983 */ /* 0x000f280000300a00 */
[----:B------:R-:W4:Y:S04]  /*242f0*/  LDL.LU.64 R122, [R1+0x6a8] ;  /* 0x0006a800017a7983 */ /* 0x000f280000300a00 */
[----:B------:R-:W4:Y:S04]  /*24300*/  LDL.LU.64 R106, [R1+0x600] ;  /* 0x00060000016a7983 */ /* 0x000f280000300a00 */
[----:B------:R-:W4:Y:S04]  /*24310*/  LDL.LU.64 R108, [R1+0x760] ;  /* 0x00076000016c7983 */ /* 0x000f280000300a00 */
[----:B------:R-:W2:Y:S04]  /*24320*/  LDL.LU.64 R112, [R1+0x678] ;  /* 0x0006780001707983 */ /* 0x000ea80000300a00 */
[----:B------:R-:W4:Y:S04]  /*24330*/  LDL.LU.64 R116, [R1+0x610] ;  /* 0x0006100001747983 */ /* 0x000f280000300a00 */
[----:B------:R-:W4:Y:S04]  /*24340*/  LDL.LU.64 R118, [R1+0x618] ;  /* 0x0006180001767983 */ /* 0x000f280000300a00 */
[----:B------:R-:W4:Y:S04]  /*24350*/  LDL.LU.64 R110, [R1+0x640] ;  /* 0x00064000016e7983 */ /* 0x000f280000300a00 */
[----:B------:R-:W4:Y:S04]  /*24360*/  LDL.LU.64 R120, [R1+0x620] ;  /* 0x0006200001787983 */ /* 0x000f280000300a00 */
[----:B------:R-:W4:Y:S01]  /*24370*/  LDL.LU.64 R114, [R1+0x670] ;  /* 0x0006700001727983 */ /* 0x000f220000300a00 */
[----:B------:R-:W-:Y:S01]  /*24380*/  MOV R133, R223 ;  /* 0x000000df00857202 */ /* 0x000fe20000000f00 */
[----:B---3--:R-:W-:Y:S01]  /*24390*/  IMAD.MOV.U32 R223, RZ, RZ, R143 ;  /* 0x000000ffffdf7224 */ /* 0x008fe200078e008f */
[----:B------:R-:W-:Y:S01]  /*243a0*/  MOV R143, R227 ;  /* 0x000000e3008f7202 */ /* 0x000fe20000000f00 */
[----:B------:R-:W-:Y:S01]  /*243b0*/  IMAD.MOV.U32 R151, RZ, RZ, R215 ;  /* 0x000000ffff977224 */ /* 0x000fe200078e00d7 */
[----:B------:R-:W-:Y:S01]  /*243c0*/  MOV R215, R221 ;  /* 0x000000dd00d77202 */ /* 0x000fe20000000f00 */
[----:B------:R-:W-:Y:S01]  /*243d0*/  IMAD.MOV.U32 R227, RZ, RZ, R147 ;  /* 0x000000ffffe37224 */ /* 0x000fe200078e0093 */
[----:B------:R-:W-:Y:S01]  /*243e0*/  MOV R147, R231 ;  /* 0x000000e700937202 */ /* 0x000fe20000000f00 */
[----:B------:R-:W-:-:S02]  /*243f0*/  IMAD.MOV.U32 R221, RZ, RZ, R225 ;  /* 0x000000ffffdd7224 */ /* 0x000fc400078e00e1 */
[----:B------:R-:W-:Y:S02]  /*24400*/  IMAD.MOV.U32 R225, RZ, RZ, R229 ;  /* 0x000000ffffe17224 */ /* 0x000fe400078e00e5 */
[----:B------:R-:W-:Y:S01]  /*24410*/  IMAD.MOV.U32 R231, RZ, RZ, R139 ;  /* 0x000000ffffe77224 */ /* 0x000fe200078e008b */
[----:B------:R-:W-:Y:S01]  /*24420*/  MOV R139, R149 ;  /* 0x00000095008b7202 */ /* 0x000fe20000000f00 */
[----:B------:R-:W-:Y:S02]  /*24430*/  IMAD.MOV.U32 R229, RZ, RZ, R233 ;  /* 0x000000ffffe57224 */ /* 0x000fe400078e00e9 */
[----:B------:R-:W-:Y:S02]  /*24440*/  IMAD.MOV.U32 R149, RZ, RZ, R235 ;  /* 0x000000ffff957224 */ /* 0x000fe400078e00eb */
[----:B------:R-:W-:Y:S01]  /*24450*/  IMAD.MOV.U32 R233, RZ, RZ, R237 ;  /* 0x000000ffffe97224 */ /* 0x000fe200078e00ed */
[----:B--2---:R-:W-:Y:S01]  /*24460*/  MOV R0, R113 ;  /* 0x0000007100007202 */ /* 0x004fe20000000f00 */
[----:B------:R-:W-:Y:S04]  /*24470*/  STL [R1+0x604], R112 ;  /* 0x0006047001007387 */ /* 0x000fe80000100800 */
[----:B----4-:R-:W-:Y:S04]  /*24480*/  STL [R1+0x60c], R116 ;  /* 0x00060c7401007387 */ /* 0x010fe80000100800 */
[----:B------:R1:W-:Y:S02]  /*24490*/  STL [R1+0x600], R0 ;  /* 0x0006000001007387 */ /* 0x0003e40000100800 */
[----:B-1----:R-:W-:-:S05]  /*244a0*/  IMAD.MOV.U32 R0, RZ, RZ, R117 ;  /* 0x000000ffff007224 */ /* 0x002fca00078e0075 */
[----:B------:R1:W-:Y:S04]  /*244b0*/  STL [R1+0x608], R0 ;  /* 0x0006080001007387 */ /* 0x0003e80000100800 */
[----:B------:R-:W2:Y:S04]  /*244c0*/  LDL.LU.64 R112, [R1+0x720] ;  /* 0x0007200001707983 */ /* 0x000ea80000300a00 */
[----:B------:R3:W-:Y:S01]  /*244d0*/  STL [R1+0x614], R118 ;  /* 0x0006147601007387 */ /* 0x0007e20000100800 */
[----:B-1----:R-:W-:-:S03]  /*244e0*/  IMAD.MOV.U32 R0, RZ, RZ, R119 ;  /* 0x000000ffff007224 */ /* 0x002fc600078e0077 */
[----:B------:R-:W4:Y:S04]  /*244f0*/  LDL.LU.64 R116, [R1+0x648] ;  /* 0x0006480001747983 */ /* 0x000f280000300a00 */
[----:B------:R-:W-:Y:S04]  /*24500*/  STL [R1+0x61c], R120 ;  /* 0x00061c7801007387 */ /* 0x000fe80000100800 */
[----:B------:R1:W-:Y:S04]  /*24510*/  STL [R1+0x610], R0 ;  /* 0x0006100001007387 */ /* 0x0003e80000100800 */
[----:B---3--:R-:W3:Y:S01]  /*24520*/  LDL.LU.64 R118, [R1+0xa78] ;  /* 0x000a780001767983 */ /* 0x008ee20000300a00 */
[----:B-1----:R-:W-:-:S03]  /*24530*/  MOV R0, R121 ;  /* 0x0000007900007202 */ /* 0x002fc60000000f00 */
[----:B------:R-:W-:Y:S04]  /*24540*/  STL [R1+0x624], R110 ;  /* 0x0006246e01007387 */ /* 0x000fe80000100800 */
[----:B------:R1:W-:Y:S04]  /*24550*/  STL [R1+0x618], R0 ;  /* 0x0006180001007387 */ /* 0x0003e80000100800 */
[----:B------:R-:W3:Y:S01]  /*24560*/  LDL.LU.64 R120, [R1+0x930] ;  /* 0x0009300001787983 */ /* 0x000ee20000300a00 */
[----:B------:R-:W-:Y:S01]  /*24570*/  MOV R235, R239 ;  /* 0x000000ef00eb7202 */ /* 0x000fe20000000f00 */
[----:B------:R-:W-:-:S02]  /*24580*/  IMAD.MOV.U32 R237, RZ, RZ, R131 ;  /* 0x000000ffffed7224 */ /* 0x000fc400078e0083 */
[----:B-1----:R-:W-:Y:S01]  /*24590*/  IMAD.MOV.U32 R0, RZ, RZ, R111 ;  /* 0x000000ffff007224 */ /* 0x002fe200078e006f */
[----:B------:R-:W-:Y:S01]  /*245a0*/  STL [R1+0x62c], R114 ;  /* 0x00062c7201007387 */ /* 0x000fe20000100800 */
[----:B------:R-:W-:Y:S01]  /*245b0*/  IMAD.MOV.U32 R131, RZ, RZ, R133 ;  /* 0x000000ffff837224 */ /* 0x000fe200078e0085 */
[----:B------:R-:W-:Y:S01]  /*245c0*/  MOV R133, R145 ;  /* 0x0000009100857202 */ /* 0x000fe20000000f00 */
[----:B------:R-:W-:Y:S01]  /*245d0*/  IMAD.MOV.U32 R239, RZ, RZ, R125 ;  /* 0x000000ffffef7224 */ /* 0x000fe200078e007d */
[----:B------:R-:W-:Y:S01]  /*245e0*/  MOV R125, R243 ;  /* 0x000000f3007d7202 */ /* 0x000fe20000000f00 */
[----:B------:R-:W-:Y:S01]  /*245f0*/  IMAD.MOV.U32 R145, RZ, RZ, R241 ;  /* 0x000000ffff917224 */ /* 0x000fe200078e00f1 */
[----:B------:R1:W-:Y:S01]  /*24600*/  STL [R1+0x620], R0 ;  /* 0x0006200001007387 */ /* 0x0003e20000100800 */
[----:B------:R-:W-:Y:S02]  /*24610*/  IMAD.MOV.U32 R243, RZ, RZ, R129 ;  /* 0x000000fffff37224 */ /* 0x000fe400078e0081 */
[----:B------:R-:W-:-:S02]  /*24620*/  IMAD.MOV.U32 R129, RZ, RZ, R247 ;  /* 0x000000ffff817224 */ /* 0x000fc400078e00f7 */
[----:B------:R-:W-:Y:S01]  /*24630*/  IMAD.MOV.U32 R247, RZ, RZ, R123 ;  /* 0x000000fffff77224 */ /* 0x000fe200078e007b */
[----:B------:R-:W-:Y:S01]  /*24640*/  MOV R123, R131 ;  /* 0x00000083007b7202 */ /* 0x000fe20000000f00 */
[----:B------:R-:W-:Y:S02]  /*24650*/  IMAD.MOV.U32 R131, RZ, RZ, R145 ;  /* 0x000000ffff837224 */ /* 0x000fe400078e0091 */
[----:B-1----:R-:W-:Y:S01]  /*24660*/  IMAD.MOV.U32 R0, RZ, RZ, R115 ;  /* 0x000000ffff007224 */ /* 0x002fe200078e0073 */
[----:B------:R-:W-:Y:S01]  /*24670*/  STL [R1+0x634], R12 ;  /* 0x0006340c01007387 */ /* 0x000fe20000100800 */
[----:B------:R-:W-:Y:S02]  /*24680*/  IMAD.MOV.U32 R145, RZ, RZ, R251 ;  /* 0x000000ffff917224 */ /* 0x000fe400078e00fb */
[----:B------:R-:W-:Y:S01]  /*24690*/  IMAD.MOV.U32 R252, RZ, RZ, R108 ;  /* 0x000000fffffc7224 */ /* 0x000fe200078e006c */
[----:B------:R2:W-:Y:S01]  /*246a0*/  STL [R1+0x628], R0 ;  /* 0x0006280001007387 */ /* 0x0005e20000100800 */
[----:B------:R-:W-:-:S03]  /*246b0*/  IMAD.MOV.U32 R251, RZ, RZ, R109 ;  /* 0x000000fffffb7224 */ /* 0x000fc600078e006d */
[----:B------:R-:W3:Y:S04]  /*246c0*/  LDL.LU.64 R108, [R1+0xb10] ;  /* 0x000b1000016c7983 */ /* 0x000ee80000300a00 */
[----:B------:R-:W3:Y:S01]  /*246d0*/  LDL.LU.64 R114, [R1+0xa30] ;  /* 0x000a300001727983 */ /* 0x000ee20000300a00 */
[----:B------:R-:W-:Y:S02]  /*246e0*/  IMAD.MOV.U32 R132, RZ, RZ, R222 ;  /* 0x000000ffff847224 */ /* 0x000fe400078e00de */
[----:B------:R-:W-:Y:S01]  /*246f0*/  IMAD.MOV.U32 R222, RZ, RZ, R224 ;  /* 0x000000ffffde7224 */ /* 0x000fe200078e00e0 */
[----:B------:R-:W-:Y:S01]  /*24700*/  MOV R224, R142 ;  /* 0x0000008e00e07202 */ /* 0x000fe20000000f00 */
[----:B------:R-:W-:Y:S01]  /*24710*/  IMAD.MOV.U32 R142, RZ, RZ, R226 ;  /* 0x000000ffff8e7224 */ /* 0x000fe200078e00e2 */
[----:B------:R-:W-:Y:S01]  /*24720*/  STL [R1+0x630], R13 ;  /* 0x0006300d01007387 */ /* 0x000fe20000100800 */
[----:B------:R-:W-:Y:S01]  /*24730*/  IMAD.MOV.U32 R226, RZ, RZ, R228 ;  /* 0x000000ffffe27224 */ /* 0x000fe200078e00e4 */
[----:B------:R-:W-:Y:S01]  /*24740*/  MOV R228, R146 ;  /* 0x0000009200e47202 */ /* 0x000fe20000000f00 */
[----:B------:R-:W-:-:S02]  /*24750*/  IMAD.MOV.U32 R146, RZ, RZ, R230 ;  /* 0x000000ffff927224 */ /* 0x000fc400078e00e6 */
[----:B------:R-:W-:Y:S01]  /*24760*/  IMAD.MOV.U32 R230, RZ, RZ, R232 ;  /* 0x000000ffffe67224 */ /* 0x000fe200078e00e8 */
[----:B------:R-:W-:Y:S01]  /*24770*/  MOV R232, R138 ;  /* 0x0000008a00e87202 */ /* 0x000fe20000000f00 */
[----:B------:R-:W-:Y:S02]  /*24780*/  IMAD.MOV.U32 R138, RZ, RZ, R148 ;  /* 0x000000ffff8a7224 */ /* 0x000fe400078e0094 */
[----:B------:R-:W-:Y:S01]  /*24790*/  IMAD.MOV.U32 R148, RZ, RZ, R234 ;  /* 0x000000ffff947224 */ /* 0x000fe200078e00ea */
[----:B------:R-:W-:Y:S01]  /*247a0*/  MOV R234, R236 ;  /* 0x000000ec00ea7202 */ /* 0x000fe20000000f00 */
[----:B------:R-:W-:Y:S02]  /*247b0*/  IMAD.MOV.U32 R236, RZ, RZ, R238 ;  /* 0x000000ffffec7224 */ /* 0x000fe400078e00ee */
        /* <DEDUP_REMOVED lines=24> */
[----:B--2---:R-:W-:Y:S01]  /*24940*/  MOV R0, R113 ;  /* 0x0000007100007202 */ /* 0x004fe20000000f00 */
[----:B------:R-:W-:Y:S04]  /*24950*/  STL [R1+0x63c], R112 ;  /* 0x00063c7001007387 */ /* 0x000fe80000100800 */
[----:B------:R1:W-:Y:S04]  /*24960*/  STL [R1+0x638], R0 ;  /* 0x0006380001007387 */ /* 0x0003e80000100800 */
[----:B----4-:R-:W-:Y:S04]  /*24970*/  STL [R1+0x644], R116 ;  /* 0x0006447401007387 */ /* 0x010fe80000100800 */
[----:B------:R-:W2:Y:S01]  /*24980*/  LDL.LU.64 R110, [R1+0xb78] ;  /* 0x000b7800016e7983 */ /* 0x000ea20000300a00 */
[----:B-1----:R-:W-:-:S05]  /*24990*/  IMAD.MOV.U32 R0, RZ, RZ, R117 ;  /* 0x000000ffff007224 */ /* 0x002fca00078e0075 */
[----:B------:R1:W-:Y:S04]  /*249a0*/  STL [R1+0x640], R0 ;  /* 0x0006400001007387 */ /* 0x0003e80000100800 */
[----:B---3--:R-:W-:Y:S04]  /*249b0*/  STL [R1+0x64c], R118 ;  /* 0x00064c7601007387 */ /* 0x008fe80000100800 */
[----:B------:R-:W3:Y:S01]  /*249c0*/  LDL.LU.64 R112, [R1+0xae0] ;  /* 0x000ae00001707983 */ /* 0x000ee20000300a00 */
[----:B-1----:R-:W-:-:S05]  /*249d0*/  IMAD.MOV.U32 R0, RZ, RZ, R119 ;  /* 0x000000ffff007224 */ /* 0x002fca00078e0077 */
[----:B------:R1:W-:Y:S04]  /*249e0*/  STL [R1+0x648], R0 ;  /* 0x0006480001007387 */ /* 0x0003e80000100800 */
[----:B------:R-:W-:Y:S04]  /*249f0*/  STL [R1+0x654], R120 ;  /* 0x0006547801007387 */ /* 0x000fe80000100800 */
[----:B------:R-:W4:Y:S01]  /*24a00*/  LDL.LU.64 R116, [R1+0xba0] ;  /* 0x000ba00001747983 */ /* 0x000f220000300a00 */
[----:B-1----:R-:W-:-:S05]  /*24a10*/  MOV R0, R121 ;  /* 0x0000007900007202 */ /* 0x002fca0000000f00 */
[----:B------:R1:W-:Y:S04]  /*24a20*/  STL [R1+0x650], R0 ;  /* 0x0006500001007387 */ /* 0x0003e80000100800 */
[----:B------:R-:W4:Y:S04]  /*24a30*/  LDL.LU.64 R106, [R1+0xb60] ;  /* 0x000b6000016a7983 */ /* 0x000f280000300a00 */
[----:B------:R-:W4:Y:S04]  /*24a40*/  LDL.LU.64 R118, [R1+0xa18] ;  /* 0x000a180001767983 */ /* 0x000f280000300a00 */
[----:B------:R1:W-:Y:S02]  /*24a50*/  STL [R1+0x65c], R108 ;  /* 0x00065c6c01007387 */ /* 0x0003e40000100800 */
[----:B-1----:R-:W-:-:S02]  /*24a60*/  IMAD.MOV.U32 R0, RZ, RZ, R109 ;  /* 0x000000ffff007224 */ /* 0x002fc400078e006d */
[----:B------:R-:W4:Y:S04]  /*24a70*/  LDL.LU.64 R120, [R1+0x8b0] ;  /* 0x0008b00001787983 */ /* 0x000f280000300a00 */
[----:B------:R1:W-:Y:S04]  /*24a80*/  STL [R1+0x658], R0 ;  /* 0x0006580001007387 */ /* 0x0003e80000100800 */
[----:B------:R-:W4:Y:S04]  /*24a90*/  LDL.LU.64 R108, [R1+0x9d0] ;  /* 0x0009d000016c7983 */ /* 0x000f280000300a00 */
[----:B------:R1:W-:Y:S02]  /*24aa0*/  STL [R1+0x664], R114 ;  /* 0x0006647201007387 */ /* 0x0003e40000100800 */
[----:B-1----:R-:W-:-:S02]  /*24ab0*/  IMAD.MOV.U32 R0, RZ, RZ, R115 ;  /* 0x000000ffff007224 */ /* 0x002fc400078e0073 */
[----:B------:R-:W4:Y:S04]  /*24ac0*/  LDL.LU.64 R114, [R1+0xad8] ;  /* 0x000ad80001727983 */ /* 0x000f280000300a00 */
[----:B------:R2:W-:Y:S02]  /*24ad0*/  STL [R1+0x660], R0 ;  /* 0x0006600001007387 */ /* 0x0005e40000100800 */
[----:B--2---:R-:W-:Y:S02]  /*24ae0*/  MOV R0, R111 ;  /* 0x0000006f00007202 */ /* 0x004fe40000000f00 */
[----:B------:R-:W-:Y:S04]  /*24af0*/  STL [R1+0x66c], R110 ;  /* 0x00066c6e01007387 */ /* 0x000fe80000100800 */
[----:B---3--:R-:W-:Y:S04]  /*24b00*/  STL [R1+0x674], R112 ;  /* 0x0006747001007387 */ /* 0x008fe80000100800 */
[----:B------:R1:W-:Y:S02]  /*24b10*/  STL [R1+0x668], R0 ;  /* 0x0006680001007387 */ /* 0x0003e40000100800 */
[----:B-1----:R-:W-:-:S05]  /*24b20*/  IMAD.MOV.U32 R0, RZ, RZ, R113 ;  /* 0x000000ffff007224 */ /* 0x002fca00078e0071 */
[----:B------:R4:W-:Y:S04]  /*24b30*/  STL [R1+0x670], R0 ;  /* 0x0006700001007387 */ /* 0x0009e80000100800 */
[----:B------:R-:W2:Y:S01]  /*24b40*/  LDL.LU.64 R110, [R1+0xb58] ;  /* 0x000b5800016e7983 */ /* 0x000ea20000300a00 */
[----:B----4-:R-:W-:-:S03]  /*24b50*/  IMAD.MOV.U32 R0, RZ, RZ, R117 ;  /* 0x000000ffff007224 */ /* 0x010fc600078e0075 */
[----:B------:R1:W-:Y:S04]  /*24b60*/  STL [R1+0x67c], R116 ;  /* 0x00067c7401007387 */ /* 0x0003e80000100800 */
[----:B------:R3:W-:Y:S04]  /*24b70*/  STL [R1+0x678], R0 ;  /* 0x0006780001007387 */ /* 0x0007e80000100800 */
[----:B-1----:R-:W4:Y:S04]  /*24b80*/  LDL.LU.64 R116, [R1+0xb98] ;  /* 0x000b980001747983 */ /* 0x002f280000300a00 */
[----:B------:R-:W-:Y:S04]  /*24b90*/  STL [R1+0x684], R106 ;  /* 0x0006846a01007387 */ /* 0x000fe80000100800 */
[----:B------:R-:W4:Y:S01]  /*24ba0*/  LDL.LU.64 R112, [R1+0xaa0] ;  /* 0x000aa00001707983 */ /* 0x000f220000300a00 */
[----:B---3--:R-:W-:-:S03]  /*24bb0*/  MOV R0, R107 ;  /* 0x0000006b00007202 */ /* 0x008fc60000000f00 */
[----:B------:R-:W-:Y:S04]  /*24bc0*/  STL [R1+0x68c], R118 ;  /* 0x00068c7601007387 */ /* 0x000fe80000100800 */
[----:B------:R1:W-:Y:S04]  /*24bd0*/  STL [R1+0x680], R0 ;  /* 0x0006800001007387 */ /* 0x0003e80000100800 */
[----:B------:R-:W-:Y:S01]  /*24be0*/  STL [R1+0x694], R120 ;  /* 0x0006947801007387 */ /* 0x000fe20000100800 */
[----:B-1----:R-:W-:-:S05]  /*24bf0*/  IMAD.MOV.U32 R0, RZ, RZ, R119 ;  /* 0x000000ffff007224 */ /* 0x002fca00078e0077 */
[----:B------:R1:W-:Y:S04]  /*24c00*/  STL [R1+0x688], R0 ;  /* 0x0006880001007387 */ /* 0x0003e80000100800 */
[----:B------:R-:W3:Y:S01]  /*24c10*/  LDL.LU.64 R118, [R1+0xb38] ;  /* 0x000b380001767983 */ /* 0x000ee20000300a00 */
[----:B-1----:R-:W-:-:S05]  /*24c20*/  IMAD.MOV.U32 R0, RZ, RZ, R121 ;  /* 0x000000ffff007224 */ /* 0x002fca00078e0079 */
[----:B------:R1:W-:Y:S04]  /*24c30*/  STL [R1+0x690], R0 ;  /* 0x0006900001007387 */ /* 0x0003e80000100800 */
[----:B------:R1:W-:Y:S04]  /*24c40*/  STL [R1+0x69c], R114 ;  /* 0x00069c7201007387 */ /* 0x0003e80000100800 */
[----:B------:R-:W3:Y:S01]  /*24c50*/  LDL.LU.64 R120, [R1+0x9b8] ;  /* 0x0009b80001787983 */ /* 0x000ee20000300a00 */
[----:B-1----:R-:W-:-:S03]  /*24c60*/  MOV R0, R115 ;  /* 0x0000007300007202 */ /* 0x002fc60000000f00 */
[----:B------:R-:W-:Y:S04]  /*24c70*/  STL [R1+0x6a4], R108 ;  /* 0x0006a46c01007387 */ /* 0x000fe80000100800 */
[----:B------:R1:W-:Y:S04]  /*24c80*/  STL [R1+0x698], R0 ;  /* 0x0006980001007387 */ /* 0x0003e80000100800 */
[----:B------:R-:W3:Y:S01]  /*24c90*/  LDL.LU.64 R114, [R1+0x848] ;  /* 0x0008480001727983 */ /* 0x000ee20000300a00 */
[----:B-1----:R-:W-:-:S03]  /*24ca0*/  IMAD.MOV.U32 R0, RZ, RZ, R109 ;  /* 0x000000ffff007224 */ /* 0x002fc600078e006d */
[----:B--2---:R-:W-:Y:S04]  /*24cb0*/  STL [R1+0x6ac], R110 ;  /* 0x0006ac6e01007387 */ /* 0x004fe80000100800 */
[----:B------:R1:W-:Y:S04]  /*24cc0*/  STL [R1+0x6a0], R0 ;  /* 0x0006a00001007387 */ /* 0x0003e80000100800 */
[----:B------:R-:W2:Y:S01]  /*24cd0*/  LDL.LU.64 R108, [R1+0xa98] ;  /* 0x000a9800016c7983 */ /* 0x000ea20000300a00 */
[----:B-1----:R-:W-:-:S05]  /*24ce0*/  IMAD.MOV.U32 R0, RZ, RZ, R111 ;  /* 0x000000ffff007224 */ /* 0x002fca00078e006f */
[----:B------:R4:W-:Y:S02]  /*24cf0*/  STL [R1+0x6a8], R0 ;  /* 0x0006a80001007387 */ /* 0x0009e40000100800 */
[----:B----4-:R-:W-:Y:S02]  /*24d00*/  MOV R0, R113 ;  /* 0x0000007100007202 */ /* 0x010fe40000000f00 */
[----:B------:R-:W-:Y:S04]  /*24d10*/  STL [R1+0x6b4], R112 ;  /* 0x0006b47001007387 */ /* 0x000fe80000100800 */
[----:B------:R-:W-:Y:S04]  /*24d20*/  STL [R1+0x6bc], R116 ;  /* 0x0006bc7401007387 */ /* 0x000fe80000100800 */
[----:B------:R1:W-:Y:S04]  /*24d30*/  STL [R1+0x6b0], R0 ;  /* 0x0006b00001007387 */ /* 0x0003e80000100800 */
[----:B------:R-:W4:Y:S01]  /*24d40*/  LDL.LU.64 R110, [R1+0x970] ;  /* 0x00097000016e7983 */ /* 0x000f220000300a00 */
[----:B-1----:R-:W-:-:S05]  /*24d50*/  IMAD.MOV.U32 R0, RZ, RZ, R117 ;  /* 0x000000ffff007224 */ /* 0x002fca00078e0075 */
[----:B------:R3:W-:Y:S04]  /*24d60*/  STL [R1+0x6b8], R0 ;  /* 0x0006b80001007387 */ /* 0x0007e80000100800 */
[----:B------:R-:W4:Y:S01]  /*24d70*/  LDL.LU.64 R116, [R1+0xb30] ;  /* 0x000b300001747983 */ /* 0x000f220000300a00 */
[----:B---3--:R-:W-:-:S03]  /*24d80*/  IMAD.MOV.U32 R0, RZ, RZ, R119 ;  /* 0x000000ffff007224 */ /* 0x008fc600078e0077 */
[----:B------:R1:W-:Y:S04]  /*24d90*/  STL [R1+0x6c4], R118 ;  /* 0x0006c47601007387 */ /* 0x0003e80000100800 */
[----:B------:R3:W-:Y:S04]  /*24da0*/  STL [R1+0x6c0], R0 ;  /* 0x0006c00001007387 */ /* 0x0007e80000100800 */
[----:B------:R3:W-:Y:S04]  /*24db0*/  STL [R1+0x6cc], R120 ;  /* 0x0006cc7801007387 */ /* 0x0007e80000100800 */
[----:B-1----:R-:W4:Y:S01]  /*24dc0*/  LDL.LU.64 R118, [R1+0xa70] ;  /* 0x000a700001767983 */ /* 0x002f220000300a00 */
[----:B---3--:R-:W-:-:S05]  /*24dd0*/  MOV R0, R121 ;  /* 0x0000007900007202 */ /* 0x008fca0000000f00 */
[----:B------:R1:W-:Y:S01]  /*24de0*/  STL [R1+0x6c8], R0 ;  /* 0x0006c80001007387 */ /* 0x0003e20000100800 */
[----:B------:R-:W-:Y:S02]  /*24df0*/  IMAD.MOV.U32 R120, RZ, RZ, R122 ;  /* 0x000000ffff787224 */ /* 0x000fe400078e007a */
[----:B------:R-:W-:Y:S01]  /*24e00*/  IMAD.MOV.U32 R121, RZ, RZ, R123 ;  /* 0x000000ffff797224 */ /* 0x000fe200078e007b */
[----:B------:R-:W-:Y:S04]  /*24e10*/  STL [R1+0x6d4], R114 ;  /* 0x0006d47201007387 */ /* 0x000fe80000100800 */
[----:B------:R-:W3:Y:S01]  /*24e20*/  LDL.LU.64 R122, [R1+0xb80] ;  /* 0x000b8000017a7983 */ /* 0x000ee20000300a00 */
[----:B-1----:R-:W-:-:S05]  /*24e30*/  MOV R0, R115 ;  /* 0x0000007300007202 */ /* 0x002fca0000000f00 */
[----:B------:R1:W-:Y:S04]  /*24e40*/  STL [R1+0x6d0], R0 ;  /* 0x0006d00001007387 */ /* 0x0003e80000100800 */
[----:B------:R-:W3:Y:S04]  /*24e50*/  LDL.LU.64 R112, [R1+0x958] ;  /* 0x0009580001707983 */ /* 0x000ee80000300a00 */
[----:B--2---:R-:W-:Y:S04]  /*24e60*/  STL [R1+0x6dc], R108 ;  /* 0x0006dc6c01007387 */ /* 0x004fe80000100800 */
[----:B------:R-:W2:Y:S01]  /*24e70*/  LDL.LU.64 R106, [R1+0xb00] ;  /* 0x000b0000016a7983 */ /* 0x000ea20000300a00 */
[----:B-1----:R-:W-:-:S03]  /*24e80*/  IMAD.MOV.U32 R0, RZ, RZ, R109 ;  /* 0x000000ffff007224 */ /* 0x002fc600078e006d */
[----:B------:R-:W2:Y:S04]  /*24e90*/  LDL.LU.64 R114, [R1+0x830] ;  /* 0x0008300001727983 */ /* 0x000ea80000300a00 */
[----:B------:R4:W-:Y:S02]  /*24ea0*/  STL [R1+0x6d8], R0 ;  /* 0x0006d80001007387 */ /* 0x0009e40000100800 */
[----:B----4-:R-:W-:Y:S02]  /*24eb0*/  IMAD.MOV.U32 R0, RZ, RZ, R111 ;  /* 0x000000ffff007224 */ /* 0x010fe400078e006f */
[----:B------:R-:W-:Y:S04]  /*24ec0*/  STL [R1+0x6e4], R110 ;  /* 0x0006e46e01007387 */ /* 0x000fe80000100800 */
[----:B------:R1:W-:Y:S04]  /*24ed0*/  STL [R1+0x6e0], R0 ;  /* 0x0006e00001007387 */ /* 0x0003e80000100800 */
[----:B------:R4:W-:Y:S01]  /*24ee0*/  STL [R1+0x6ec], R116 ;  /* 0x0006ec7401007387 */ /* 0x0009e20000100800 */
[----:B-1----:R-:W-:-:S03]  /*24ef0*/  MOV R0, R117 ;  /* 0x0000007500007202 */ /* 0x002fc60000000f00 */
[----:B------:R-:W2:Y:S04]  /*24f00*/  LDL.LU.64 R108, [R1+0xa58] ;  /* 0x000a5800016c7983 */ /* 0x000ea80000300a00 */
[----:B----4-:R-:W4:Y:S04]  /*24f10*/  LDL.LU.64 R116, [R1+0x918] ;  /* 0x0009180001747983 */ /* 0x010f280000300a00 */
[----:B------:R1:W-:Y:S04]  /*24f20*/  STL [R1+0x6e8], R0 ;  /* 0x0006e80001007387 */ /* 0x0003e80000100800 */
[----:B------:R1:W-:Y:S02]  /*24f30*/  STL [R1+0x6f4], R118 ;  /* 0x0006f47601007387 */ /* 0x0003e40000100800 */
[----:B-1----:R-:W-:-:S05]  /*24f40*/  IMAD.MOV.U32 R0, RZ, RZ, R119 ;  /* 0x000000ffff007224 */ /* 0x002fca00078e0077 */
[----:B------:R3:W-:Y:S01]  /*24f50*/  STL [R1+0x6f0], R0 ;  /* 0x0006f00001007387 */ /* 0x0007e20000100800 */
[----:B------:R-:W-:-:S03]  /*24f60*/  IMAD.MOV.U32 R118, RZ, RZ, R120 ;  /* 0x000000ffff767224 */ /* 0x000fc600078e0078 */
[----:B------:R-:W4:Y:S01]  /*24f70*/  LDL.LU.64 R110, [R1+0xaf8] ;  /* 0x000af800016e7983 */ /* 0x000f220000300a00 */
[----:B------:R-:W-:Y:S01]  /*24f80*/  MOV R119, R121 ;  /* 0x0000007900777202 */ /* 0x000fe20000000f00 */
[----:B---3--:R-:W-:Y:S02]  /*24f90*/  IMAD.MOV.U32 R0, RZ, RZ, R123 ;  /* 0x000000ffff007224 */ /* 0x008fe400078e007b */
[----:B------:R1:W-:Y:S04]  /*24fa0*/  STL [R1+0x6fc], R122 ;  /* 0x0006fc7a01007387 */ /* 0x0003e80000100800 */
[----:B------:R2:W-:Y:S04]  /*24fb0*/  STL [R1+0x6f8], R0 ;  /* 0x0006f80001007387 */ /* 0x0005e80000100800 */
[----:B------:R-:W3:Y:S04]  /*24fc0*/  LDL.LU.64 R120, [R1+0xa10] ;  /* 0x000a100001787983 */ /* 0x000ee80000300a00 */
[----:B-1----:R-:W3:Y:S01]  /*24fd0*/  LDL.LU.64 R122, [R1+0xb70] ;  /* 0x000b7000017a7983 */ /* 0x002ee20000300a00 */
[----:B--2---:R-:W-:-:S03]  /*24fe0*/  IMAD.MOV.U32 R0, RZ, RZ, R107 ;  /* 0x000000ffff007224 */ /* 0x004fc600078e006b */
[----:B------:R-:W-:Y:S04]  /*24ff0*/  STL [R1+0x704], R106 ;  /* 0x0007046a01007387 */ /* 0x000fe80000100800 */
[----:B------:R-:W-:Y:S04]  /*25000*/  STL [R1+0x70c], R112 ;  /* 0x00070c7001007387 */ /* 0x000fe80000100800 */
[----:B------:R1:W-:Y:S04]  /*25010*/  STL [R1+0x700], R0 ;  /* 0x0007000001007387 */ /* 0x0003e80000100800 */
[----:B------:R-:W-:Y:S01]  /*25020*/  STL [R1+0x714], R114 ;  /* 0x0007147201007387 */ /* 0x000fe20000100800 */
[----:B-1----:R-:W-:-:S05]  /*25030*/  MOV R0, R113 ;  /* 0x0000007100007202 */ /* 0x002fca0000000f00 */
[----:B------:R1:W-:Y:S02]  /*25040*/  STL [R1+0x708], R0 ;  /* 0x0007080001007387 */ /* 0x0003e40000100800 */
[----:B-1----:R-:W-:Y:S02]  /*25050*/  IMAD.MOV.U32 R0, RZ, RZ, R115 ;  /* 0x000000ffff007224 */ /* 0x002fe400078e0073 */
[----:B------:R-:W2:Y:S04]  /*25060*/  LDL.LU.64 R114, [R1+0xad0] ;  /* 0x000ad00001727983 */ /* 0x000ea80000300a00 */
[----:B------:R1:W-:Y:S02]  /*25070*/  STL [R1+0x710], R0 ;  /* 0x0007100001007387 */ /* 0x0003e40000100800 */
[----:B-1----:R-:W-:-:S02]  /*25080*/  IMAD.MOV.U32 R0, RZ, RZ, R109 ;  /* 0x000000ffff007224 */ /* 0x002fc400078e006d */
[----:B------:R-:W-:Y:S04]  /*25090*/  STL [R1+0x71c], R108 ;  /* 0x00071c6c01007387 */ /* 0x000fe80000100800 */
[----:B------:R-:W2:Y:S04]  /*250a0*/  LDL.LU.64 R112, [R1+0x910] ;  /* 0x0009100001707983 */ /* 0x000ea80000300a00 */
[----:B----4-:R-:W-:Y:S04]  /*250b0*/  STL [R1+0x724], R116 ;  /* 0x0007247401007387 */ /* 0x010fe80000100800 */
[----:B------:R1:W-:Y:S02]  /*250c0*/  STL [R1+0x718], R0 ;  /* 0x0007180001007387 */ /* 0x0003e40000100800 */
[----:B-1----:R-:W-:-:S05]  /*250d0*/  MOV R0, R117 ;  /* 0x0000007500007202 */ /* 0x002fca0000000f00 */
[----:B------:R1:W-:Y:S04]  /*250e0*/  STL [R1+0x720], R0 ;  /* 0x0007200001007387 */ /* 0x0003e80000100800 */
[----:B------:R-:W4:Y:S01]  /*250f0*/  LDL.LU.64 R116, [R1+0x808] ;  /* 0x0008080001747983 */ /* 0x000f220000300a00 */
[----:B-1----:R-:W-:-:S03]  /*25100*/  IMAD.MOV.U32 R0, RZ, RZ, R111 ;  /* 0x000000ffff007224 */ /* 0x002fc600078e006f */
[----:B------:R-:W-:Y:S04]  /*25110*/  STL [R1+0x72c], R110 ;  /* 0x00072c6e01007387 */ /* 0x000fe80000100800 */
[----:B---3--:R-:W-:Y:S04]  /*25120*/  STL [R1+0x734], R120 ;  /* 0x0007347801007387 */ /* 0x008fe80000100800 */
[----:B------:R1:W-:Y:S04]  /*25130*/  STL [R1+0x728], R0 ;  /* 0x0007280001007387 */ /* 0x0003e80000100800 */
[----:B------:R-:W3:Y:S01]  /*25140*/  LDL.LU.64 R108, [R1+0x9f8] ;  /* 0x0009f800016c7983 */ /* 0x000ee20000300a00 */
[----:B-1----:R-:W-:-:S03]  /*25150*/  IMAD.MOV.U32 R0, RZ, RZ, R121 ;  /* 0x000000ffff007224 */ /* 0x002fc600078e0079 */
[----:B------:R-:W-:Y:S04]  /*25160*/  STL [R1+0x73c], R122 ;  /* 0x00073c7a01007387 */ /* 0x000fe80000100800 */
[----:B------:R1:W-:Y:S04]  /*25170*/  STL [R1+0x730], R0 ;  /* 0x0007300001007387 */ /* 0x0003e80000100800 */
[----:B------:R-:W3:Y:S01]  /*25180*/  LDL.LU.64 R110, [R1+0x890] ;  /* 0x00089000016e7983 */ /* 0x000ee20000300a00 */
[----:B-1----:R-:W-:-:S05]  /*25190*/  MOV R0, R123 ;  /* 0x0000007b00007202 */ /* 0x002fca0000000f00 */
[----:B------:R1:W-:Y:S04]  /*251a0*/  STL [R1+0x738], R0 ;  /* 0x0007380001007387 */ /* 0x0003e80000100800 */
[----:B------:R-:W3:Y:S04]  /*251b0*/  LDL.LU.64 R120, [R1+0xac0] ;  /* 0x000ac00001787983 */ /* 0x000ee80000300a00 */
[----:B------:R-:W3:Y:S04]  /*251c0*/  LDL.LU.64 R122, [R1+0xb50] ;  /* 0x000b5000017a7983 */ /* 0x000ee80000300a00 */
[----:B--2---:R2:W-:Y:S01]  /*251d0*/  STL [R1+0x744], R114 ;  /* 0x0007447201007387 */ /* 0x0045e20000100800 */
[----:B-1----:R-:W-:-:S03]  /*251e0*/  IMAD.MOV.U32 R0, RZ, RZ, R115 ;  /* 0x000000ffff007224 */ /* 0x002fc600078e0073 */
[----:B--2---:R-:W2:Y:S04]  /*251f0*/  LDL.LU.64 R114, [R1+0x9b0] ;  /* 0x0009b00001727983 */ /* 0x004ea80000300a00 */
[----:B------:R1:W-:Y:S04]  /*25200*/  STL [R1+0x740], R0 ;  /* 0x0007400001007387 */ /* 0x0003e80000100800 */
[----:B------:R-:W-:Y:S01]  /*25210*/  STL [R1+0x74c], R112 ;  /* 0x00074c7001007387 */ /* 0x000fe20000100800 */
[----:B-1----:R-:W-:-:S05]  /*25220*/  IMAD.MOV.U32 R0, RZ, RZ, R113 ;  /* 0x000000ffff007224 */ /* 0x002fca00078e0071 */
[----:B------:R4:W-:Y:S02]  /*25230*/  STL [R1+0x748], R0 ;  /* 0x0007480001007387 */ /* 0x0009e40000100800 */
[----:B----4-:R-:W-:Y:S02]  /*25240*/  MOV R0, R117 ;  /* 0x0000007500007202 */ /* 0x010fe40000000f00 */
[----:B------:R-:W-:Y:S04]  /*25250*/  STL [R1+0x754], R116 ;  /* 0x0007547401007387 */ /* 0x000fe80000100800 */
[----:B------:R3:W-:Y:S04]  /*25260*/  STL [R1+0x750], R0 ;  /* 0x0007500001007387 */ /* 0x0007e80000100800 */
[----:B------:R-:W4:Y:S04]  /*25270*/  LDL.LU.64 R106, [R1+0xa90] ;  /* 0x000a9000016a7983 */ /* 0x000f280000300a00 */
[----:B------:R-:W4:Y:S01]  /*25280*/  LDL.LU.64 R112, [R1+0x870] ;  /* 0x0008700001707983 */ /* 0x000f220000300a00 */
[----:B---3--:R-:W-:-:S03]  /*25290*/  IMAD.MOV.U32 R0, RZ, RZ, R109 ;  /* 0x000000ffff007224 */ /* 0x008fc600078e006d */
[----:B------:R-:W-:Y:S04]  /*252a0*/  STL [R1+0x75c], R108 ;  /* 0x00075c6c01007387 */ /* 0x000fe80000100800 */
[----:B------:R-:W3:Y:S04]  /*252b0*/  LDL.LU.64 R116, [R1+0x800] ;  /* 0x0008000001747983 */ /* 0x000ee80000300a00 */
[----:B------:R1:W-:Y:S04]  /*252c0*/  STL [R1+0x758], R0 ;  /* 0x0007580001007387 */ /* 0x0003e80000100800 */
[----:B------:R-:W-:Y:S01]  /*252d0*/  STL [R1+0x764], R110 ;  /* 0x0007646e01007387 */ /* 0x000fe20000100800 */
[----:B-1----:R-:W-:-:S05]  /*252e0*/  IMAD.MOV.U32 R0, RZ, RZ, R111 ;  /* 0x000000ffff007224 */ /* 0x002fca00078e006f */
[----:B------:R1:W-:Y:S04]  /*252f0*/  STL [R1+0x760], R0 ;  /* 0x0007600001007387 */ /* 0x0003e80000100800 */
[----:B------:R-:W3:Y:S04]  /*25300*/  LDL.LU.64 R108, [R1+0x998] ;  /* 0x00099800016c7983 */ /* 0x000ee80000300a00 */
[----:B------:R1:W-:Y:S02]  /*25310*/  STL [R1+0x76c], R120 ;  /* 0x00076c7801007387 */ /* 0x0003e40000100800 */
[----:B-1----:R-:W-:-:S02]  /*25320*/  MOV R0, R121 ;  /* 0x0000007900007202 */ /* 0x002fc40000000f00 */
[----:B------:R-:W3:Y:S04]  /*25330*/  LDL.LU.64 R120, [R1+0x840] ;  /* 0x0008400001787983 */ /* 0x000ee80000300a00 */
[----:B------:R2:W-:Y:S02]  /*25340*/  STL [R1+0x768], R0 ;  /* 0x0007680001007387 */ /* 0x0005e40000100800 */
[----:B--2---:R-:W-:Y:S02]  /*25350*/  IMAD.MOV.U32 R0, RZ, RZ, R115 ;  /* 0x000000ffff007224 */ /* 0x004fe400078e0073 */
[----:B------:R-:W-:Y:S04]  /*25360*/  STL [R1+0x774], R114 ;  /* 0x0007747201007387 */ /* 0x000fe80000100800 */
[----:B------:R1:W-:Y:S04]  /*25370*/  STL [R1+0x770], R0 ;  /* 0x0007700001007387 */ /* 0x0003e80000100800 */
[----:B------:R2:W-:Y:S04]  /*25380*/  STL [R1+0x77c], R122 ;  /* 0x00077c7a01007387 */ /* 0x0005e80000100800 */
[----:B------:R-:W3:Y:S01]  /*25390*/  LDL.LU.64 R110, [R1+0xa80] ;  /* 0x000a8000016e7983 */ /* 0x000ee20000300a00 */
[----:B-1----:R-:W-:-:S03]  /*253a0*/  IMAD.MOV.U32 R0, RZ, RZ, R123 ;  /* 0x000000ffff007224 */ /* 0x002fc600078e007b */
[----:B------:R-:W3:Y:S04]  /*253b0*/  LDL.LU.64 R114, [R1+0xb20] ;  /* 0x000b200001727983 */ /* 0x000ee80000300a00 */
[----:B------:R1:W-:Y:S04]  /*253c0*/  STL [R1+0x778], R0 ;  /* 0x0007780001007387 */ /* 0x0003e80000100800 */
[----:B----4-:R-:W-:Y:S04]  /*253d0*/  STL [R1+0x784], R106 ;  /* 0x0007846a01007387 */ /* 0x010fe80000100800 */
[----:B--2---:R-:W2:Y:S01]  /*253e0*/  LDL.LU.64 R122, [R1+0x950] ;  /* 0x00095000017a7983 */ /* 0x004ea20000300a00 */
[----:B-1----:R-:W-:-:S03]  /*253f0*/  MOV R0, R107 ;  /* 0x0000006b00007202 */ /* 0x002fc60000000f00 */
[----:B------:R-:W-:Y:S04]  /*25400*/  STL [R1+0x78c], R112 ;  /* 0x00078c7001007387 */ /* 0x000fe80000100800 */
[----:B------:R1:W-:Y:S04]  /*25410*/  STL [R1+0x780], R0 ;  /* 0x0007800001007387 */ /* 0x0003e80000100800 */
[----:B---3--:R-:W-:Y:S01]  /*25420*/  STL [R1+0x794], R116 ;  /* 0x0007947401007387 */ /* 0x008fe20000100800 */
[----:B-1----:R-:W-:-:S05]  /*25430*/  IMAD.MOV.U32 R0, RZ, RZ, R113 ;  /* 0x000000ffff007224 */ /* 0x002fca00078e0071 */
[----:B------:R1:W-:Y:S02]  /*25440*/  STL [R1+0x788], R0 ;  /* 0x0007880001007387 */ /* 0x0003e40000100800 */
[----:B-1----:R-:W-:Y:S02]  /*25450*/  IMAD.MOV.U32 R0, RZ, RZ, R117 ;  /* 0x000000ffff007224 */ /* 0x002fe400078e0075 */
[----:B------:R-:W-:Y:S04]  /*25460*/  STL [R1+0x79c], R108 ;  /* 0x00079c6c01007387 */ /* 0x000fe80000100800 */
[----:B------:R1:W-:Y:S04]  /*25470*/  STL [R1+0x790], R0 ;  /* 0x0007900001007387 */ /* 0x0003e80000100800 */
[----:B------:R-:W3:Y:S04]  /*25480*/  LDL.LU.64 R112, [R1+0xa50] ;  /* 0x000a500001707983 */ /* 0x000ee80000300a00 */
[----:B------:R-:W4:Y:S01]  /*25490*/  LDL.LU.64 R116, [R1+0x838] ;  /* 0x0008380001747983 */ /* 0x000f220000300a00 */
[----:B-1----:R-:W-:-:S03]  /*254a0*/  MOV R0, R109 ;  /* 0x0000006d00007202 */ /* 0x002fc60000000f00 */
[----:B------:R-:W-:Y:S04]  /*254b0*/  STL [R1+0x7a4], R120 ;  /* 0x0007a47801007387 */ /* 0x000fe80000100800 */
[----:B------:R1:W-:Y:S02]  /*254c0*/  STL [R1+0x798], R0 ;  /* 0x0007980001007387 */ /* 0x0003e40000100800 */
[----:B-1----:R-:W-:-:S05]  /*254d0*/  IMAD.MOV.U32 R0, RZ, RZ, R121 ;  /* 0x000000ffff007224 */ /* 0x002fca00078e0079 */
[----:B------:R1:W-:Y:S04]  /*254e0*/  STL [R1+0x7a0], R0 ;  /* 0x0007a00001007387 */ /* 0x0003e80000100800 */
[----:B------:R-:W4:Y:S04]  /*254f0*/  LDL.LU.64 R120, [R1+0x7f8] ;  /* 0x0007f80001787983 */ /* 0x000f280000300a00 */
[----:B------:R-:W-:Y:S04]  /*25500*/  STL [R1+0x7ac], R110 ;  /* 0x0007ac6e01007387 */ /* 0x000fe80000100800 */
[----:B------:R-:W4:Y:S01]  /*25510*/  LDL.LU.64 R106, [R1+0x938] ;  /* 0x00093800016a7983 */ /* 0x000f220000300a00 */
[----:B-1----:R-:W-:-:S05]  /*25520*/  IMAD.MOV.U32 R0, RZ, RZ, R111 ;  /* 0x000000ffff007224 */ /* 0x002fca00078e006f */
[----:B------:R2:W-:Y:S02]  /*25530*/  STL [R1+0x7a8], R0 ;  /* 0x0007a80001007387 */ /* 0x0005e40000100800 */
[----:B--2---:R-:W-:Y:S02]  /*25540*/  MOV R0, R123 ;  /* 0x0000007b00007202 */ /* 0x004fe40000000f00 */
[----:B------:R1:W-:Y:S04]  /*25550*/  STL [R1+0x7b4], R122 ;  /* 0x0007b47a01007387 */ /* 0x0003e80000100800 */
[----:B------:R-:W-:Y:S04]  /*25560*/  STL [R1+0x7bc], R114 ;  /* 0x0007bc7201007387 */ /* 0x000fe80000100800 */
[----:B------:R2:W-:Y:S04]  /*25570*/  STL [R1+0x7b0], R0 ;  /* 0x0007b00001007387 */ /* 0x0005e80000100800 */
[----:B-1----:R-:W4:Y:S01]  /*25580*/  LDL.LU.64 R122, [R1+0x820] ;  /* 0x00082000017a7983 */ /* 0x002f220000300a00 */
[----:B--2---:R-:W-:-:S05]  /*25590*/  IMAD.MOV.U32 R0, RZ, RZ, R115 ;  /* 0x000000ffff007224 */ /* 0x004fca00078e0073 */
[----:B------:R1:W-:Y:S04]  /*255a0*/  STL [R1+0x7b8], R0 ;  /* 0x0007b80001007387 */ /* 0x0003e80000100800 */
[----:B------:R-:W2:Y:S04]  /*255b0*/  LDL.LU.64 R108, [R1+0xa38] ;  /* 0x000a3800016c7983 */ /* 0x000ea80000300a00 */
[----:B------:R-:W2:Y:S04]  /*255c0*/  LDL.LU.64 R114, [R1+0xaf0] ;  /* 0x000af00001727983 */ /* 0x000ea80000300a00 */
[----:B---3--:R-:W-:Y:S04]  /*255d0*/  STL [R1+0x7c4], R112 ;  /* 0x0007c47001007387 */ /* 0x008fe80000100800 */
[----:B------:R-:W3:Y:S01]  /*255e0*/  LDL.LU.64 R110, [R1+0x8f0] ;  /* 0x0008f000016e7983 */ /* 0x000ee20000300a00 */
[----:B-1----:R-:W-:-:S05]  /*255f0*/  IMAD.MOV.U32 R0, RZ, RZ, R113 ;  /* 0x000000ffff007224 */ /* 0x002fca00078e0071 */
[----:B------:R1:W-:Y:S04]  /*25600*/  STL [R1+0x7c0], R0 ;  /* 0x0007c00001007387 */ /* 0x0003e80000100800 */
[----:B----4-:R4:W-:Y:S01]  /*25610*/  STL [R1+0x7cc], R116 ;  /* 0x0007cc7401007387 */ /* 0x0109e20000100800 */
[----:B-1----:R-:W-:-:S05]  /*25620*/  MOV R0, R117 ;  /* 0x0000007500007202 */ /* 0x002fca0000000f00 */
[----:B------:R1:W-:Y:S04]  /*25630*/  STL [R1+0x7c8], R0 ;  /* 0x0007c80001007387 */ /* 0x0003e80000100800 */
[----:B------:R1:W-:Y:S04]  /*25640*/  STL [R1+0x7d4], R120 ;  /* 0x0007d47801007387 */ /* 0x0003e80000100800 */
[----:B----4-:R-:W4:Y:S01]  /*25650*/  LDL.LU.64 R116, [R1+0x9f0] ;  /* 0x0009f00001747983 */ /* 0x010f220000300a00 */
[----:B-1----:R-:W-:-:S05]  /*25660*/  IMAD.MOV.U32 R0, RZ, RZ, R121 ;  /* 0x000000ffff007224 */ /* 0x002fca00078e0079 */
[----:B------:R1:W-:Y:S01]  /*25670*/  STL [R1+0x7d0], R0 ;  /* 0x0007d00001007387 */ /* 0x0003e20000100800 */
[----:B------:R-:W-:Y:S01]  /*25680*/  IMAD.MOV.U32 R120, RZ, RZ, R124 ;  /* 0x000000ffff787224 */ /* 0x000fe200078e007c */
[----:B------:R-:W-:Y:S02]  /*25690*/  MOV R121, R125 ;  /* 0x0000007d00797202 */ /* 0x000fe40000000f00 */
[----:B------:R-:W-:Y:S04]  /*256a0*/  STL [R1+0x7dc], R106 ;  /* 0x0007dc6a01007387 */ /* 0x000fe80000100800 */
[----:B------:R-:W4:Y:S04]  /*256b0*/  LDL.LU.64 R124, [R1+0x810] ;  /* 0x00081000017c7983 */ /* 0x000f280000300a00 */
[----:B------:R-:W4:Y:S01]  /*256c0*/  LDL.LU.64 R112, [R1+0x818] ;  /* 0x0008180001707983 */ /* 0x000f220000300a00 */
[----:B-1----:R-:W-:-:S05]  /*256d0*/  IMAD.MOV.U32 R0, RZ, RZ, R107 ;  /* 0x000000ffff007224 */ /* 0x002fca00078e006b */
[----:B------:R1:W-:Y:S02]  /*256e0*/  STL [R1+0x7d8], R0 ;  /* 0x0007d80001007387 */ /* 0x0003e40000100800 */
[----:B-1----:R-:W-:Y:S02]  /*256f0*/  IMAD.MOV.U32 R0, RZ, RZ, R123 ;  /* 0x000000ffff007224 */ /* 0x002fe400078e007b */
[----:B------:R-:W-:Y:S04]  /*25700*/  STL [R1+0x7e4], R122 ;  /* 0x0007e47a01007387 */ /* 0x000fe80000100800 */
[----:B------:R1:W-:Y:S04]  /*25710*/  STL [R1+0x7e0], R0 ;  /* 0x0007e00001007387 */ /* 0x0003e80000100800 */
[----:B--2---:R-:W-:Y:S04]  /*25720*/  STL [R1+0x7ec], R108 ;  /* 0x0007ec6c01007387 */ /* 0x004fe80000100800 */
[----:B------:R-:W2:Y:S01]  /*25730*/  LDL.LU.64 R106, [R1+0x8d0] ;  /* 0x0008d000016a7983 */ /* 0x000ea20000300a00 */
[----:B-1----:R-:W-:-:S03]  /*25740*/  MOV R0, R109 ;  /* 0x0000006d00007202 */ /* 0x002fc60000000f00 */
[----:B------:R-:W2:Y:S04]  /*25750*/  LDL.LU.64 R122, [R1+0x828] ;  /* 0x00082800017a7983 */ /* 0x000ea80000300a00 */
[----:B------:R3:W-:Y:S02]  /*25760*/  STL [R1+0x7e8], R0 ;  /* 0x0007e80001007387 */ /* 0x0007e40000100800 */
[----:B---3--:R-:W-:Y:S02]  /*25770*/  IMAD.MOV.U32 R0, RZ, RZ, R111 ;  /* 0x000000ffff007224 */ /* 0x008fe400078e006f */
[----:B------:R1:W-:Y:S04]  /*25780*/  STL [R1+0x7f4], R110 ;  /* 0x0007f46e01007387 */ /* 0x0003e80000100800 */
[----:B------:R3:W-:Y:S04]  /*25790*/  STL [R1+0x7f0], R0 ;  /* 0x0007f00001007387 */ /* 0x0007e80000100800 */
[----:B------:R4:W-:Y:S04]  /*257a0*/  STL [R1+0x7fc], R114 ;  /* 0x0007fc7201007387 */ /* 0x0009e80000100800 */
[----:B-1----:R-:W2:Y:S01]  /*257b0*/  LDL.LU.64 R110, [R1+0x9d8] ;  /* 0x0009d800016e7983 */ /* 0x002ea20000300a00 */
[----:B---3--:R-:W-:-:S05]  /*257c0*/  IMAD.MOV.U32 R0, RZ, RZ, R115 ;  /* 0x000000ffff007224 */ /* 0x008fca00078e0073 */
[----:B------:R1:W-:Y:S04]  /*257d0*/  STL [R1+0x7f8], R0 ;  /* 0x0007f80001007387 */ /* 0x0003e80000100800 */
[----:B----4-:R3:W-:Y:S04]  /*257e0*/  STL [R1+0x804], R116 ;  /* 0x0008047401007387 */ /* 0x0107e80000100800 */
[----:B------:R-:W4:Y:S01]  /*257f0*/  LDL.LU.64 R114, [R1+0x850] ;  /* 0x0008500001727983 */ /* 0x000f220000300a00 */
[----:B-1----:R-:W-:-:S05]  /*25800*/  MOV R0, R117 ;  /* 0x0000007500007202 */ /* 0x002fca0000000f00 */
[----:B------:R1:W-:Y:S01]  /*25810*/  STL [R1+0x800], R0 ;  /* 0x0008000001007387 */ /* 0x0003e20000100800 */
[----:B---3--:R-:W-:Y:S02]  /*25820*/  IMAD.MOV.U32 R116, RZ, RZ, R120 ;  /* 0x000000ffff747224 */ /* 0x008fe400078e0078 */
[----:B------:R-:W-:Y:S01]  /*25830*/  IMAD.MOV.U32 R117, RZ, RZ, R121 ;  /* 0x000000ffff757224 */ /* 0x000fe200078e0079 */
[----:B-1----:R-:W-:Y:S01]  /*25840*/  MOV R0, R125 ;  /* 0x0000007d00007202 */ /* 0x002fe20000000f00 */
[----:B------:R1:W-:Y:S04]  /*25850*/  STL [R1+0x80c], R124 ;  /* 0x00080c7c01007387 */ /* 0x0003e80000100800 */
[----:B------:R3:W-:Y:S01]  /*25860*/  STL [R1+0x808], R0 ;  /* 0x0008080001007387 */ /* 0x0007e20000100800 */
[----:B-1----:R-:W-:-:S02]  /*25870*/  IMAD.MOV.U32 R124, RZ, RZ, R126 ;  /* 0x000000ffff7c7224 */ /* 0x002fc400078e007e */
[----:B------:R-:W-:Y:S02]  /*25880*/  IMAD.MOV.U32 R125, RZ, RZ, R127 ;  /* 0x000000ffff7d7224 */ /* 0x000fe400078e007f */
[----:B------:R-:W4:Y:S04]  /*25890*/  LDL.LU.64 R126, [R1+0xab8] ;  /* 0x000ab800017e7983 */ /* 0x000f280000300a00 */
[----:B------:R1:W-:Y:S04]  /*258a0*/  STL [R1+0x814], R112 ;  /* 0x0008147001007387 */ /* 0x0003e80000100800 */
[----:B------:R-:W4:Y:S01]  /*258b0*/  LDL.LU.64 R108, [R1+0x990] ;  /* 0x00099000016c7983 */ /* 0x000f220000300a00 */
[----:B---3--:R-:W-:-:S03]  /*258c0*/  MOV R0, R113 ;  /* 0x0000007100007202 */ /* 0x008fc60000000f00 */
[----:B------:R-:W3:Y:S04]  /*258d0*/  LDL.LU.64 R120, [R1+0x858] ;  /* 0x0008580001787983 */ /* 0x000ee80000300a00 */
[----:B--2---:R-:W-:Y:S04]  /*258e0*/  STL [R1+0x81c], R106 ;  /* 0x00081c6a01007387 */ /* 0x004fe80000100800 */
[----:B------:R2:W-:Y:S04]  /*258f0*/  STL [R1+0x810], R0 ;  /* 0x0008100001007387 */ /* 0x0005e80000100800 */
[----:B-1----:R-:W3:Y:S01]  /*25900*/  LDL.LU.64 R112, [R1+0x978] ;  /* 0x0009780001707983 */ /* 0x002ee20000300a00 */
[----:B--2---:R-:W-:-:S05]  /*25910*/  IMAD.MOV.U32 R0, RZ, RZ, R107 ;  /* 0x000000ffff007224 */ /* 0x004fca00078e006b */
[----:B------:R1:W-:Y:S04]  /*25920*/  STL [R1+0x818], R0 ;  /* 0x0008180001007387 */ /* 0x0003e80000100800 */
[----:B------:R2:W-:Y:S01]  /*25930*/  STL [R1+0x824], R122 ;  /* 0x0008247a01007387 */ /* 0x0005e20000100800 */
[----:B-1----:R-:W-:-:S03]  /*25940*/  IMAD.MOV.U32 R0, RZ, RZ, R123 ;  /* 0x000000ffff007224 */ /* 0x002fc600078e007b */
[----:B------:R-:W-:Y:S04]  /*25950*/  STL [R1+0x82c], R110 ;  /* 0x00082c6e01007387 */ /* 0x000fe80000100800 */
[----:B------:R1:W-:Y:S04]  /*25960*/  STL [R1+0x820], R0 ;  /* 0x0008200001007387 */ /* 0x0003e80000100800 */
[----:B--2---:R-:W2:Y:S01]  /*25970*/  LDL.LU.64 R122, [R1+0x860] ;  /* 0x00086000017a7983 */ /* 0x004ea20000300a00 */
[----:B-1----:R-:W-:Y:S01]  /*25980*/  MOV R0, R111 ;  /* 0x0000006f00007202 */ /* 0x002fe20000000f00 */
[----:B------:R-:W-:-:S02]  /*25990*/  IMAD.MOV.U32 R110, RZ, RZ, R116 ;  /* 0x000000ffff6e7224 */ /* 0x000fc400078e0074 */
[----:B------:R-:W-:Y:S01]  /*259a0*/  IMAD.MOV.U32 R111, RZ, RZ, R117 ;  /* 0x000000ffff6f7224 */ /* 0x000fe200078e0075 */
[----:B----4-:R-:W-:Y:S04]  /*259b0*/  STL [R1+0x834], R114 ;  /* 0x0008347201007387 */ /* 0x010fe80000100800 */
[----:B------:R1:W-:Y:S04]  /*259c0*/  STL [R1+0x828], R0 ;  /* 0x0008280001007387 */ /* 0x0003e80000100800 */
[----:B------:R-:W4:Y:S01]  /*259d0*/  LDL.LU.64 R116, [R1+0xb40] ;  /* 0x000b400001747983 */ /* 0x000f220000300a00 */
[----:B-1----:R-:W-:-:S05]  /*259e0*/  MOV R0, R115 ;  /* 0x0000007300007202 */ /* 0x002fca0000000f00 */
[----:B------:R1:W-:Y:S04]  /*259f0*/  STL [R1+0x830], R0 ;  /* 0x0008300001007387 */ /* 0x0003e80000100800 */
[----:B------:R-:W4:Y:S01]  /*25a00*/  LDL.LU.64 R114, [R1+0x878] ;  /* 0x0008780001727983 */ /* 0x000f220000300a00 */
[----:B-1----:R-:W-:-:S03]  /*25a10*/  IMAD.MOV.U32 R0, RZ, RZ, R127 ;  /* 0x000000ffff007224 */ /* 0x002fc600078e007f */
[----:B------:R1:W-:Y:S04]  /*25a20*/  STL [R1+0x83c], R126 ;  /* 0x00083c7e01007387 */ /* 0x0003e80000100800 */
[----:B------:R1:W-:Y:S04]  /*25a30*/  STL [R1+0x838], R0 ;  /* 0x0008380001007387 */ /* 0x0003e80000100800 */
[----:B------:R-:W-:Y:S04]  /*25a40*/  STL [R1+0x844], R108 ;  /* 0x0008446c01007387 */ /* 0x000fe80000100800 */
[----:B-1----:R-:W4:Y:S01]  /*25a50*/  LDL.LU.64 R126, [R1+0x880] ;  /* 0x00088000017e7983 */ /* 0x002f220000300a00 */
[----:B------:R-:W-:-:S05]  /*25a60*/  IMAD.MOV.U32 R0, RZ, RZ, R109 ;  /* 0x000000ffff007224 */ /* 0x000fca00078e006d */
[----:B------:R3:W-:Y:S02]  /*25a70*/  STL [R1+0x840], R0 ;  /* 0x0008400001007387 */ /* 0x0007e40000100800 */
[----:B---3--:R-:W-:Y:S02]  /*25a80*/  MOV R0, R113 ;  /* 0x0000007100007202 */ /* 0x008fe40000000f00 */
[----:B------:R1:W-:Y:S04]  /*25a90*/  STL [R1+0x84c], R112 ;  /* 0x00084c7001007387 */ /* 0x0003e80000100800 */
[----:B------:R3:W-:Y:S04]  /*25aa0*/  STL [R1+0x848], R0 ;  /* 0x0008480001007387 */ /* 0x0007e80000100800 */
[----:B------:R-:W-:Y:S01]  /*25ab0*/  STL [R1+0x854], R120 ;  /* 0x0008547801007387 */ /* 0x000fe20000100800 */
[----:B-1----:R-:W-:-:S02]  /*25ac0*/  IMAD.MOV.U32 R112, RZ, RZ, R118 ;  /* 0x000000ffff707224 */ /* 0x002fc400078e0076 */
[----:B------:R-:W-:Y:S02]  /*25ad0*/  IMAD.MOV.U32 R113, RZ, RZ, R119 ;  /* 0x000000ffff717224 */ /* 0x000fe400078e0077 */
[----:B------:R-:W4:Y:S01]  /*25ae0*/  LDL.LU.64 R118, [R1+0xbc0] ;  /* 0x000bc00001767983 */ /* 0x000f220000300a00 */
[----:B---3--:R-:W-:-:S05]  /*25af0*/  MOV R0, R121 ;  /* 0x0000007900007202 */ /* 0x008fca0000000f00 */
[----:B------:R1:W-:Y:S04]  /*25b00*/  STL [R1+0x850], R0 ;  /* 0x0008500001007387 */ /* 0x0003e80000100800 */
[----:B--2---:R2:W-:Y:S01]  /*25b10*/  STL [R1+0x85c], R122 ;  /* 0x00085c7a01007387 */ /* 0x0045e20000100800 */
[----:B-1----:R-:W-:-:S03]  /*25b20*/  IMAD.MOV.U32 R0, RZ, RZ, R123 ;  /* 0x000000ffff007224 */ /* 0x002fc600078e007b */
[----:B--2---:R-:W2:Y:S04]  /*25b30*/  LDL.LU.64 R122, [R1+0x898] ;  /* 0x00089800017a7983 */ /* 0x004ea80000300a00 */
[----:B------:R1:W-:Y:S04]  /*25b40*/  STL [R1+0x858], R0 ;  /* 0x0008580001007387 */ /* 0x0003e80000100800 */
[----:B------:R-:W-:Y:S04]  /*25b50*/  STL [R1+0x864], R110 ;  /* 0x0008646e01007387 */ /* 0x000fe80000100800 */
[----:B------:R-:W3:Y:S01]  /*25b60*/  LDL.LU.64 R120, [R1+0x8a0] ;  /* 0x0008a00001787983 */ /* 0x000ee20000300a00 */
[----:B-1----:R-:W-:-:S05]  /*25b70*/  IMAD.MOV.U32 R0, RZ, RZ, R111 ;  /* 0x000000ffff007224 */ /* 0x002fca00078e006f */
[----:B------:R1:W-:Y:S04]  /*25b80*/  STL [R1+0x860], R0 ;  /* 0x0008600001007387 */ /* 0x0003e80000100800 */
[----:B----4-:R4:W-:Y:S01]  /*25b90*/  STL [R1+0x86c], R116 ;  /* 0x00086c7401007387 */ /* 0x0109e20000100800 */
[----:B-1----:R-:W-:-:S05]  /*25ba0*/  MOV R0, R117 ;  /* 0x0000007500007202 */ /* 0x002fca0000000f00 */
[----:B------:R1:W-:Y:S04]  /*25bb0*/  STL [R1+0x868], R0 ;  /* 0x0008680001007387 */ /* 0x0003e80000100800 */
[----:B------:R-:W-:Y:S04]  /*25bc0*/  STL [R1+0x874], R114 ;  /* 0x0008747201007387 */ /* 0x000fe80000100800 */
[----:B----4-:R-:W4:Y:S01]  /*25bd0*/  LDL.LU.64 R116, [R1+0xbf0] ;  /* 0x000bf00001747983 */ /* 0x010f220000300a00 */
[----:B-1----:R-:W-:-:S03]  /*25be0*/  IMAD.MOV.U32 R0, RZ, RZ, R115 ;  /* 0x000000ffff007224 */ /* 0x002fc600078e0073 */
[----:B------:R-:W-:Y:S04]  /*25bf0*/  STL [R1+0x87c], R126 ;  /* 0x00087c7e01007387 */ /* 0x000fe80000100800 */
[----:B------:R1:W-:Y:S02]  /*25c00*/  STL [R1+0x870], R0 ;  /* 0x0008700001007387 */ /* 0x0003e40000100800 */
[----:B-1----:R-:W-:Y:S02]  /*25c10*/  IMAD.MOV.U32 R0, RZ, RZ, R127 ;  /* 0x000000ffff007224 */ /* 0x002fe400078e007f */
[----:B------:R-:W4:Y:S04]  /*25c20*/  LDL.LU.64 R126, [R1+0x8b8] ;  /* 0x0008b800017e7983 */ /* 0x000f280000300a00 */
[----:B------:R1:W-:Y:S04]  /*25c30*/  STL [R1+0x878], R0 ;  /* 0x0008780001007387 */ /* 0x0003e80000100800 */
[----:B------:R-:W4:Y:S01]  /*25c40*/  LDL.LU.64 R114, [R1+0x8c0] ;  /* 0x0008c00001727983 */ /* 0x000f220000300a00 */
[----:B-1----:R-:W-:-:S03]  /*25c50*/  MOV R0, R113 ;  /* 0x0000007100007202 */ /* 0x002fc60000000f00 */
[----:B------:R-:W-:Y:S04]  /*25c60*/  STL [R1+0x884], R112 ;  /* 0x0008847001007387 */ /* 0x000fe80000100800 */
[----:B------:R1:W-:Y:S04]  /*25c70*/  STL [R1+0x880], R0 ;  /* 0x0008800001007387 */ /* 0x0003e80000100800 */
[----:B------:R1:W-:Y:S02]  /*25c80*/  STL [R1+0x88c], R118 ;  /* 0x00088c7601007387 */ /* 0x0003e40000100800 */
[----:B-1----:R-:W-:-:S02]  /*25c90*/  IMAD.MOV.U32 R0, RZ, RZ, R119 ;  /* 0x000000ffff007224 */ /* 0x002fc400078e0077 */
[----:B------:R-:W4:Y:S04]  /*25ca0*/  LDL.LU.64 R118, [R1+0xc18] ;  /* 0x000c180001767983 */ /* 0x000f280000300a00 */
[----:B------:R1:W-:Y:S04]  /*25cb0*/  STL [R1+0x888], R0 ;  /* 0x0008880001007387 */ /* 0x0003e80000100800 */
[----:B--2---:R2:W-:Y:S01]  /*25cc0*/  STL [R1+0x894], R122 ;  /* 0x0008947a01007387 */ /* 0x0045e20000100800 */
[----:B-1----:R-:W-:-:S03]  /*25cd0*/  IMAD.MOV.U32 R0, RZ, RZ, R123 ;  /* 0x000000ffff007224 */ /* 0x002fc600078e007b */
[----:B--2---:R-:W2:Y:S04]  /*25ce0*/  LDL.LU.64 R122, [R1+0x8d8] ;  /* 0x0008d800017a7983 */ /* 0x004ea80000300a00 */
[----:B------:R1:W-:Y:S04]  /*25cf0*/  STL [R1+0x890], R0 ;  /* 0x0008900001007387 */ /* 0x0003e80000100800 */
[----:B---3--:R3:W-:Y:S01]  /*25d00*/  STL [R1+0x89c], R120 ;  /* 0x00089c7801007387 */ /* 0x0087e20000100800 */
[----:B-1----:R-:W-:-:S03]  /*25d10*/  MOV R0, R121 ;  /* 0x0000007900007202 */ /* 0x002fc60000000f00 */
[----:B---3--:R-:W3:Y:S04]  /*25d20*/  LDL.LU.64 R120, [R1+0x8e0] ;  /* 0x0008e00001787983 */ /* 0x008ee80000300a00 */
[----:B------:R1:W-:Y:S04]  /*25d30*/  STL [R1+0x898], R0 ;  /* 0x0008980001007387 */ /* 0x0003e80000100800 */
[----:B------:R4:W-:Y:S01]  /*25d40*/  STL [R1+0x8a4], R124 ;  /* 0x0008a47c01007387 */ /* 0x0009e20000100800 */
[----:B-1----:R-:W-:-:S05]  /*25d50*/  IMAD.MOV.U32 R0, RZ, RZ, R125 ;  /* 0x000000ffff007224 */ /* 0x002fca00078e007d */
[----:B------:R1:W-:Y:S04]  /*25d60*/  STL [R1+0x8a0], R0 ;  /* 0x0008a00001007387 */ /* 0x0003e80000100800 */
[----:B----4-:R4:W-:Y:S04]  /*25d70*/  STL [R1+0x8ac], R116 ;  /* 0x0008ac7401007387 */ /* 0x0109e80000100800 */
[----:B------:R-:W3:Y:S01]  /*25d80*/  LDL.LU.64 R124, [R1+0xc58] ;  /* 0x000c5800017c7983 */ /* 0x000ee20000300a00 */
[----:B-1----:R-:W-:-:S03]  /*25d90*/  IMAD.MOV.U32 R0, RZ, RZ, R117 ;  /* 0x000000ffff007224 */ /* 0x002fc600078e0075 */
[----:B----4-:R-:W4:Y:S04]  /*25da0*/  LDL.LU.64 R116, [R1+0x8f8] ;  /* 0x0008f80001747983 */ /* 0x010f280000300a00 */
[----:B------:R1:W-:Y:S02]  /*25db0*/  STL [R1+0x8a8], R0 ;  /* 0x0008a80001007387 */ /* 0x0003e40000100800 */
[----:B-1----:R-:W-:Y:S02]  /*25dc0*/  MOV R0, R127 ;  /* 0x0000007f00007202 */ /* 0x002fe40000000f00 */
[----:B------:R1:W-:Y:S04]  /*25dd0*/  STL [R1+0x8b4], R126 ;  /* 0x0008b47e01007387 */ /* 0x0003e80000100800 */
[----:B------:R1:W-:Y:S04]  /*25de0*/  STL [R1+0x8b0], R0 ;  /* 0x0008b00001007387 */ /* 0x0003e80000100800 */
[----:B------:R-:W-:Y:S04]  /*25df0*/  STL [R1+0x8bc], R114 ;  /* 0x0008bc7201007387 */ /* 0x000fe80000100800 */
[----:B-1----:R-:W4:Y:S01]  /*25e00*/  LDL.LU.64 R126, [R1+0x900] ;  /* 0x00090000017e7983 */ /* 0x002f220000300a00 */
[----:B------:R-:W-:-:S05]  /*25e10*/  IMAD.MOV.U32 R0, RZ, RZ, R115 ;  /* 0x000000ffff007224 */ /* 0x000fca00078e0073 */
[----:B------:R1:W-:Y:S04]  /*25e20*/  STL [R1+0x8b8], R0 ;  /* 0x0008b80001007387 */ /* 0x0003e80000100800 */
[----:B------:R1:W-:Y:S02]  /*25e30*/  STL [R1+0x8c4], R134 ;  /* 0x0008c48601007387 */ /* 0x0003e40000100800 */
[----:B-1----:R-:W-:Y:S02]  /*25e40*/  IMAD.MOV.U32 R0, RZ, RZ, R135 ;  /* 0x000000ffff007224 */ /* 0x002fe400078e0087 */
[----:B------:R-:W-:Y:S04]  /*25e50*/  STL [R1+0x8cc], R118 ;  /* 0x0008cc7601007387 */ /* 0x000fe80000100800 */
[----:B------:R1:W-:Y:S04]  /*25e60*/  STL [R1+0x8c0], R0 ;  /* 0x0008c00001007387 */ /* 0x0003e80000100800 */
[----:B------:R-:W4:Y:S01]  /*25e70*/  LDL.LU.64 R134, [R1+0xc78] ;  /* 0x000c780001867983 */ /* 0x000f220000300a00 */
[----:B-1----:R-:W-:-:S03]  /*25e80*/  MOV R0, R119 ;  /* 0x0000007700007202 */ /* 0x002fc60000000f00 */
[----:B------:R-:W4:Y:S04]  /*25e90*/  LDL.LU.64 R118, [R1+0xab0] ;  /* 0x000ab00001767983 */ /* 0x000f280000300a00 */
[----:B------:R1:W-:Y:S04]  /*25ea0*/  STL [R1+0x8c8], R0 ;  /* 0x0008c80001007387 */ /* 0x0003e80000100800 */
[----:B--2---:R2:W-:Y:S01]  /*25eb0*/  STL [R1+0x8d4], R122 ;  /* 0x0008d47a01007387 */ /* 0x0045e20000100800 */
[----:B-1----:R-:W-:-:S03]  /*25ec0*/  IMAD.MOV.U32 R0, RZ, RZ, R123 ;  /* 0x000000ffff007224 */ /* 0x002fc600078e007b */
[----:B--2---:R-:W2:Y:S04]  /*25ed0*/  LDL.LU.64 R122, [R1+0x920] ;  /* 0x00092000017a7983 */ /* 0x004ea80000300a00 */
[----:B------:R1:W-:Y:S04]  /*25ee0*/  STL [R1+0x8d0], R0 ;  /* 0x0008d00001007387 */ /* 0x0003e80000100800 */
[----:B---3--:R-:W-:Y:S01]  /*25ef0*/  STL [R1+0x8dc], R120 ;  /* 0x0008dc7801007387 */ /* 0x008fe20000100800 */
[----:B-1----:R-:W-:-:S05]  /*25f00*/  IMAD.MOV.U32 R0, RZ, RZ, R121 ;  /* 0x000000ffff007224 */ /* 0x002fca00078e0079 */
[----:B------:R1:W-:Y:S04]  /*25f10*/  STL [R1+0x8d8], R0 ;  /* 0x0008d80001007387 */ /* 0x0003e80000100800 */
[----:B------:R3:W-:Y:S01]  /*25f20*/  STL [R1+0x8e4], R138 ;  /* 0x0008e48a01007387 */ /* 0x0007e20000100800 */
[----:B-1----:R-:W-:-:S03]  /*25f30*/  MOV R0, R139 ;  /* 0x0000008b00007202 */ /* 0x002fc60000000f00 */
[----:B---3--:R-:W3:Y:S04]  /*25f40*/  LDL.LU.64 R138, [R1+0xc98] ;  /* 0x000c9800018a7983 */ /* 0x008ee80000300a00 */
[----:B------:R1:W-:Y:S04]  /*25f50*/  STL [R1+0x8e0], R0 ;  /* 0x0008e00001007387 */ /* 0x0003e80000100800 */
[----:B------:R4:W-:Y:S01]  /*25f60*/  STL [R1+0x8ec], R124 ;  /* 0x0008ec7c01007387 */ /* 0x0009e20000100800 */
[----:B-1----:R-:W-:-:S03]  /*25f70*/  IMAD.MOV.U32 R0, RZ, RZ, R125 ;  /* 0x000000ffff007224 */ /* 0x002fc600078e007d */
[----:B----4-:R-:W-:Y:S04]  /*25f80*/  STL [R1+0x8f4], R116 ;  /* 0x0008f47401007387 */ /* 0x010fe80000100800 */
[----:B------:R1:W-:Y:S04]  /*25f90*/  STL [R1+0x8e8], R0 ;  /* 0x0008e80001007387 */ /* 0x0003e80000100800 */
[----:B------:R-:W4:Y:S04]  /*25fa0*/  LDL.LU.64 R120, [R1+0xb90] ;  /* 0x000b900001787983 */ /* 0x000f280000300a00 */
[----:B------:R-:W4:Y:S01]  /*25fb0*/  LDL.LU.64 R124, [R1+0x940] ;  /* 0x00094000017c7983 */ /* 0x000f220000300a00 */
[----:B-1----:R-:W-:-:S05]  /*25fc0*/  IMAD.MOV.U32 R0, RZ, RZ, R117 ;  /* 0x000000ffff007224 */ /* 0x002fca00078e0075 */
[----:B------:R1:W-:Y:S02]  /*25fd0*/  STL [R1+0x8f0], R0 ;  /* 0x0008f00001007387 */ /* 0x0003e40000100800 */
[----:B-1----:R-:W-:Y:S02]  /*25fe0*/  MOV R0, R127 ;  /* 0x0000007f00007202 */ /* 0x002fe40000000f00 */
[----:B------:R-:W-:Y:S04]  /*25ff0*/  STL [R1+0x8fc], R126 ;  /* 0x0008fc7e01007387 */ /* 0x000fe80000100800 */
[----:B------:R-:W-:Y:S04]  /*26000*/  STL [R1+0x904], R144 ;  /* 0x0009049001007387 */ /* 0x000fe80000100800 */
[----:B------:R1:W-:Y:S02]  /*26010*/  STL [R1+0x8f8], R0 ;  /* 0x0008f80001007387 */ /* 0x0003e40000100800 */
[----:B-1----:R-:W-:-:S02]  /*26020*/  IMAD.MOV.U32 R0, RZ, RZ, R145 ;  /* 0x000000ffff007224 */ /* 0x002fc400078e0091 */
[----:B------:R-:W4:Y:S04]  /*26030*/  LDL.LU.64 R144, [R1+0xcb8] ;  /* 0x000cb80001907983 */ /* 0x000f280000300a00 */
[----:B------:R1:W-:Y:S04]  /*26040*/  STL [R1+0x900], R0 ;  /* 0x0009000001007387 */ /* 0x0003e80000100800 */
[----:B------:R1:W-:Y:S02]  /*26050*/  STL [R1+0x90c], R134 ;  /* 0x00090c8601007387 */ /* 0x0003e40000100800 */
[----:B-1----:R-:W-:-:S02]  /*26060*/  IMAD.MOV.U32 R0, RZ, RZ, R135 ;  /* 0x000000ffff007224 */ /* 0x002fc400078e0087 */
[----:B------:R-:W4:Y:S04]  /*26070*/  LDL.LU.64 R126, [R1+0xbb8] ;  /* 0x000bb800017e7983 */ /* 0x000f280000300a00 */
[----:B------:R1:W-:Y:S04]  /*26080*/  STL [R1+0x908], R0 ;  /* 0x0009080001007387 */ /* 0x0003e80000100800 */
[----:B------:R-:W-:Y:S04]  /*26090*/  STL [R1+0x914], R118 ;  /* 0x0009147601007387 */ /* 0x000fe80000100800 */
[----:B------:R-:W4:Y:S01]  /*260a0*/  LDL.LU.64 R134, [R1+0x960] ;  /* 0x0009600001867983 */ /* 0x000f220000300a00 */
[----:B-1----:R-:W-:-:S05]  /*260b0*/  MOV R0, R119 ;  /* 0x0000007700007202 */ /* 0x002fca0000000f00 */
[----:B------:R1:W-:Y:S04]  /*260c0*/  STL [R1+0x910], R0 ;  /* 0x0009100001007387 */ /* 0x0003e80000100800 */
[----:B--2---:R2:W-:Y:S01]  /*260d0*/  STL [R1+0x91c], R122 ;  /* 0x00091c7a01007387 */ /* 0x0045e20000100800 */
[----:B-1----:R-:W-:-:S03]  /*260e0*/  IMAD.MOV.U32 R0, RZ, RZ, R123 ;  /* 0x000000ffff007224 */ /* 0x002fc600078e007b */
[----:B------:R-:W-:Y:S04]  /*260f0*/  STL [R1+0x924], R128 ;  /* 0x0009248001007387 */ /* 0x000fe80000100800 */
[----:B------:R1:W-:Y:S04]  /*26100*/  STL [R1+0x918], R0 ;  /* 0x0009180001007387 */ /* 0x0003e80000100800 */
[----:B--2---:R-:W2:Y:S01]  /*26110*/  LDL.LU.64 R122, [R1+0xcd0] ;  /* 0x000cd000017a7983 */ /* 0x004ea20000300a00 */
[----:B-1----:R-:W-:-:S03]  /*26120*/  IMAD.MOV.U32 R0, RZ, RZ, R129 ;  /* 0x000000ffff007224 */ /* 0x002fc600078e0081 */
[----:B------:R-:W2:Y:S04]  /*26130*/  LDL.LU.64 R128, [R1+0xbd8] ;  /* 0x000bd80001807983 */ /* 0x000ea80000300a00 */
[----:B------:R1:W-:Y:S04]  /*26140*/  STL [R1+0x920], R0 ;  /* 0x0009200001007387 */ /* 0x0003e80000100800 */
[----:B---3--:R3:W-:Y:S01]  /*26150*/  STL [R1+0x92c], R138 ;  /* 0x00092c8a01007387 */ /* 0x0087e20000100800 */
[----:B-1----:R-:W-:-:S03]  /*26160*/  MOV R0, R139 ;  /* 0x0000008b00007202 */ /* 0x002fc60000000f00 */
[----:B---3--:R-:W3:Y:S04]  /*26170*/  LDL.LU.64 R138, [R1+0x980] ;  /* 0x00098000018a7983 */ /* 0x008ee80000300a00 */
[----:B------:R4:W-:Y:S02]  /*26180*/  STL [R1+0x928], R0 ;  /* 0x0009280001007387 */ /* 0x0009e40000100800 */
[----:B----4-:R-:W-:Y:S02]  /*26190*/  IMAD.MOV.U32 R0, RZ, RZ, R121 ;  /* 0x000000ffff007224 */ /* 0x010fe400078e0079 */
[----:B------:R-:W-:Y:S04]  /*261a0*/  STL [R1+0x934], R120 ;  /* 0x0009347801007387 */ /* 0x000fe80000100800 */
[----:B------:R1:W-:Y:S04]  /*261b0*/  STL [R1+0x930], R0 ;  /* 0x0009300001007387 */ /* 0x0003e80000100800 */
[----:B------:R4:W-:Y:S01]  /*261c0*/  STL [R1+0x93c], R124 ;  /* 0x00093c7c01007387 */ /* 0x0009e20000100800 */
[----:B-1----:R-:W-:-:S03]  /*261d0*/  IMAD.MOV.U32 R0, RZ, RZ, R125 ;  /* 0x000000ffff007224 */ /* 0x002fc600078e007d */
[----:B------:R1:W-:Y:S04]  /*261e0*/  STL [R1+0x944], R132 ;  /* 0x0009448401007387 */ /* 0x0003e80000100800 */
[----:B------:R1:W-:Y:S04]  /*261f0*/  STL [R1+0x938], R0 ;  /* 0x0009380001007387 */ /* 0x0003e80000100800 */
[----:B----4-:R-:W4:Y:S01]  /*26200*/  LDL.LU.64 R124, [R1+0xcf8] ;  /* 0x000cf800017c7983 */ /* 0x010f220000300a00 */
[----:B-1----:R-:W-:Y:S01]  /*26210*/  IMAD.MOV.U32 R132, RZ, RZ, R142 ;  /* 0x000000ffff847224 */ /* 0x002fe200078e008e */
[----:B------:R-:W-:Y:S01]  /*26220*/  MOV R0, R133 ;  /* 0x0000008500007202 */ /* 0x000fe20000000f00 */
[----:B------:R-:W-:-:S02]  /*26230*/  IMAD.MOV.U32 R133, RZ, RZ, R143 ;  /* 0x000000ffff857224 */ /* 0x000fc400078e008f */
[----:B------:R-:W4:Y:S04]  /*26240*/  LDL.LU.64 R142, [R1+0xbf8] ;  /* 0x000bf800018e7983 */ /* 0x000f280000300a00 */
[----:B------:R1:W-:Y:S04]  /*26250*/  STL [R1+0x940], R0 ;  /* 0x0009400001007387 */ /* 0x0003e80000100800 */
[----:B------:R1:W-:Y:S02]  /*26260*/  STL [R1+0x94c], R144 ;  /* 0x00094c9001007387 */ /* 0x0003e40000100800 */
[----:B-1----:R-:W-:-:S02]  /*26270*/  MOV R0, R145 ;  /* 0x0000009100007202 */ /* 0x002fc40000000f00 */
[----:B------:R-:W4:Y:S04]  /*26280*/  LDL.LU.64 R144, [R1+0x9a0] ;  /* 0x0009a00001907983 */ /* 0x000f280000300a00 */
[----:B------:R1:W-:Y:S02]  /*26290*/  STL [R1+0x948], R0 ;  /* 0x0009480001007387 */ /* 0x0003e40000100800 */
[----:B-1----:R-:W-:Y:S02]  /*262a0*/  IMAD.MOV.U32 R0, RZ, RZ, R127 ;  /* 0x000000ffff007224 */ /* 0x002fe400078e007f */
[----:B------:R-:W-:Y:S04]  /*262b0*/  STL [R1+0x954], R126 ;  /* 0x0009547e01007387 */ /* 0x000fe80000100800 */
[----:B------:R1:W-:Y:S04]  /*262c0*/  STL [R1+0x950], R0 ;  /* 0x0009500001007387 */ /* 0x0003e80000100800 */
[----:B------:R1:W-:Y:S02]  /*262d0*/  STL [R1+0x95c], R134 ;  /* 0x00095c8601007387 */ /* 0x0003e40000100800 */
[----:B-1----:R-:W-:-:S02]  /*262e0*/  IMAD.MOV.U32 R0, RZ, RZ, R135 ;  /* 0x000000ffff007224 */ /* 0x002fc400078e0087 */
[----:B------:R-:W4:Y:S04]  /*262f0*/  LDL.LU.64 R126, [R1+0xd08] ;  /* 0x000d0800017e7983 */ /* 0x000f280000300a00 */
[----:B------:R1:W-:Y:S04]  /*26300*/  STL [R1+0x958], R0 ;  /* 0x0009580001007387 */ /* 0x0003e80000100800 */
[----:B------:R2:W-:Y:S04]  /*26310*/  STL [R1+0x964], R150 ;  /* 0x0009649601007387 */ /* 0x0005e80000100800 */
[----:B------:R-:W4:Y:S01]  /*26320*/  LDL.LU.64 R134, [R1+0xc10] ;  /* 0x000c100001867983 */ /* 0x000f220000300a00 */
[----:B-1----:R-:W-:-:S03]  /*26330*/  MOV R0, R151 ;  /* 0x0000009700007202 */ /* 0x002fc60000000f00 */
[----:B--2---:R-:W-:Y:S04]  /*26340*/  STL [R1+0x96c], R122 ;  /* 0x00096c7a01007387 */ /* 0x004fe80000100800 */
[----:B------:R1:W-:Y:S04]  /*26350*/  STL [R1+0x960], R0 ;  /* 0x0009600001007387 */ /* 0x0003e80000100800 */
[----:B------:R-:W2:Y:S01]  /*26360*/  LDL.LU.64 R150, [R1+0x9c0] ;  /* 0x0009c00001967983 */ /* 0x000ea20000300a00 */
[----:B-1----:R-:W-:-:S03]  /*26370*/  IMAD.MOV.U32 R0, RZ, RZ, R123 ;  /* 0x000000ffff007224 */ /* 0x002fc600078e007b */
[----:B------:R-:W-:Y:S04]  /*26380*/  STL [R1+0x974], R128 ;  /* 0x0009748001007387 */ /* 0x000fe80000100800 */
[----:B------:R1:W-:Y:S02]  /*26390*/  STL [R1+0x968], R0 ;  /* 0x0009680001007387 */ /* 0x0003e40000100800 */
[----:B-1----:R-:W-:Y:S02]  /*263a0*/  IMAD.MOV.U32 R0, RZ, RZ, R129 ;  /* 0x000000ffff007224 */ /* 0x002fe400078e0081 */
[----:B---3--:R1:W-:Y:S04]  /*263b0*/  STL [R1+0x97c], R138 ;  /* 0x00097c8a01007387 */ /* 0x0083e80000100800 */
[----:B------:R3:W-:Y:S04]  /*263c0*/  STL [R1+0x970], R0 ;  /* 0x0009700001007387 */ /* 0x0007e80000100800 */
[----:B------:R-:W2:Y:S01]  /*263d0*/  LDL.LU.64 R128, [R1+0xd18] ;  /* 0x000d180001807983 */ /* 0x000ea20000300a00 */
[----:B-1----:R-:W-:Y:S01]  /*263e0*/  IMAD.MOV.U32 R138, RZ, RZ, R140 ;  /* 0x000000ffff8a7224 */ /* 0x002fe200078e008c */
[----:B---3--:R-:W-:Y:S01]  /*263f0*/  MOV R0, R139 ;  /* 0x0000008b00007202 */ /* 0x008fe20000000f00 */
[----:B------:R-:W-:-:S02]  /*26400*/  IMAD.MOV.U32 R139, RZ, RZ, R141 ;  /* 0x000000ffff8b7224 */ /* 0x000fc400078e008d */
[----:B------:R-:W3:Y:S04]  /*26410*/  LDL.LU.64 R140, [R1+0xc30] ;  /* 0x000c3000018c7983 */ /* 0x000ee80000300a00 */
[----:B------:R1:W-:Y:S04]  /*26420*/  STL [R1+0x978], R0 ;  /* 0x0009780001007387 */ /* 0x0003e80000100800 */
[----:B------:R1:W-:Y:S02]  /*26430*/  STL [R1+0x984], R130 ;  /* 0x0009848201007387 */ /* 0x0003e40000100800 */
[----:B-1----:R-:W-:-:S02]  /*26440*/  MOV R0, R131 ;  /* 0x0000008300007202 */ /* 0x002fc40000000f00 */
[----:B------:R-:W3:Y:S04]  /*26450*/  LDL.LU.64 R130, [R1+0x9e0] ;  /* 0x0009e00001827983 */ /* 0x000ee80000300a00 */
[----:B------:R1:W-:Y:S04]  /*26460*/  STL [R1+0x980], R0 ;  /* 0x0009800001007387 */ /* 0x0003e80000100800 */
[----:B----4-:R-:W-:Y:S01]  /*26470*/  STL [R1+0x98c], R124 ;  /* 0x00098c7c01007387 */ /* 0x010fe20000100800 */
[----:B-1----:R-:W-:-:S05]  /*26480*/  IMAD.MOV.U32 R0, RZ, RZ, R125 ;  /* 0x000000ffff007224 */ /* 0x002fca00078e007d */
[----:B------:R1:W-:Y:S04]  /*26490*/  STL [R1+0x988], R0 ;  /* 0x0009880001007387 */ /* 0x0003e80000100800 */
[----:B------:R4:W-:Y:S01]  /*264a0*/  STL [R1+0x994], R142 ;  /* 0x0009948e01007387 */ /* 0x0009e20000100800 */
[----:B-1----:R-:W-:-:S03]  /*264b0*/  IMAD.MOV.U32 R0, RZ, RZ, R143 ;  /* 0x000000ffff007224 */ /* 0x002fc600078e008f */
[----:B----4-:R-:W4:Y:S04]  /*264c0*/  LDL.LU.64 R142, [R1+0xd28] ;  /* 0x000d2800018e7983 */ /* 0x010f280000300a00 */
[----:B------:R1:W-:Y:S04]  /*264d0*/  STL [R1+0x990], R0 ;  /* 0x0009900001007387 */ /* 0x0003e80000100800 */
[----:B------:R1:W-:Y:S02]  /*264e0*/  STL [R1+0x99c], R144 ;  /* 0x00099c9001007387 */ /* 0x0003e40000100800 */
[----:B-1----:R-:W-:-:S02]  /*264f0*/  MOV R0, R145 ;  /* 0x0000009100007202 */ /* 0x002fc40000000f00 */
[----:B------:R-:W4:Y:S04]  /*26500*/  LDL.LU.64 R144, [R1+0xc40] ;  /* 0x000c400001907983 */ /* 0x000f280000300a00 */
[----:B------:R1:W-:Y:S04]  /*26510*/  STL [R1+0x998], R0 ;  /* 0x0009980001007387 */ /* 0x0003e80000100800 */
[----:B------:R1:W-:Y:S02]  /*26520*/  STL [R1+0x9a4], R146 ;  /* 0x0009a49201007387 */ /* 0x0003e40000100800 */
[----:B-1----:R-:W-:-:S02]  /*26530*/  IMAD.MOV.U32 R0, RZ, RZ, R147 ;  /* 0x000000ffff007224 */ /* 0x002fc400078e0093 */
[----:B------:R-:W4:Y:S04]  /*26540*/  LDL.LU.64 R146, [R1+0xa00] ;  /* 0x000a000001927983 */ /* 0x000f280000300a00 */
[----:B------:R1:W-:Y:S04]  /*26550*/  STL [R1+0x9a0], R0 ;  /* 0x0009a00001007387 */ /* 0x0003e80000100800 */
[----:B------:R-:W-:Y:S01]  /*26560*/  STL [R1+0x9ac], R126 ;  /* 0x0009ac7e01007387 */ /* 0x000fe20000100800 */
[----:B-1----:R-:W-:-:S05]  /*26570*/  IMAD.MOV.U32 R0, RZ, RZ, R127 ;  /* 0x000000ffff007224 */ /* 0x002fca00078e007f */
[----:B------:R1:W-:Y:S04]  /*26580*/  STL [R1+0x9a8], R0 ;  /* 0x0009a80001007387 */ /* 0x0003e80000100800 */
[----:B------:R1:W-:Y:S02]  /*26590*/  STL [R1+0x9b4], R134 ;  /* 0x0009b48601007387 */ /* 0x0003e40000100800 */
[----:B-1----:R-:W-:Y:S02]  /*265a0*/  MOV R0, R135 ;  /* 0x0000008700007202 */ /* 0x002fe40000000f00 */
[----:B------:R-:W4:Y:S04]  /*265b0*/  LDL.LU.64 R134, [R1+0xd38] ;  /* 0x000d380001867983 */ /* 0x000f280000300a00 */
[----:B------:R1:W-:Y:S04]  /*265c0*/  STL [R1+0x9b0], R0 ;  /* 0x0009b00001007387 */ /* 0x0003e80000100800 */
[----:B--2---:R2:W-:Y:S01]  /*265d0*/  STL [R1+0x9bc], R150 ;  /* 0x0009bc9601007387 */ /* 0x0045e20000100800 */
[----:B-1----:R-:W-:-:S03]  /*265e0*/  IMAD.MOV.U32 R0, RZ, RZ, R151 ;  /* 0x000000ffff007224 */ /* 0x002fc600078e0097 */
[----:B--2---:R-:W2:Y:S04]  /*265f0*/  LDL.LU.64 R150, [R1+0xc68] ;  /* 0x000c680001967983 */ /* 0x004ea80000300a00 */
[----:B------:R1:W-:Y:S04]  /*26600*/  STL [R1+0x9b8], R0 ;  /* 0x0009b80001007387 */ /* 0x0003e80000100800 */
[----:B------:R1:W-:Y:S02]  /*26610*/  STL [R1+0x9c4], R136 ;  /* 0x0009c48801007387 */ /* 0x0003e40000100800 */
[----:B-1----:R-:W-:-:S02]  /*26620*/  IMAD.MOV.U32 R0, RZ, RZ, R137 ;  /* 0x000000ffff007224 */ /* 0x002fc400078e0089 */
[----:B------:R-:W2:Y:S04]  /*26630*/  LDL.LU.64 R136, [R1+0xa20] ;  /* 0x000a200001887983 */ /* 0x000ea80000300a00 */
[----:B------:R1:W-:Y:S04]  /*26640*/  STL [R1+0x9c0], R0 ;  /* 0x0009c00001007387 */ /* 0x0003e80000100800 */
[----:B------:R-:W-:Y:S01]  /*26650*/  STL [R1+0x9cc], R128 ;  /* 0x0009cc8001007387 */ /* 0x000fe20000100800 */
[----:B-1----:R-:W-:-:S05]  /*26660*/  MOV R0, R129 ;  /* 0x0000008100007202 */ /* 0x002fca0000000f00 */
[----:B------:R1:W-:Y:S04]  /*26670*/  STL [R1+0x9c8], R0 ;  /* 0x0009c80001007387 */ /* 0x0003e80000100800 */
[----:B---3--:R3:W-:Y:S01]  /*26680*/  STL [R1+0x9d4], R140 ;  /* 0x0009d48c01007387 */ /* 0x0087e20000100800 */
[----:B-1----:R-:W-:-:S03]  /*26690*/  IMAD.MOV.U32 R0, RZ, RZ, R141 ;  /* 0x000000ffff007224 */ /* 0x002fc600078e008d */
[----:B---3--:R-:W3:Y:S04]  /*266a0*/  LDL.LU.64 R140, [R1+0xd48] ;  /* 0x000d4800018c7983 */ /* 0x008ee80000300a00 */
[----:B------:R1:W-:Y:S04]  /*266b0*/  STL [R1+0x9d0], R0 ;  /* 0x0009d00001007387 */ /* 0x0003e80000100800 */
[----:B------:R1:W-:Y:S02]  /*266c0*/  STL [R1+0x9dc], R130 ;  /* 0x0009dc8201007387 */ /* 0x0003e40000100800 */
[----:B-1----:R-:W-:-:S02]  /*266d0*/  IMAD.MOV.U32 R0, RZ, RZ, R131 ;  /* 0x000000ffff007224 */ /* 0x002fc400078e0083 */
[----:B------:R-:W3:Y:S04]  /*266e0*/  LDL.LU.64 R130, [R1+0xc80] ;  /* 0x000c800001827983 */ /* 0x000ee80000300a00 */
[----:B------:R1:W-:Y:S04]  /*266f0*/  STL [R1+0x9d8], R0 ;  /* 0x0009d80001007387 */ /* 0x0003e80000100800 */
[----:B------:R1:W-:Y:S02]  /*26700*/  STL [R1+0x9e4], R132 ;  /* 0x0009e48401007387 */ /* 0x0003e40000100800 */
[----:B-1----:R-:W-:-:S02]  /*26710*/  MOV R0, R133 ;  /* 0x0000008500007202 */ /* 0x002fc40000000f00 */
[----:B------:R-:W3:Y:S04]  /*26720*/  LDL.LU.64 R132, [R1+0xa40] ;  /* 0x000a400001847983 */ /* 0x000ee80000300a00 */
[----:B------:R1:W-:Y:S04]  /*26730*/  STL [R1+0x9e0], R0 ;  /* 0x0009e00001007387 */ /* 0x0003e80000100800 */
[----:B----4-:R4:W-:Y:S01]  /*26740*/  STL [R1+0x9ec], R142 ;  /* 0x0009ec8e01007387 */ /* 0x0109e20000100800 */
[----:B-1----:R-:W-:-:S03]  /*26750*/  IMAD.MOV.U32 R0, RZ, RZ, R143 ;  /* 0x000000ffff007224 */ /* 0x002fc600078e008f */
[----:B----4-:R-:W4:Y:S04]  /*26760*/  LDL.LU.64 R142, [R1+0xa48] ;  /* 0x000a4800018e7983 */ /* 0x010f280000300a00 */
[----:B------:R1:W-:Y:S04]  /*26770*/  STL [R1+0x9e8], R0 ;  /* 0x0009e80001007387 */ /* 0x0003e80000100800 */
[----:B------:R1:W-:Y:S02]  /*26780*/  STL [R1+0x9f4], R144 ;  /* 0x0009f49001007387 */ /* 0x0003e40000100800 */
[----:B-1----:R-:W-:-:S02]  /*26790*/  IMAD.MOV.U32 R0, RZ, RZ, R145 ;  /* 0x000000ffff007224 */ /* 0x002fc400078e0091 */
[----:B------:R-:W4:Y:S04]  /*267a0*/  LDL.LU.64 R144, [R1+0xd58] ;  /* 0x000d580001907983 */ /* 0x000f280000300a00 */
        /* <DEDUP_REMOVED lines=13> */
[----:B--2---:R2:W-:Y:S01]  /*26880*/  STL [R1+0xa14], R150 ;  /* 0x000a149601007387 */ /* 0x0045e20000100800 */
[----:B-1----:R-:W-:-:S03]  /*26890*/  MOV R0, R151 ;  /* 0x0000009700007202 */ /* 0x002fc60000000f00 */
[----:B--2---:R-:W2:Y:S04]  /*268a0*/  LDL.LU.64 R150, [R1+0xd68] ;  /* 0x000d680001967983 */ /* 0x004ea80000300a00 */
[----:B------:R1:W-:Y:S04]  /*268b0*/  STL [R1+0xa10], R0 ;  /* 0x000a100001007387 */ /* 0x0003e80000100800 */
[----:B------:R1:W-:Y:S02]  /*268c0*/  STL [R1+0xa1c], R136 ;  /* 0x000a1c8801007387 */ /* 0x0003e40000100800 */
[----:B-1----:R-:W-:-:S02]  /*268d0*/  IMAD.MOV.U32 R0, RZ, RZ, R137 ;  /* 0x000000ffff007224 */ /* 0x002fc400078e0089 */
[----:B------:R-:W2:Y:S04]  /*268e0*/  LDL.LU.64 R136, [R1+0xca8] ;  /* 0x000ca80001887983 */ /* 0x000ea80000300a00 */
[----:B------:R1:W-:Y:S04]  /*268f0*/  STL [R1+0xa18], R0 ;  /* 0x000a180001007387 */ /* 0x0003e80000100800 */
[----:B------:R1:W-:Y:S02]  /*26900*/  STL [R1+0xa24], R138 ;  /* 0x000a248a01007387 */ /* 0x0003e40000100800 */
[----:B-1----:R-:W-:-:S02]  /*26910*/  IMAD.MOV.U32 R0, RZ, RZ, R139 ;  /* 0x000000ffff007224 */ /* 0x002fc400078e008b */
[----:B------:R-:W2:Y:S04]  /*26920*/  LDL.LU.64 R138, [R1+0xb18] ;  /* 0x000b1800018a7983 */ /* 0x000ea80000300a00 */
[----:B------:R1:W-:Y:S04]  /*26930*/  STL [R1+0xa20], R0 ;  /* 0x000a200001007387 */ /* 0x0003e80000100800 */
[----:B---3--:R3:W-:Y:S01]  /*26940*/  STL [R1+0xa2c], R140 ;  /* 0x000a2c8c01007387 */ /* 0x0087e20000100800 */
[----:B-1----:R-:W-:-:S03]  /*26950*/  MOV R0, R141 ;  /* 0x0000008d00007202 */ /* 0x002fc60000000f00 */
[----:B---3--:R-:W3:Y:S04]  /*26960*/  LDL.LU.64 R140, [R1+0xa88] ;  /* 0x000a8800018c7983 */ /* 0x008ee80000300a00 */
[----:B------:R1:W-:Y:S04]  /*26970*/  STL [R1+0xa28], R0 ;  /* 0x000a280001007387 */ /* 0x0003e80000100800 */
[----:B------:R1:W-:Y:S02]  /*26980*/  STL [R1+0xa34], R130 ;  /* 0x000a348201007387 */ /* 0x0003e40000100800 */
[----:B-1----:R-:W-:-:S02]  /*26990*/  IMAD.MOV.U32 R0, RZ, RZ, R131 ;  /* 0x000000ffff007224 */ /* 0x002fc400078e0083 */
[----:B------:R-:W3:Y:S04]  /*269a0*/  LDL.LU.64 R130, [R1+0xd78] ;  /* 0x000d780001827983 */ /* 0x000ee80000300a00 */
[----:B------:R1:W-:Y:S04]  /*269b0*/  STL [R1+0xa30], R0 ;  /* 0x000a300001007387 */ /* 0x0003e80000100800 */
[----:B------:R-:W-:Y:S04]  /*269c0*/  STL [R1+0xa3c], R132 ;  /* 0x000a3c8401007387 */ /* 0x000fe80000100800 */
[----:B------:R-:W3:Y:S01]  /*269d0*/  LDL.LU.64 R128, [R1+0xcc0] ;  /* 0x000cc00001807983 */ /* 0x000ee20000300a00 */
[----:B-1----:R-:W-:-:S05]  /*269e0*/  IMAD.MOV.U32 R0, RZ, RZ, R133 ;  /* 0x000000ffff007224 */ /* 0x002fca00078e0085 */
[----:B------:R1:W-:Y:S04]  /*269f0*/  STL [R1+0xa38], R0 ;  /* 0x000a380001007387 */ /* 0x0003e80000100800 */
[----:B----4-:R4:W-:Y:S01]  /*26a00*/  STL [R1+0xa44], R142 ;  /* 0x000a448e01007387 */ /* 0x0109e20000100800 */
[----:B-1----:R-:W-:-:S03]  /*26a10*/  MOV R0, R143 ;  /* 0x0000008f00007202 */ /* 0x002fc60000000f00 */
[----:B----4-:R-:W4:Y:S04]  /*26a20*/  LDL.LU.64 R142, [R1+0xbb0] ;  /* 0x000bb000018e7983 */ /* 0x010f280000300a00 */
        /* <DEDUP_REMOVED lines=13> */
[----:B------:R-:W-:Y:S04]  /*26b00*/  STL [R1+0xa64], R134 ;  /* 0x000a648601007387 */ /* 0x000fe80000100800 */
[----:B------:R-:W4:Y:S01]  /*26b10*/  LDL.LU.64 R132, [R1+0xbd0] ;  /* 0x000bd00001847983 */ /* 0x000f220000300a00 */
[----:B-1----:R-:W-:-:S05]  /*26b20*/  IMAD.MOV.U32 R0, RZ, RZ, R135 ;  /* 0x000000ffff007224 */ /* 0x002fca00078e0087 */
[----:B------:R2:W-:Y:S02]  /*26b30*/  STL [R1+0xa60], R0 ;  /* 0x000a600001007387 */ /* 0x0005e40000100800 */
[----:B--2---:R-:W-:Y:S02]  /*26b40*/  IMAD.MOV.U32 R0, RZ, RZ, R151 ;  /* 0x000000ffff007224 */ /* 0x004fe400078e0097 */
[----:B------:R1:W-:Y:S04]  /*26b50*/  STL [R1+0xa6c], R150 ;  /* 0x000a6c9601007387 */ /* 0x0003e80000100800 */
[----:B-1----:R-:W2:Y:S04]  /*26b60*/  LDL.LU.64 R150, [R1+0xac8] ;  /* 0x000ac80001967983 */ /* 0x002ea80000300a00 */
[----:B------:R1:W-:Y:S04]  /*26b70*/  STL [R1+0xa68], R0 ;  /* 0x000a680001007387 */ /* 0x0003e80000100800 */
[----:B------:R1:W-:Y:S04]  /*26b80*/  STL [R1+0xa74], R136 ;  /* 0x000a748801007387 */ /* 0x0003e80000100800 */
[----:B------:R-:W2:Y:S01]  /*26b90*/  LDL.LU.64 R134, [R1+0xd98] ;  /* 0x000d980001867983 */ /* 0x000ea20000300a00 */
[----:B-1----:R-:W-:-:S03]  /*26ba0*/  MOV R0, R137 ;  /* 0x0000008900007202 */ /* 0x002fc60000000f00 */
[----:B------:R-:W-:Y:S04]  /*26bb0*/  STL [R1+0xa7c], R138 ;  /* 0x000a7c8a01007387 */ /* 0x000fe80000100800 */
[----:B------:R1:W-:Y:S04]  /*26bc0*/  STL [R1+0xa70], R0 ;  /* 0x000a700001007387 */ /* 0x0003e80000100800 */
[----:B------:R-:W2:Y:S01]  /*26bd0*/  LDL.LU.64 R136, [R1+0xce8] ;  /* 0x000ce80001887983 */ /* 0x000ea20000300a00 */
[----:B-1----:R-:W-:-:S03]  /*26be0*/  IMAD.MOV.U32 R0, RZ, RZ, R139 ;  /* 0x000000ffff007224 */ /* 0x002fc600078e008b */
[----:B---3--:R-:W-:Y:S04]  /*26bf0*/  STL [R1+0xa84], R140 ;  /* 0x000a848c01007387 */ /* 0x008fe80000100800 */
[----:B------:R1:W-:Y:S04]  /*26c00*/  STL [R1+0xa78], R0 ;  /* 0x000a780001007387 */ /* 0x0003e80000100800 */
[----:B------:R-:W3:Y:S01]  /*26c10*/  LDL.LU.64 R138, [R1+0xbe0] ;  /* 0x000be000018a7983 */ /* 0x000ee20000300a00 */
[----:B-1----:R-:W-:-:S03]  /*26c20*/  IMAD.MOV.U32 R0, RZ, RZ, R141 ;  /* 0x000000ffff007224 */ /* 0x002fc600078e008d */
[----:B------:R-:W-:Y:S04]  /*26c30*/  STL [R1+0xa8c], R130 ;  /* 0x000a8c8201007387 */ /* 0x000fe80000100800 */
[----:B------:R1:W-:Y:S04]  /*26c40*/  STL [R1+0xa80], R0 ;  /* 0x000a800001007387 */ /* 0x0003e80000100800 */
[----:B------:R-:W3:Y:S01]  /*26c50*/  LDL.LU.64 R140, [R1+0xae8] ;  /* 0x000ae800018c7983 */ /* 0x000ee20000300a00 */
[----:B-1----:R-:W-:-:S03]  /*26c60*/  MOV R0, R131 ;  /* 0x0000008300007202 */ /* 0x002fc60000000f00 */
[----:B------:R-:W-:Y:S04]  /*26c70*/  STL [R1+0xa94], R128 ;  /* 0x000a948001007387 */ /* 0x000fe80000100800 */
[----:B------:R1:W-:Y:S04]  /*26c80*/  STL [R1+0xa88], R0 ;  /* 0x000a880001007387 */ /* 0x0003e80000100800 */
[----:B------:R-:W3:Y:S01]  /*26c90*/  LDL.LU.64 R130, [R1+0xda8] ;  /* 0x000da80001827983 */ /* 0x000ee20000300a00 */
[----:B-1----:R-:W-:-:S03]  /*26ca0*/  IMAD.MOV.U32 R0, RZ, RZ, R129 ;  /* 0x000000ffff007224 */ /* 0x002fc600078e0081 */
[----:B----4-:R-:W-:Y:S04]  /*26cb0*/  STL [R1+0xa9c], R142 ;  /* 0x000a9c8e01007387 */ /* 0x010fe80000100800 */
[----:B------:R1:W-:Y:S02]  /*26cc0*/  STL [R1+0xa90], R0 ;  /* 0x000a900001007387 */ /* 0x0003e40000100800 */
[----:B-1----:R-:W-:Y:S02]  /*26cd0*/  IMAD.MOV.U32 R0, RZ, RZ, R143 ;  /* 0x000000ffff007224 */ /* 0x002fe400078e008f */
        /* <DEDUP_REMOVED lines=18> */
[----:B--2---:R2:W-:Y:S01]  /*26e00*/  STL [R1+0xac4], R150 ;  /* 0x000ac49601007387 */ /* 0x0045e20000100800 */
[----:B-1----:R-:W-:-:S03]  /*26e10*/  IMAD.MOV.U32 R0, RZ, RZ, R151 ;  /* 0x000000ffff007224 */ /* 0x002fc600078e0097 */
[----:B------:R-:W-:Y:S04]  /*26e20*/  STL [R1+0xacc], R134 ;  /* 0x000acc8601007387 */ /* 0x000fe80000100800 */
[----:B------:R1:W-:Y:S04]  /*26e30*/  STL [R1+0xac0], R0 ;  /* 0x000ac00001007387 */ /* 0x0003e80000100800 */
[----:B--2---:R-:W2:Y:S01]  /*26e40*/  LDL.LU.64 R150, [R1+0xc20] ;  /* 0x000c200001967983 */ /* 0x004ea20000300a00 */
[----:B-1----:R-:W-:-:S03]  /*26e50*/  IMAD.MOV.U32 R0, RZ, RZ, R135 ;  /* 0x000000ffff007224 */ /* 0x002fc600078e0087 */
[----:B------:R-:W-:Y:S04]  /*26e60*/  STL [R1+0xad4], R136 ;  /* 0x000ad48801007387 */ /* 0x000fe80000100800 */
[----:B------:R1:W-:Y:S04]  /*26e70*/  STL [R1+0xac8], R0 ;  /* 0x000ac80001007387 */ /* 0x0003e80000100800 */
[----:B------:R-:W2:Y:S01]  /*26e80*/  LDL.LU.64 R134, [R1+0xb28] ;  /* 0x000b280001867983 */ /* 0x000ea20000300a00 */
[----:B-1----:R-:W-:-:S03]  /*26e90*/  MOV R0, R137 ;  /* 0x0000008900007202 */ /* 0x002fc60000000f00 */
[----:B---3--:R-:W-:Y:S04]  /*26ea0*/  STL [R1+0xadc], R138 ;  /* 0x000adc8a01007387 */ /* 0x008fe80000100800 */
[----:B------:R1:W-:Y:S04]  /*26eb0*/  STL [R1+0xad0], R0 ;  /* 0x000ad00001007387 */ /* 0x0003e80000100800 */
[----:B------:R-:W3:Y:S01]  /*26ec0*/  LDL.LU.64 R136, [R1+0xdb8] ;  /* 0x000db80001887983 */ /* 0x000ee20000300a00 */
[----:B-1----:R-:W-:-:S03]  /*26ed0*/  IMAD.MOV.U32 R0, RZ, RZ, R139 ;  /* 0x000000ffff007224 */ /* 0x002fc600078e008b */
[----:B------:R-:W-:Y:S04]  /*26ee0*/  STL [R1+0xae4], R140 ;  /* 0x000ae48c01007387 */ /* 0x000fe80000100800 */
[----:B------:R1:W-:Y:S04]  /*26ef0*/  STL [R1+0xad8], R0 ;  /* 0x000ad80001007387 */ /* 0x0003e80000100800 */
[----:B------:R-:W3:Y:S01]  /*26f00*/  LDL.LU.64 R138, [R1+0xd20] ;  /* 0x000d2000018a7983 */ /* 0x000ee20000300a00 */
[----:B-1----:R-:W-:-:S03]  /*26f10*/  IMAD.MOV.U32 R0, RZ, RZ, R141 ;  /* 0x000000ffff007224 */ /* 0x002fc600078e008d */
[----:B------:R-:W-:Y:S04]  /*26f20*/  STL [R1+0xaec], R130 ;  /* 0x000aec8201007387 */ /* 0x000fe80000100800 */
[----:B------:R1:W-:Y:S04]  /*26f30*/  STL [R1+0xae0], R0 ;  /* 0x000ae00001007387 */ /* 0x0003e80000100800 */
[----:B------:R-:W3:Y:S04]  /*26f40*/  LDL.LU.64 R140, [R1+0xc38] ;  /* 0x000c3800018c7983 */ /* 0x000ee80000300a00 */
[----:B------:R-:W3:Y:S01]  /*26f50*/  LDL.LU.64 R128, [R1+0xb48] ;  /* 0x000b480001807983 */ /* 0x000ee20000300a00 */
[----:B-1----:R-:W-:-:S05]  /*26f60*/  MOV R0, R131 ;  /* 0x0000008300007202 */ /* 0x002fca0000000f00 */
[----:B------:R1:W-:Y:S04]  /*26f70*/  STL [R1+0xae8], R0 ;  /* 0x000ae80001007387 */ /* 0x0003e80000100800 */
[----:B----4-:R4:W-:Y:S01]  /*26f80*/  STL [R1+0xaf4], R142 ;  /* 0x000af48e01007387 */ /* 0x0109e20000100800 */
[----:B-1----:R-:W-:-:S03]  /*26f90*/  IMAD.MOV.U32 R0, RZ, RZ, R143 ;  /* 0x000000ffff007224 */ /* 0x002fc600078e008f */
[----:B----4-:R-:W4:Y:S04]  /*26fa0*/  LDL.LU.64 R142, [R1+0xdc0] ;  /* 0x000dc000018e7983 */ /* 0x010f280000300a00 */
[----:B------:R1:W-:Y:S02]  /*26fb0*/  STL [R1+0xaf0], R0 ;  /* 0x000af00001007387 */ /* 0x0003e40000100800 */
[----:B-1----:R-:W-:Y:S02]  /*26fc0*/  IMAD.MOV.U32 R0, RZ, RZ, R145 ;  /* 0x000000ffff007224 */ /* 0x002fe400078e0091 */
[----:B------:R1:W-:Y:S04]  /*26fd0*/  STL [R1+0xafc], R144 ;  /* 0x000afc9001007387 */ /* 0x0003e80000100800 */
[----:B-1----:R-:W4:Y:S04]  /*26fe0*/  LDL.LU.64 R144, [R1+0xd30] ;  /* 0x000d300001907983 */ /* 0x002f280000300a00 */
[----:B------:R1:W-:Y:S04]  /*26ff0*/  STL [R1+0xaf8], R0 ;  /* 0x000af80001007387 */ /* 0x0003e80000100800 */
[----:B------:R1:W-:Y:S04]  /*27000*/  STL [R1+0xb04], R146 ;  /* 0x000b049201007387 */ /* 0x0003e80000100800 */
[----:B------:R-:W4:Y:S01]  /*27010*/  LDL.LU.64 R130, [R1+0xc60] ;  /* 0x000c600001827983 */ /* 0x000f220000300a00 */
[----:B-1----:R-:W-:-:S03]  /*27020*/  MOV R0, R147 ;  /* 0x0000009300007202 */ /* 0x002fc60000000f00 */
[----:B------:R-:W-:Y:S04]  /*27030*/  STL [R1+0xb0c], R148 ;  /* 0x000b0c9401007387 */ /* 0x000fe80000100800 */
[----:B------:R1:W-:Y:S04]  /*27040*/  STL [R1+0xb00], R0 ;  /* 0x000b000001007387 */ /* 0x0003e80000100800 */
[----:B------:R-:W4:Y:S01]  /*27050*/  LDL.LU.64 R146, [R1+0xb68] ;  /* 0x000b680001927983 */ /* 0x000f220000300a00 */
[----:B-1----:R-:W-:-:S03]  /*27060*/  IMAD.MOV.U32 R0, RZ, RZ, R149 ;  /* 0x000000ffff007224 */ /* 0x002fc600078e0095 */
[----:B------:R-:W-:Y:S04]  /*27070*/  STL [R1+0xb14], R132 ;  /* 0x000b148401007387 */ /* 0x000fe80000100800 */
[----:B------:R1:W-:Y:S04]  /*27080*/  STL [R1+0xb08], R0 ;  /* 0x000b080001007387 */ /* 0x0003e80000100800 */
[----:B------:R-:W4:Y:S01]  /*27090*/  LDL.LU.64 R148, [R1+0xdc8] ;  /* 0x000dc80001947983 */ /* 0x000f220000300a00 */
[----:B-1----:R-:W-:-:S03]  /*270a0*/  IMAD.MOV.U32 R0, RZ, RZ, R133 ;  /* 0x000000ffff007224 */ /* 0x002fc600078e0085 */
        /* <DEDUP_REMOVED lines=10> */
[----:B---3--:R3:W-:Y:S01]  /*27150*/  STL [R1+0xb2c], R136 ;  /* 0x000b2c8801007387 */ /* 0x0087e20000100800 */
[----:B-1----:R-:W-:-:S03]  /*27160*/  IMAD.MOV.U32 R0, RZ, RZ, R137 ;  /* 0x000000ffff007224 */ /* 0x002fc600078e0089 */
[----:B---3--:R-:W3:Y:S04]  /*27170*/  LDL.LU.64 R136, [R1+0xdd0] ;  /* 0x000dd00001887983 */ /* 0x008ee80000300a00 */
[----:B------:R1:W-:Y:S04]  /*27180*/  STL [R1+0xb28], R0 ;  /* 0x000b280001007387 */ /* 0x0003e80000100800 */
[----:B------:R1:W-:Y:S02]  /*27190*/  STL [R1+0xb34], R138 ;  /* 0x000b348a01007387 */ /* 0x0003e40000100800 */
[----:B-1----:R-:W-:-:S02]  /*271a0*/  MOV R0, R139 ;  /* 0x0000008b00007202 */ /* 0x002fc40000000f00 */
[----:B------:R-:W3:Y:S04]  /*271b0*/  LDL.LU.64 R138, [R1+0xd50] ;  /* 0x000d5000018a7983 */ /* 0x000ee80000300a00 */
[----:B------:R1:W-:Y:S04]  /*271c0*/  STL [R1+0xb30], R0 ;  /* 0x000b300001007387 */ /* 0x0003e80000100800 */
[----:B------:R1:W-:Y:S02]  /*271d0*/  STL [R1+0xb3c], R140 ;  /* 0x000b3c8c01007387 */ /* 0x0003e40000100800 */
[----:B-1----:R-:W-:-:S02]  /*271e0*/  IMAD.MOV.U32 R0, RZ, RZ, R141 ;  /* 0x000000ffff007224 */ /* 0x002fc400078e008d */
[----:B------:R-:W-:Y:S04]  /*271f0*/  STL [R1+0xb44], R128 ;  /* 0x000b448001007387 */ /* 0x000fe80000100800 */
[----:B------:R1:W-:Y:S04]  /*27200*/  STL [R1+0xb38], R0 ;  /* 0x000b380001007387 */ /* 0x0003e80000100800 */
[----:B------:R-:W3:Y:S01]  /*27210*/  LDL.LU.64 R140, [R1+0xc88] ;  /* 0x000c8800018c7983 */ /* 0x000ee20000300a00 */
[----:B-1----:R-:W-:-:S03]  /*27220*/  IMAD.MOV.U32 R0, RZ, RZ, R129 ;  /* 0x000000ffff007224 */ /* 0x002fc600078e0081 */
[----:B----4-:R-:W-:Y:S04]  /*27230*/  STL [R1+0xb4c], R142 ;  /* 0x000b4c8e01007387 */ /* 0x010fe80000100800 */
[----:B------:R1:W-:Y:S02]  /*27240*/  STL [R1+0xb40], R0 ;  /* 0x000b400001007387 */ /* 0x0003e40000100800 */
[----:B-1----:R-:W-:Y:S02]  /*27250*/  MOV R0, R143 ;  /* 0x0000008f00007202 */ /* 0x002fe40000000f00 */
[----:B------:R-:W4:Y:S04]  /*27260*/  LDL.LU.64 R142, [R1+0xba8] ;  /* 0x000ba800018e7983 */ /* 0x000f280000300a00 */
[----:B------:R1:W-:Y:S02]  /*27270*/  STL [R1+0xb48], R0 ;  /* 0x000b480001007387 */ /* 0x0003e40000100800 */
[----:B-1----:R-:W-:-:S02]  /*27280*/  IMAD.MOV.U32 R0, RZ, RZ, R145 ;  /* 0x000000ffff007224 */ /* 0x002fc400078e0091 */
[----:B------:R1:W-:Y:S04]  /*27290*/  STL [R1+0xb54], R144 ;  /* 0x000b549001007387 */ /* 0x0003e80000100800 */
[----:B------:R-:W-:Y:S04]  /*272a0*/  STL [R1+0xb5c], R130 ;  /* 0x000b5c8201007387 */ /* 0x000fe80000100800 */
[----:B------:R1:W-:Y:S04]  /*272b0*/  STL [R1+0xb50], R0 ;  /* 0x000b500001007387 */ /* 0x0003e80000100800 */
[----:B-1----:R-:W4:Y:S01]  /*272c0*/  LDL.LU.64 R144, [R1+0xdd8] ;  /* 0x000dd80001907983 */ /* 0x002f220000300a00 */
[----:B------:R-:W-:-:S03]  /*272d0*/  IMAD.MOV.U32 R0, RZ, RZ, R131 ;  /* 0x000000ffff007224 */ /* 0x000fc600078e0083 */
[----:B------:R-:W-:Y:S04]  /*272e0*/  STL [R1+0xb64], R146 ;  /* 0x000b649201007387 */ /* 0x000fe80000100800 */
[----:B------:R1:W-:Y:S02]  /*272f0*/  STL [R1+0xb58], R0 ;  /* 0x000b580001007387 */ /* 0x0003e40000100800 */
[----:B-1----:R-:W-:Y:S02]  /*27300*/  MOV R0, R147 ;  /* 0x0000009300007202 */ /* 0x002fe40000000f00 */
[----:B------:R-:W4:Y:S04]  /*27310*/  LDL.LU.64 R146, [R1+0xd60] ;  /* 0x000d600001927983 */ /* 0x000f280000300a00 */
[----:B------:R1:W-:Y:S04]  /*27320*/  STL [R1+0xb60], R0 ;  /* 0x000b600001007387 */ /* 0x0003e80000100800 */
[----:B------:R1:W-:Y:S02]  /*27330*/  STL [R1+0xb6c], R148 ;  /* 0x000b6c9401007387 */ /* 0x0003e40000100800 */
[----:B-1----:R-:W-:-:S02]  /*27340*/  IMAD.MOV.U32 R0, RZ, RZ, R149 ;  /* 0x000000ffff007224 */ /* 0x002fc400078e0095 */
[----:B------:R-:W-:Y:S04]  /*27350*/  STL [R1+0xb74], R132 ;  /* 0x000b748401007387 */ /* 0x000fe80000100800 */
[----:B------:R1:W-:Y:S04]  /*27360*/  STL [R1+0xb68], R0 ;  /* 0x000b680001007387 */ /* 0x0003e80000100800 */
[----:B------:R-:W4:Y:S01]  /*27370*/  LDL.LU.64 R148, [R1+0xca0] ;  /* 0x000ca00001947983 */ /* 0x000f220000300a00 */
[----:B-1----:R-:W-:-:S03]  /*27380*/  IMAD.MOV.U32 R0, RZ, RZ, R133 ;  /* 0x000000ffff007224 */ /* 0x002fc600078e0085 */
[----:B--2---:R-:W-:Y:S04]  /*27390*/  STL [R1+0xb7c], R150 ;  /* 0x000b7c9601007387 */ /* 0x004fe80000100800 */
[----:B------:R1:W-:Y:S02]  /*273a0*/  STL [R1+0xb70], R0 ;  /* 0x000b700001007387 */ /* 0x0003e40000100800 */
[----:B-1----:R-:W-:Y:S02]  /*273b0*/  MOV R0, R151 ;  /* 0x0000009700007202 */ /* 0x002fe40000000f00 */
[----:B------:R-:W2:Y:S04]  /*273c0*/  LDL.LU.64 R150, [R1+0xbc8] ;  /* 0x000bc80001967983 */ /* 0x000ea80000300a00 */
[----:B------:R1:W-:Y:S04]  /*273d0*/  STL [R1+0xb78], R0 ;  /* 0x000b780001007387 */ /* 0x0003e80000100800 */
[----:B------:R-:W-:Y:S04]  /*273e0*/  STL [R1+0xb84], R134 ;  /* 0x000b848601007387 */ /* 0x000fe80000100800 */
[----:B------:R-:W2:Y:S01]  /*273f0*/  LDL.LU.64 R120, [R1+0xde0] ;  /* 0x000de00001787983 */ /* 0x000ea20000300a00 */
[----:B-1----:R-:W-:-:S05]  /*27400*/  IMAD.MOV.U32 R0, RZ, RZ, R135 ;  /* 0x000000ffff007224 */ /* 0x002fca00078e0087 */
[----:B------:R1:W-:Y:S04]  /*27410*/  STL [R1+0xb80], R0 ;  /* 0x000b800001007387 */ /* 0x0003e80000100800 */
[----:B---3--:R-:W-:Y:S01]  /*27420*/  STL [R1+0xb8c], R136 ;  /* 0x000b8c8801007387 */ /* 0x008fe20000100800 */
[----:B-1----:R-:W-:-:S03]  /*27430*/  IMAD.MOV.U32 R0, RZ, RZ, R137 ;  /* 0x000000ffff007224 */ /* 0x002fc600078e0089 */
[----:B------:R-:W3:Y:S04]  /*27440*/  LDL.LU.64 R122, [R1+0xd70] ;  /* 0x000d7000017a7983 */ /* 0x000ee80000300a00 */
[----:B------:R1:W-:Y:S04]  /*27450*/  STL [R1+0xb88], R0 ;  /* 0x000b880001007387 */ /* 0x0003e80000100800 */
[----:B------:R-:W-:Y:S04]  /*27460*/  STL [R1+0xb94], R138 ;  /* 0x000b948a01007387 */ /* 0x000fe80000100800 */
[----:B------:R-:W3:Y:S01]  /*27470*/  LDL.LU.64 R124, [R1+0xcb0] ;  /* 0x000cb000017c7983 */ /* 0x000ee20000300a00 */
[----:B-1----:R-:W-:-:S03]  /*27480*/  MOV R0, R139 ;  /* 0x0000008b00007202 */ /* 0x002fc60000000f00 */
[----:B------:R-:W3:Y:S04]  /*27490*/  LDL.LU.64 R126, [R1+0xbe8] ;  /* 0x000be800017e7983 */ /* 0x000ee80000300a00 */
[----:B------:R1:W-:Y:S04]  /*274a0*/  STL [R1+0xb90], R0 ;  /* 0x000b900001007387 */ /* 0x0003e80000100800 */
[----:B------:R-:W-:Y:S04]  /*274b0*/  STL [R1+0xb9c], R140 ;  /* 0x000b9c8c01007387 */ /* 0x000fe80000100800 */
[----:B------:R-:W3:Y:S01]  /*274c0*/  LDL.LU.64 R128, [R1+0xde8] ;  /* 0x000de80001807983 */ /* 0x000ee20000300a00 */
[----:B-1----:R-:W-:-:S03]  /*274d0*/  IMAD.MOV.U32 R0, RZ, RZ, R141 ;  /* 0x000000ffff007224 */ /* 0x002fc600078e008d */
[----:B------:R-:W3:Y:S04]  /*274e0*/  LDL.LU.64 R130, [R1+0xd80] ;  /* 0x000d800001827983 */ /* 0x000ee80000300a00 */
[----:B------:R1:W-:Y:S04]  /*274f0*/  STL [R1+0xb98], R0 ;  /* 0x000b980001007387 */ /* 0x0003e80000100800 */
[----:B----4-:R-:W-:Y:S04]  /*27500*/  STL [R1+0xba4], R142 ;  /* 0x000ba48e01007387 */ /* 0x010fe80000100800 */
[----:B------:R-:W4:Y:S01]  /*27510*/  LDL.LU.64 R132, [R1+0xcc8] ;  /* 0x000cc80001847983 */ /* 0x000f220000300a00 */
[----:B-1----:R-:W-:-:S03]  /*27520*/  IMAD.MOV.U32 R0, RZ, RZ, R143 ;  /* 0x000000ffff007224 */ /* 0x002fc600078e008f */
[----:B------:R-:W4:Y:S04]  /*27530*/  LDL.LU.64 R134, [R1+0xc08] ;  /* 0x000c080001867983 */ /* 0x000f280000300a00 */
[----:B------:R1:W-:Y:S04]  /*27540*/  STL [R1+0xba0], R0 ;  /* 0x000ba00001007387 */ /* 0x0003e80000100800 */
[----:B------:R-:W-:Y:S04]  /*27550*/  STL [R1+0xbac], R144 ;  /* 0x000bac9001007387 */ /* 0x000fe80000100800 */
[----:B------:R-:W4:Y:S01]  /*27560*/  LDL.LU.64 R136, [R1+0xdf0] ;  /* 0x000df00001887983 */ /* 0x000f220000300a00 */
[----:B-1----:R-:W-:-:S03]  /*27570*/  MOV R0, R145 ;  /* 0x0000009100007202 */ /* 0x002fc60000000f00 */
[----:B------:R-:W4:Y:S04]  /*27580*/  LDL.LU.64 R138, [R1+0xd90] ;  /* 0x000d9000018a7983 */ /* 0x000f280000300a00 */
[----:B------:R1:W-:Y:S04]  /*27590*/  STL [R1+0xba8], R0 ;  /* 0x000ba80001007387 */ /* 0x0003e80000100800 */
[----:B------:R-:W-:Y:S04]  /*275a0*/  STL [R1+0xbb4], R146 ;  /* 0x000bb49201007387 */ /* 0x000fe80000100800 */
[----:B------:R-:W4:Y:S01]  /*275b0*/  LDL.LU.64 R140, [R1+0xce0] ;  /* 0x000ce000018c7983 */ /* 0x000f220000300a00 */
[----:B-1----:R-:W-:-:S03]  /*275c0*/  IMAD.MOV.U32 R0, RZ, RZ, R147 ;  /* 0x000000ffff007224 */ /* 0x002fc600078e0093 */
[----:B------:R-:W4:Y:S04]  /*275d0*/  LDL.LU.64 R142, [R1+0xc28] ;  /* 0x000c2800018e7983 */ /* 0x000f280000300a00 */
[----:B------:R1:W-:Y:S04]  /*275e0*/  STL [R1+0xbb0], R0 ;  /* 0x000bb00001007387 */ /* 0x0003e80000100800 */
[----:B------:R-:W-:Y:S04]  /*275f0*/  STL [R1+0xbbc], R148 ;  /* 0x000bbc9401007387 */ /* 0x000fe80000100800 */
[----:B------:R-:W4:Y:S01]  /*27600*/  LDL.LU.64 R144, [R1+0xdf8] ;  /* 0x000df80001907983 */ /* 0x000f220000300a00 */
[----:B-1----:R-:W-:-:S03]  /*27610*/  IMAD.MOV.U32 R0, RZ, RZ, R149 ;  /* 0x000000ffff007224 */ /* 0x002fc600078e0095 */
[----:B------:R-:W4:Y:S04]  /*27620*/  LDL.LU.64 R146, [R1+0xda0] ;  /* 0x000da00001927983 */ /* 0x000f280000300a00 */
[----:B------:R2:W-:Y:S02]  /*27630*/  STL [R1+0xbb8], R0 ;  /* 0x000bb80001007387 */ /* 0x0005e40000100800 */
[----:B--2---:R-:W-:Y:S02]  /*27640*/  MOV R0, R151 ;  /* 0x0000009700007202 */ /* 0x004fe40000000f00 */
[----:B------:R1:W-:Y:S04]  /*27650*/  STL [R1+0xbc4], R150 ;  /* 0x000bc49601007387 */ /* 0x0003e80000100800 */
[----:B------:R-:W2:Y:S04]  /*27660*/  LDL.LU.64 R148, [R1+0xcf0] ;  /* 0x000cf00001947983 */ /* 0x000ea80000300a00 */
[----:B------:R-:W-:Y:S04]  /*27670*/  STL [R1+0xbcc], R120 ;  /* 0x000bcc7801007387 */ /* 0x000fe80000100800 */
[----:B------:R1:W-:Y:S04]  /*27680*/  STL [R1+0xbc0], R0 ;  /* 0x000bc00001007387 */ /* 0x0003e80000100800 */
[----:B-1----:R-:W2:Y:S01]  /*27690*/  LDL.LU.64 R150, [R1+0xc50] ;  /* 0x000c500001967983 */ /* 0x002ea20000300a00 */
[----:B------:R-:W-:-:S03]  /*276a0*/  IMAD.MOV.U32 R0, RZ, RZ, R121 ;  /* 0x000000ffff007224 */ /* 0x000fc600078e0079 */
[----:B---3--:R-:W-:Y:S04]  /*276b0*/  STL [R1+0xbd4], R122 ;  /* 0x000bd47a01007387 */ /* 0x008fe80000100800 */
[----:B------:R1:W-:Y:S02]  /*276c0*/  STL [R1+0xbc8], R0 ;  /* 0x000bc80001007387 */ /* 0x0003e40000100800 */
[----:B-1----:R-:W-:Y:S02]  /*276d0*/  IMAD.MOV.U32 R0, RZ, RZ, R123 ;  /* 0x000000ffff007224 */ /* 0x002fe400078e007b */
[----:B------:R-:W-:Y:S04]  /*276e0*/  STL [R1+0xbdc], R124 ;  /* 0x000bdc7c01007387 */ /* 0x000fe80000100800 */
[----:B------:R1:W-:Y:S04]  /*276f0*/  STL [R1+0xbd0], R0 ;  /* 0x000bd00001007387 */ /* 0x0003e80000100800 */
[----:B------:R-:W-:Y:S01]  /*27700*/  STL [R1+0xbe4], R126 ;  /* 0x000be47e01007387 */ /* 0x000fe20000100800 */
[----:B-1----:R-:W-:-:S05]  /*27710*/  MOV R0, R125 ;  /* 0x0000007d00007202 */ /* 0x002fca0000000f00 */
[----:B------:R1:W-:Y:S04]  /*27720*/  STL [R1+0xbd8], R0 ;  /* 0x000bd80001007387 */ /* 0x0003e80000100800 */
[----:B------:R-:W-:Y:S01]  /*27730*/  STL [R1+0xbec], R128 ;  /* 0x000bec8001007387 */ /* 0x000fe20000100800 */
[----:B-1----:R-:W-:-:S05]  /*27740*/  IMAD.MOV.U32 R0, RZ, RZ, R127 ;  /* 0x000000ffff007224 */ /* 0x002fca00078e007f */
[----:B------:R1:W-:Y:S04]  /*27750*/  STL [R1+0xbe0], R0 ;  /* 0x000be00001007387 */ /* 0x0003e80000100800 */
[----:B------:R-:W-:Y:S01]  /*27760*/  STL [R1+0xbf4], R130 ;  /* 0x000bf48201007387 */ /* 0x000fe20000100800 */
[----:B-1----:R-:W-:-:S05]  /*27770*/  IMAD.MOV.U32 R0, RZ, RZ, R129 ;  /* 0x000000ffff007224 */ /* 0x002fca00078e0081 */
[----:B------:R1:W-:Y:S04]  /*27780*/  STL [R1+0xbe8], R0 ;  /* 0x000be80001007387 */ /* 0x0003e80000100800 */
[----:B----4-:R-:W-:Y:S01]  /*27790*/  STL [R1+0xbfc], R132 ;  /* 0x000bfc8401007387 */ /* 0x010fe20000100800 */
[----:B-1----:R-:W-:-:S05]  /*277a0*/  MOV R0, R131 ;  /* 0x0000008300007202 */ /* 0x002fca0000000f00 */
[----:B------:R1:W-:Y:S04]  /*277b0*/  STL [R1+0xbf0], R0 ;  /* 0x000bf00001007387 */ /* 0x0003e80000100800 */
[----:B------:R-:W-:Y:S01]  /*277c0*/  STL [R1+0xc04], R134 ;  /* 0x000c048601007387 */ /* 0x000fe20000100800 */
[----:B-1----:R-:W-:-:S05]  /*277d0*/  IMAD.MOV.U32 R0, RZ, RZ, R133 ;  /* 0x000000ffff007224 */ /* 0x002fca00078e0085 */
[----:B------:R1:W-:Y:S02]  /*277e0*/  STL [R1+0xbf8], R0 ;  /* 0x000bf80001007387 */ /* 0x0003e40000100800 */
[----:B-1----:R-:W-:Y:S02]  /*277f0*/  IMAD.MOV.U32 R0, RZ, RZ, R135 ;  /* 0x000000ffff007224 */ /* 0x002fe400078e0087 */
[----:B------:R-:W-:Y:S04]  /*27800*/  STL [R1+0xc0c], R136 ;  /* 0x000c0c8801007387 */ /* 0x000fe80000100800 */
[----:B------:R1:W-:Y:S04]  /*27810*/  STL [R1+0xc00], R0 ;  /* 0x000c000001007387 */ /* 0x0003e80000100800 */
[----:B------:R-:W-:Y:S01]  /*27820*/  STL [R1+0xc14], R138 ;  /* 0x000c148a01007387 */ /* 0x000fe20000100800 */
[----:B-1----:R-:W-:-:S05]  /*27830*/  MOV R0, R137 ;  /* 0x0000008900007202 */ /* 0x002fca0000000f00 */
[----:B------:R1:W-:Y:S02]  /*27840*/  STL [R1+0xc08], R0 ;  /* 0x000c080001007387 */ /* 0x0003e40000100800 */
[----:B-1----:R-:W-:Y:S02]  /*27850*/  IMAD.MOV.U32 R0, RZ, RZ, R139 ;  /* 0x000000ffff007224 */ /* 0x002fe400078e008b */
[----:B------:R-:W-:Y:S04]  /*27860*/  STL [R1+0xc1c], R140 ;  /* 0x000c1c8c01007387 */ /* 0x000fe80000100800 */
[----:B------:R1:W-:Y:S04]  /*27870*/  STL [R1+0xc10], R0 ;  /* 0x000c100001007387 */ /* 0x0003e80000100800 */
[----:B------:R-:W-:Y:S01]  /*27880*/  STL [R1+0xc24], R142 ;  /* 0x000c248e01007387 */ /* 0x000fe20000100800 */
[----:B-1----:R-:W-:-:S05]  /*27890*/  IMAD.MOV.U32 R0, RZ, RZ, R141 ;  /* 0x000000ffff007224 */ /* 0x002fca00078e008d */
[----:B------:R1:W-:Y:S04]  /*278a0*/  STL [R1+0xc18], R0 ;  /* 0x000c180001007387 */ /* 0x0003e80000100800 */
[----:B------:R-:W-:Y:S01]  /*278b0*/  STL [R1+0xc2c], R144 ;  /* 0x000c2c9001007387 */ /* 0x000fe20000100800 */
[----:B-1----:R-:W-:-:S05]  /*278c0*/  MOV R0, R143 ;  /* 0x0000008f00007202 */ /* 0x002fca0000000f00 */
[----:B------:R1:W-:Y:S04]  /*278d0*/  STL [R1+0xc20], R0 ;  /* 0x000c200001007387 */ /* 0x0003e80000100800 */
[----:B------:R-:W-:Y:S01]  /*278e0*/  STL [R1+0xc34], R146 ;  /* 0x000c349201007387 */ /* 0x000fe20000100800 */
[----:B-1----:R-:W-:-:S05]  /*278f0*/  IMAD.MOV.U32 R0, RZ, RZ, R145 ;  /* 0x000000ffff007224 */ /* 0x002fca00078e0091 */
[----:B------:R1:W-:Y:S04]  /*27900*/  STL [R1+0xc28], R0 ;  /* 0x000c280001007387 */ /* 0x0003e80000100800 */
[----:B--2---:R-:W-:Y:S01]  /*27910*/  STL [R1+0xc3c], R148 ;  /* 0x000c3c9401007387 */ /* 0x004fe20000100800 */
[----:B-1----:R-:W-:-:S05]  /*27920*/  IMAD.MOV.U32 R0, RZ, RZ, R147 ;  /* 0x000000ffff007224 */ /* 0x002fca00078e0093 */
[----:B------:R1:W-:Y:S01]  /*27930*/  STL [R1+0xc30], R0 ;  /* 0x000c300001007387 */ /* 0x0003e20000100800 */
[----:B------:R-:W-:Y:S01]  /*27940*/  IMAD.MOV.U32 R3, RZ, RZ, R151 ;  /* 0x000000ffff037224 */ /* 0x000fe200078e0097 */
[----:B-1----:R-:W-:-:S05]  /*27950*/  MOV R0, R149 ;  /* 0x0000009500007202 */ /* 0x002fca0000000f00 */
[----:B------:R1:W-:Y:S04]  /*27960*/  STL [R1+0xc38], R0 ;  /* 0x000c380001007387 */ /* 0x0003e80000100800 */
[----:B------:R-:W-:Y:S04]  /*27970*/  STL [R1+0xc44], R150 ;  /* 0x000c449601007387 */ /* 0x000fe80000100800 */
[----:B------:R2:W-:Y:S04]  /*27980*/  STL [R1+0xc40], R3 ;  /* 0x000c400301007387 */ /* 0x0005e80000100800 */
        /* <DEDUP_REMOVED lines=368> */
[----:B------:R-:W-:-:S03]  /*29090*/  SHF.R.S32.HI R5, RZ, 0x1f, R14 ;  /* 0x0000001fff057819 */ /* 0x000fc6000001140e */
[----:B------:R3:W-:Y:S04]  /*290a0*/  STL [R1+0x1c0], RZ ;  /* 0x0001c0ff01007387 */ /* 0x0007e80000100800 */
[----:B------:R3:W-:Y:S04]  /*290b0*/  STL [R1+0x1c4], RZ ;  /* 0x0001c4ff01007387 */ /* 0x0007e80000100800 */
[----:B------:R3:W-:Y:S04]  /*290c0*/  STL [R1+0x1c8], RZ ;  /* 0x0001c8ff01007387 */ /* 0x0007e80000100800 */
[----:B------:R3:W-:Y:S01]  /*290d0*/  STL [R1+0x1cc], RZ ;  /* 0x0001ccff01007387 */ /* 0x0007e20000100800 */
[----:B------:R-:W-:-:S03]  /*290e0*/  LEA.HI R5, R5, R14, RZ, 0x6 ;  /* 0x0000000e05057211 */ /* 0x000fc600078f30ff */
        /* <DEDUP_REMOVED lines=13> */
[----:B------:R3:W-:Y:S01]  /*291c0*/  STL [R1+0xc48], R5 ;  /* 0x000c480501007387 */ /* 0x0007e20000100800 */
[----:B-1----:R-:W-:-:S02]  /*291d0*/  SHF.R.S32.HI R0, RZ, 0x1f, R2 ;  /* 0x0000001fff007819 */ /* 0x002fc40000011402 */
[----:B--2---:R-:W-:Y:S01]  /*291e0*/  SHF.R.S32.HI R3, RZ, 0x1f, R4 ;  /* 0x0000001fff037819 */ /* 0x004fe20000011404 */
[----:B------:R-:W-:Y:S01]  /*291f0*/  IMAD.MOV.U32 R14, RZ, RZ, RZ ;  /* 0x000000ffff0e7224 */ /* 0x000fe200078e00ff */
[C---:B------:R-:W-:Y:S01]  /*29200*/  SHF.L.U64.HI R0, R2.reuse, 0x2, R0 ;  /* 0x0000000202007819 */ /* 0x040fe20000010200 */
[----:B------:R-:W-:Y:S01]  /*29210*/  IMAD.SHL.U32 R2, R2, 0x4, RZ ;  /* 0x0000000402027824 */ /* 0x000fe200078e00ff */
[C---:B------:R-:W-:Y:S02]  /*29220*/  SHF.L.U64.HI R3, R4.reuse, 0x2, R3 ;  /* 0x0000000204037819 */ /* 0x040fe40000010203 */
[----:B------:R-:W-:Y:S02]  /*29230*/  CS2R R24, SRZ ;  /* 0x0000000000187805 */ /* 0x000fe4000001ff00 */
[----:B------:R-:W-:Y:S02]  /*29240*/  SHF.L.U32 R4, R4, 0x2, RZ ;  /* 0x0000000204047819 */ /* 0x000fe400000006ff */
        /* <DEDUP_REMOVED lines=62> */
[----:B------:R-:W-:Y:S01]  /*29630*/  CS2R R150, SRZ ;  /* 0x0000000000967805 */ /* 0x000fe2000001ff00 */
[----:B------:R-:W-:Y:S01]  /*29640*/  UMOV UR14, 0x5 ;  /* 0x00000005000e7882 */ /* 0x000fe20000000000 */
[----:B---3--:R-:W-:-:S05]  /*29650*/  UMOV UR13, 0xffffffff ;  /* 0xffffffff000d7882 */ /* 0x008fca0000000000 */
.L_x_1:
[----:B------:R-:W-:Y:S01]  /*29660*/  STL.64 [R1+0x1020], R250 ;  /* 0x001020fa01007387 */ /* 0x000fe20000100a00 */
[----:B------:R-:W-:Y:S01]  /*29670*/  UIADD3 UR13, UR13, 0x1, URZ ;  /* 0x000000010d0d7890 */ /* 0x000fe2000fffe03f */
[----:B------:R-:W-:-:S04]  /*29680*/  DEPBAR.LE SB0, 0xa ;  /* 0x000082800000791a */ /* 0x000fc80000000000 */
[----:B------:R-:W-:Y:S01]  /*29690*/  STL.64 [R1+0x1018], R248 ;  /* 0x001018f801007387 */ /* 0x000fe20000100a00 */
[----:B------:R-:W-:Y:S01]  /*296a0*/  UMOV UR7, 0x40000040 ;  /* 0x4000004000077882 */ /* 0x000fe20000000000 */
[----:B------:R-:W1:Y:S02]  /*296b0*/  LDC R5, c[0x0][0x230] ;  /* 0x00008c00ff057b82 */ /* 0x000e640000000800 */
[----:B------:R-:W-:Y:S04]  /*296c0*/  STL.64 [R1+0x1010], R246 ;  /* 0x001010f601007387 */ /* 0x000fe80000100a00 */
        /* <DEDUP_REMOVED lines=47> */
[----:B-----5:R-:W-:Y:S04]  /*299c0*/  STL.64 [R1+0xe90], R150 ;  /* 0x000e909601007387 */ /* 0x020fe80000100a00 */
        /* <DEDUP_REMOVED lines=12> */
[----:B------:R2:W-:Y:S04]  /*29a90*/  STL.64 [R1+0xe28], R124 ;  /* 0x000e287c01007387 */ /* 0x0005e80000100a00 */
[----:B--2---:R-:W2:Y:S04]  /*29aa0*/  LDL.LU.64 R124, [R1+0x400] ;  /* 0x00040000017c7983 */ /* 0x004ea80000300a00 */
[----:B------:R-:W2:Y:S04]  /*29ab0*/  LDL.LU.64 R126, [R1+0x408] ;  /* 0x00040800017e7983 */ /* 0x000ea80000300a00 */
        /* <DEDUP_REMOVED lines=61> */
[----:B------:R-:W2:Y:S01]  /*29e90*/  LDL.LU.64 R250, [R1+0x5f8] ;  /* 0x0005f80001fa7983 */ /* 0x000ea20000300a00 */
[----:B------:R-:W-:Y:S01]  /*29ea0*/  UISETP.GT.AND UP0, UPT, UR13, 0x6, UPT ;  /* 0x000000060d00788c */ /* 0x000fe2000bf04270 */
[----:B------:R-:W-:Y:S03]  /*29eb0*/  BAR.SYNC.DEFER_BLOCKING 0x0 ;  /* 0x0000000000007b1d */ /* 0x000fe60000010000 */
[----:B------:R-:W-:-:S04]  /*29ec0*/  USEL UR13, UR13, URZ, !UP0 ;  /* 0x0000003f0d0d7287 */ /* 0x000fc8000c000000 */
[----:B------:R-:W-:Y:S01]  /*29ed0*/  ULEA UR4, UR13, UR12, 0x10 ;  /* 0x0000000c0d047291 */ /* 0x000fe2000f8e803f */
[----:B------:R-:W-:Y:S03]  /*29ee0*/  STL [R1+0xe24], R4 ;  /* 0x000e240401007387 */ /* 0x000fe60000100800 */
[----:B------:R-:W-:Y:S02]  /*29ef0*/  UIADD3 UR5, UR4, 0x70000, URZ ;  /* 0x0007000004057890 */ /* 0x000fe4000fffe03f */
[----:B------:R-:W-:Y:S01]  /*29f00*/  USHF.R.U32.HI UR4, URZ, 0x4, UR4 ;  /* 0x000000043f047899 */ /* 0x000fe20008011604 */
[----:B------:R-:W-:Y:S01]  /*29f10*/  STL [R1+0xe20], R3 ;  /* 0x000e200301007387 */ /* 0x000fe20000100800 */
[----:B------:R-:W-:Y:S02]  /*29f20*/  USHF.R.U32.HI UR5, URZ, 0x4, UR5 ;  /* 0x000000043f057899 */ /* 0x000fe40008011605 */
[----:B------:R-:W-:Y:S01]  /*29f30*/  USGXT.U32 UR4, UR4, 0xe ;  /* 0x0000000e0404789a */ /* 0x000fe20008000000 */
[----:B-----5:R-:W-:Y:S01]  /*29f40*/  STL [R1+0xe1c], R11 ;  /* 0x000e1c0b01007387 */ /* 0x020fe20000100800 */
[----:B------:R-:W-:-:S02]  /*29f50*/  USGXT.U32 UR6, UR5, 0xe ;  /* 0x0000000e0506789a */ /* 0x000fc40008000000 */
[----:B------:R-:W-:Y:S01]  /*29f60*/  UIADD3 UR8, UP0, UR4, 0x2, URZ ;  /* 0x0000000204087890 */ /* 0x000fe2000ff1e03f */
[----:B------:R-:W-:Y:S01]  /*29f70*/  STL [R1+0xe08], R8 ;  /* 0x000e080801007387 */ /* 0x000fe20000100800 */
[----:B------:R-:W-:Y:S01]  /*29f80*/  UMOV UR5, 0x40000040 ;  /* 0x4000004000057882 */ /* 0x000fe20000000000 */
[----:B------:R-:W-:Y:S02]  /*29f90*/  UIADD3 UR10, UP1, UR6, 0x2, URZ ;  /* 0x00000002060a7890 */ /* 0x000fe4000ff3e03f */
[----:B------:R-:W-:Y:S04]  /*29fa0*/  STL [R1+0xe04], R7 ;  /* 0x000e040701007387 */ /* 0x000fe80000100800 */
[----:B------:R-:W-:Y:S01]  /*29fb0*/  STL [R1+0xe00], R6 ;  /* 0x000e000601007387 */ /* 0x000fe20000100800 */
[----:B--2---:R-:W-:-:S06]  /*29fc0*/  WARPGROUP.ARRIVE ;  /* 0x00000000000079c5 */ /* 0x004fcc0000000000 */
[----:B------:R-:W-:Y:S01]  /*29fd0*/  HGMMA.64x256x8.F32.TF32 R124, gdesc[UR4], R124, gsb0 ;  /* 0x07e00000047c79f0 */ /* 0x000fe2000800287c */
[----:B------:R-:W-:Y:S01]  /*29fe0*/  UMOV UR4, URZ ;  /* 0x0000003f00047c82 */ /* 0x000fe20008000000 */
[----:B------:R-:W-:Y:S01]  /*29ff0*/  UMOV UR5, URZ ;  /* 0x0000003f00057c82 */ /* 0x000fe20008000000 */
[----:B------:R-:W-:Y:S02]  /*2a000*/  UIADD3.X UR9, UR4, 0x40000040, URZ, UP0, !UPT ;  /* 0x4000004004097890 */ /* 0x000fe400087fe43f */
[----:B------:R-:W-:Y:S02]  /*2a010*/  UIADD3.X UR11, UR5, 0x40000040, URZ, UP1, !UPT ;  /* 0x40000040050b7890 */ /* 0x000fe40008ffe43f */
[----:B------:R-:W-:Y:S02]  /*2a020*/  UIADD3.64 UR40, UR8, 0x2, URZ ;  /* 0x0000000208287897 */ /* 0x000fe4000fffe03f */
[----:B------:R-:W-:Y:S02]  /*2a030*/  UIADD3.64 UR42, UR10, 0x2, URZ ;  /* 0x000000020a2a7897 */ /* 0x000fe4000fffe03f */
[----:B------:R-:W-:-:S02]  /*2a040*/  UIADD3.64 UR36, UR8, 0x4, URZ ;  /* 0x0000000408247897 */ /* 0x000fc4000fffe03f */
[----:B------:R-:W-:Y:S02]  /*2a050*/  UIADD3.64 UR38, UR10, 0x4, URZ ;  /* 0x000000040a267897 */ /* 0x000fe4000fffe03f */
[----:B------:R-:W-:Y:S02]  /*2a060*/  UIADD3.64 UR32, UR8, 0x7fe, URZ ;  /* 0x000007fe08207897 */ /* 0x000fe4000fffe03f */
[----:B------:R-:W-:Y:S02]  /*2a070*/  UIADD3.64 UR34, UR10, 0x7fe, URZ ;  /* 0x000007fe0a227897 */ /* 0x000fe4000fffe03f */
[----:B------:R-:W-:Y:S02]  /*2a080*/  UIADD3.64 UR28, UR8, 0x800, URZ ;  /* 0x00000800081c7897 */ /* 0x000fe4000fffe03f */
[----:B------:R-:W-:Y:S02]  /*2a090*/  UIADD3.64 UR30, UR10, 0x800, URZ ;  /* 0x000008000a1e7897 */ /* 0x000fe4000fffe03f */
[----:B------:R-:W-:-:S02]  /*2a0a0*/  UIADD3.64 UR24, UR8, 0x802, URZ ;  /* 0x0000080208187897 */ /* 0x000fc4000fffe03f */
[----:B------:R-:W-:Y:S02]  /*2a0b0*/  UIADD3.64 UR26, UR10, 0x802, URZ ;  /* 0x000008020a1a7897 */ /* 0x000fe4000fffe03f */
[----:B------:R-:W-:Y:S02]  /*2a0c0*/  UIADD3.64 UR20, UR8, 0x804, URZ ;  /* 0x0000080408147897 */ /* 0x000fe4000fffe03f */
[----:B------:R-:W-:Y:S01]  /*2a0d0*/  UIADD3.64 UR22, UR10, 0x804, URZ ;  /* 0x000008040a167897 */ /* 0x000fe2000fffe03f */
[----:B------:R-:W-:Y:S02]  /*2a0e0*/  WARPGROUP.DEPBAR.LE gsb0, 0x0 ;  /* 0x00008000000079c5 */ /* 0x000fe40000010000 */
[----:B------:R-:W-:-:S06]  /*2a0f0*/  WARPGROUP.ARRIVE ;  /* 0x00000000000079c5 */ /* 0x000fcc0000000000 */
[----:B------:R-:W-:Y:S03]  /*2a100*/  HGMMA.64x256x8.F32.TF32 R124, gdesc[UR8], R124, gsb0 ;  /* 0x07e00000087c79f0 */ /* 0x000fe6000800287c */
[----:B------:R-:W-:Y:S02]  /*2a110*/  WARPGROUP.DEPBAR.LE gsb0, 0x0 ;  /* 0x00008000000079c5 */ /* 0x000fe40000010000 */
[----:B------:R-:W-:-:S15]  /*2a120*/  WARPGROUP.ARRIVE ;  /* 0x00000000000079c5 */ /* 0x000fde0000000000 */
[----:B------:R-:W-:-:S08]  /*2a130*/  NOP ;  /* 0x0000000000007918 */ /* 0x000fd00000000000 */
        /* <DEDUP_REMOVED lines=22> */
[----:B------:R2:W-:Y:S04]  /*2a2a0*/  STL.64 [R1+0x400], R124 ;  /* 0x0004007c01007387 */ /* 0x0005e80000100a00 */
        /* <DEDUP_REMOVED lines=63> */
[----:B--2---:R-:W2:Y:S04]  /*2a6a0*/  LDL.LU.64 R124, [R1] ;  /* 0x00000000017c7983 */ /* 0x004ea80000300a00 */
[----:B---3--:R-:W3:Y:S04]  /*2a6b0*/  LDL.LU.64 R126, [R1+0x8] ;  /* 0x00000800017e7983 */ /* 0x008ee80000300a00 */
[----:B----4-:R-:W4:Y:S04]  /*2a6c0*/  LDL.LU.64 R128, [R1+0x10] ;  /* 0x0000100001807983 */ /* 0x010f280000300a00 */
[----:B-1----:R-:W2:Y:S04]  /*2a6d0*/  LDL.LU.64 R130, [R1+0x18] ;  /* 0x0000180001827983 */ /* 0x002ea80000300a00 */
[----:B------:R-:W3:Y:S04]  /*2a6e0*/  LDL.LU.64 R132, [R1+0x20] ;  /* 0x0000200001847983 */ /* 0x000ee80000300a00 */
[----:B------:R-:W4:Y:S04]  /*2a6f0*/  LDL.LU.64 R134, [R1+0x28] ;  /* 0x0000280001867983 */ /* 0x000f280000300a00 */
[----:B------:R-:W2:Y:S04]  /*2a700*/  LDL.LU.64 R136, [R1+0x30] ;  /* 0x0000300001887983 */ /* 0x000ea80000300a00 */
[----:B------:R-:W3:Y:S04]  /*2a710*/  LDL.LU.64 R138, [R1+0x38] ;  /* 0x00003800018a7983 */ /* 0x000ee80000300a00 */
[----:B------:R-:W4:Y:S04]  /*2a720*/  LDL.LU.64 R140, [R1+0x40] ;  /* 0x00004000018c7983 */ /* 0x000f280000300a00 */
[----:B------:R-:W2:Y:S04]  /*2a730*/  LDL.LU.64 R142, [R1+0x48] ;  /* 0x00004800018e7983 */ /* 0x000ea80000300a00 */
[----:B------:R-:W3:Y:S04]  /*2a740*/  LDL.LU.64 R144, [R1+0x50] ;  /* 0x0000500001907983 */ /* 0x000ee80000300a00 */
[----:B------:R-:W4:Y:S04]  /*2a750*/  LDL.LU.64 R146, [R1+0x58] ;  /* 0x0000580001927983 */ /* 0x000f280000300a00 */
[----:B------:R-:W2:Y:S04]  /*2a760*/  LDL.LU.64 R148, [R1+0x60] ;  /* 0x0000600001947983 */ /* 0x000ea80000300a00 */
[----:B------:R-:W3:Y:S04]  /*2a770*/  LDL.LU.64 R150, [R1+0x68] ;  /* 0x0000680001967983 */ /* 0x000ee80000300a00 */
[----:B---3--:R-:W-:Y:S04]  /*2a780*/  STL.64 [R1+0x1220], R150 ;  /* 0x0012209601007387 */ /* 0x008fe80000100a00 */
[----:B--2---:R-:W-:Y:S04]  /*2a790*/  STL.64 [R1+0x1218], R148 ;  /* 0x0012189401007387 */ /* 0x004fe80000100a00 */
[----:B----4-:R-:W-:Y:S04]  /*2a7a0*/  STL.64 [R1+0x1210], R146 ;  /* 0x0012109201007387 */ /* 0x010fe80000100a00 */
        /* <DEDUP_REMOVED lines=61> */
[----:B-1----:R-:W2:Y:S04]  /*2ab80*/  LDL.LU.64 R24, [R1+0x200] ;  /* 0x0002000001187983 */ /* 0x002ea80000300a00 */
        /* <DEDUP_REMOVED lines=63> */
[----:B------:R-:W-:-:S02]  /*2af80*/  UIADD3.64 UR4, UR8, 0x1fe, URZ ;  /* 0x000001fe08047897 */ /* 0x000fc4000fffe03f */
[----:B------:R-:W-:Y:S01]  /*2af90*/  UIADD3.64 UR44, UR8, 0x200, URZ ;  /* 0x00000200082c7897 */ /* 0x000fe2000fffe03f */
[----:B------:R-:W3:Y:S01]  /*2afa0*/  LDL.LU.64 R152, [R1+0x70] ;  /* 0x0000700001987983 */ /* 0x000ee20000300a00 */
[----:B------:R-:W-:Y:S01]  /*2afb0*/  UMOV UR46, UR10 ;  /* 0x0000000a002e7c82 */ /* 0x000fe20008000000 */
[----:B------:R-:W-:Y:S01]  /*2afc0*/  UMOV UR47, UR11 ;  /* 0x0000000b002f7c82 */ /* 0x000fe20008000000 */
[----:B------:R-:W-:Y:S01]  /*2afd0*/  UIADD3.64 UR40, UR8, 0x202, URZ ;  /* 0x0000020208287897 */ /* 0x000fe2000fffe03f */
[----:B------:R-:W3:Y:S01]  /*2afe0*/  LDL.LU.64 R154, [R1+0x78] ;  /* 0x00007800019a7983 */ /* 0x000ee20000300a00 */
[----:B------:R-:W-:Y:S02]  /*2aff0*/  UIADD3.64 UR36, UR8, 0x204, URZ ;  /* 0x0000020408247897 */ /* 0x000fe4000fffe03f */
[----:B------:R-:W-:Y:S01]  /*2b000*/  UIADD3.64 UR32, UR8, 0x9fe, URZ ;  /* 0x000009fe08207897 */ /* 0x000fe2000fffe03f */
[----:B------:R-:W3:Y:S01]  /*2b010*/  LDL.LU.64 R156, [R1+0x80] ;  /* 0x00008000019c7983 */ /* 0x000ee20000300a00 */
[----:B------:R-:W-:-:S02]  /*2b020*/  UIADD3.64 UR28, UR8, 0xa00, URZ ;  /* 0x00000a00081c7897 */ /* 0x000fc4000fffe03f */
[----:B------:R-:W-:Y:S01]  /*2b030*/  UIADD3.64 UR24, UR8, 0xa02, URZ ;  /* 0x00000a0208187897 */ /* 0x000fe2000fffe03f */
[----:B------:R-:W3:Y:S01]  /*2b040*/  LDL.LU.64 R158, [R1+0x88] ;  /* 0x00008800019e7983 */ /* 0x000ee20000300a00 */
[----:B------:R-:W-:-:S03]  /*2b050*/  UIADD3.64 UR20, UR8, 0xa04, URZ ;  /* 0x00000a0408147897 */ /* 0x000fc6000fffe03f */
[----:B------:R-:W3:Y:S04]  /*2b060*/  LDL.LU.64 R160, [R1+0x90] ;  /* 0x0000900001a07983 */ /* 0x000ee80000300a00 */
        /* <DEDUP_REMOVED lines=44> */
[----:B------:R-:W3:Y:S01]  /*2b330*/  LDL.LU.64 R250, [R1+0x1f8] ;  /* 0x0001f80001fa7983 */ /* 0x000ee20000300a00 */
[----:B--2---:R-:W-:-:S06]  /*2b340*/  WARPGROUP.ARRIVE ;  /* 0x00000000000079c5 */ /* 0x004fcc0000000000 */
        /* <DEDUP_REMOVED lines=94> */
[----:B-1----:R-:W3:Y:S04]  /*2b930*/  LDL.LU.64 R150, [R1+0x1220] ;  /* 0x0012200001967983 */ /* 0x002ee80000300a00 */
        /* <DEDUP_REMOVED lines=13> */
[----:B------:R-:W-:-:S02]  /*2ba10*/  UIADD3.64 UR4, UR8, 0x3fe, URZ ;  /* 0x000003fe08047897 */ /* 0x000fc4000fffe03f */
[----:B------:R-:W-:Y:S01]  /*2ba20*/  UIADD3.64 UR44, UR8, 0x400, URZ ;  /* 0x00000400082c7897 */ /* 0x000fe2000fffe03f */
[----:B------:R-:W2:Y:S01]  /*2ba30*/  LDL.LU.64 R122, [R1+0x11b0] ;  /* 0x0011b000017a7983 */ /* 0x000ea20000300a00 */
[----:B------:R-:W-:Y:S01]  /*2ba40*/  UMOV UR46, UR10 ;  /* 0x0000000a002e7c82 */ /* 0x000fe20008000000 */
[----:B------:R-:W-:Y:S01]  /*2ba50*/  UMOV UR47, UR11 ;  /* 0x0000000b002f7c82 */ /* 0x000fe20008000000 */
[----:B------:R-:W-:Y:S01]  /*2ba60*/  UIADD3.64 UR40, UR8, 0x402, URZ ;  /* 0x0000040208287897 */ /* 0x000fe2000fffe03f */
[----:B------:R-:W2:Y:S01]  /*2ba70*/  LDL.LU.64 R120, [R1+0x11a8] ;  /* 0x0011a80001787983 */ /* 0x000ea20000300a00 */
[----:B------:R-:W-:Y:S02]  /*2ba80*/  UIADD3.64 UR36, UR8, 0x404, URZ ;  /* 0x0000040408247897 */ /* 0x000fe4000fffe03f */
[----:B------:R-:W-:Y:S01]  /*2ba90*/  UIADD3.64 UR32, UR8, 0xbfe, URZ ;  /* 0x00000bfe08207897 */ /* 0x000fe2000fffe03f */
[----:B------:R-:W2:Y:S01]  /*2baa0*/  LDL.LU.64 R118, [R1+0x11a0] ;  /* 0x0011a00001767983 */ /* 0x000ea20000300a00 */
[----:B------:R-:W-:-:S02]  /*2bab0*/  UIADD3.64 UR28, UR8, 0xc00, URZ ;  /* 0x00000c00081c7897 */ /* 0x000fc4000fffe03f */
[----:B------:R-:W-:Y:S01]  /*2bac0*/  UIADD3.64 UR24, UR8, 0xc02, URZ ;  /* 0x00000c0208187897 */ /* 0x000fe2000fffe03f */
[----:B------:R-:W2:Y:S01]  /*2bad0*/  LDL.LU.64 R116, [R1+0x1198] ;  /* 0x0011980001747983 */ /* 0x000ea20000300a00 */
[----:B------:R-:W-:-:S03]  /*2bae0*/  UIADD3.64 UR20, UR8, 0xc04, URZ ;  /* 0x00000c0408147897 */ /* 0x000fc6000fffe03f */
        /* <DEDUP_REMOVED lines=46> */
[----:B---3--:R-:W-:-:S06]  /*2bdd0*/  WARPGROUP.ARRIVE ;  /* 0x00000000000079c5 */ /* 0x008fcc0000000000 */
        /* <DEDUP_REMOVED lines=30> */
[----:B------:R-:W-:Y:S04]  /*2bfc0*/  STL.64 [R1], R124 ;  /* 0x0000007c01007387 */ /* 0x000fe80000100a00 */
        /* <DEDUP_REMOVED lines=64> */
[----:B------:R-:W4:Y:S04]  /*2c3d0*/  LDL.LU.64 R248, [R1+0x1018] ;  /* 0x0010180001f87983 */ /* 0x000f280000300a00 */
[----:B------:R-:W3:Y:S04]  /*2c3e0*/  LDL.LU.64 R246, [R1+0x1010] ;  /* 0x0010100001f67983 */ /* 0x000ee80000300a00 */
        /* <DEDUP_REMOVED lines=63> */
[----:B------:R-:W3:Y:S01]  /*2c7e0*/  LDL R6, [R1+0xc48] ;  /* 0x000c480001067983 */ /* 0x000ee20000100800 */
[----:B------:R-:W-:Y:S01]  /*2c7f0*/  UIADD3.64 UR36, UR8, 0x604, URZ ;  /* 0x0000060408247897 */ /* 0x000fe2000fffe03f */
[----:B------:R-:W-:Y:S01]  /*2c800*/  VIADD R3, R5, 0xfffffe80 ;  /* 0xfffffe8005037836 */ /* 0x000fe20000000000 */
[----:B------:R-:W-:Y:S01]  /*2c810*/  UIADD3.64 UR32, UR8, 0xdfe, URZ ;  /* 0x00000dfe08207897 */ /* 0x000fe2000fffe03f */
[----:B------:R-:W1:Y:S01]  /*2c820*/  S2R R7, SR_TID.X ;  /* 0x0000000000077919 */ /* 0x000e620000002100 */
[----:B------:R-:W-:Y:S01]  /*2c830*/  UIADD3.64 UR28, UR8, 0xe00, URZ ;  /* 0x00000e00081c7897 */ /* 0x000fe2000fffe03f */
[----:B------:R-:W-:Y:S01]  /*2c840*/  IMAD R5, R14, -0x40, R3 ;  /* 0xffffffc00e057824 */ /* 0x000fe200078e0203 */
[----:B------:R-:W-:Y:S01]  /*2c850*/  UIADD3.64 UR24, UR8, 0xe02, URZ ;  /* 0x00000e0208187897 */ /* 0x000fe2000fffe03f */
[----:B------:R-:W1:Y:S01]  /*2c860*/  S2R R12, SR_TID.X ;  /* 0x00000000000c7919 */ /* 0x000e620000002100 */
[----:B------:R-:W-:-:S02]  /*2c870*/  UIADD3 UR14, UR14, 0x1, URZ ;  /* 0x000000010e0e7890 */ /* 0x000fc4000fffe03f */
[----:B------:R-:W-:Y:S02]  /*2c880*/  ISETP.GT.AND P1, PT, R5, RZ, PT ;  /* 0x000000ff0500720c */ /* 0x000fe40003f24270 */
[----:B------:R-:W-:-:S04]  /*2c890*/  UISETP.GT.AND UP0, UPT, UR14, 0x6, UPT ;  /* 0x000000060e00788c */ /* 0x000fc8000bf04270 */
[----:B------:R-:W-:Y:S01]  /*2c8a0*/  USEL UR14, UR14, URZ, !UP0 ;  /* 0x0000003f0e0e7287 */ /* 0x000fe2000c000000 */
[----:B-1----:R-:W-:Y:S01]  /*2c8b0*/  IMAD.SHL.U32 R10, R7, 0x10, RZ ;  /* 0x00000010070a7824 */ /* 0x002fe200078e00ff */
[----:B------:R-:W-:-:S04]  /*2c8c0*/  LOP3.LUT R3, R12, 0x7f, RZ, 0xc0, !PT ;  /* 0x0000007f0c037812 */ /* 0x000fc800078ec0ff */
[----:B------:R-:W-:-:S05]  /*2c8d0*/  LOP3.LUT R10, R10, 0x70, RZ, 0xc0, !PT ;  /* 0x000000700a0a7812 */ /* 0x000fca00078ec0ff */
[----:B------:R-:W-:Y:S01]  /*2c8e0*/  IMAD R10, R3, 0x80, R10 ;  /* 0x00000080030a7824 */ /* 0x000fe200078e020a */
[----:B--2---:R-:W-:Y:S01]  /*2c8f0*/  WARPGROUP.ARRIVE ;  /* 0x00000000000079c5 */ /* 0x004fe20000000000 */
[----:B---3--:R-:W-:Y:S01]  /*2c900*/  IADD3 R9, R6, -0x6, RZ ;  /* 0xfffffffa06097810 */ /* 0x008fe20007ffe0ff */
[----:B------:R-:W-:Y:S04]  /*2c910*/  STL [R1+0xe0c], R6 ;  /* 0x000e0c0601007387 */ /* 0x000fe80000100800 */
[----:B------:R-:W-:Y:S01]  /*2c920*/  HGMMA.64x256x8.F32.TF32 R24, gdesc[UR4], R24, gsb0 ;  /* 0x07e00000041879f0 */ /* 0x000fe20008002818 */
[----:B------:R-:W-:Y:S01]  /*2c930*/  UIADD3.64 UR4, UR8, 0x600, URZ ;  /* 0x0000060008047897 */ /* 0x000fe2000fffe03f */
[----:B------:R-:W-:Y:S01]  /*2c940*/  ISETP.GE.AND P0, PT, R14, R9, PT ;  /* 0x000000090e00720c */ /* 0x000fe20003f06270 */
[----:B------:R-:W-:Y:S01]  /*2c950*/  UMOV UR6, UR10 ;  /* 0x0000000a00067c82 */ /* 0x000fe20008000000 */
[----:B------:R-:W-:Y:S01]  /*2c960*/  UMOV UR7, UR11 ;  /* 0x0000000b00077c82 */ /* 0x000fe20008000000 */
[----:B------:R1:W-:Y:S01]  /*2c970*/  STL [R1+0xe10], R14 ;  /* 0x000e100e01007387 */ /* 0x0003e20000100800 */
[----:B------:R-:W-:Y:S01]  /*2c980*/  UIADD3.64 UR8, UR8, 0xe04, URZ ;  /* 0x00000e0408087897 */ /* 0x000fe2000fffe03f */
[----:B------:R-:W-:Y:S01]  /*2c990*/  SEL R9, RZ, 0x4, !P1 ;  /* 0x00000004ff097807 */ /* 0x000fe20004800000 */
[----:B------:R-:W-:-:S02]  /*2c9a0*/  WARPGROUP.DEPBAR.LE gsb0, 0x0 ;  /* 0x00008000000079c5 */ /* 0x000fc40000010000 */
[----:B------:R-:W-:Y:S01]  /*2c9b0*/  WARPGROUP.ARRIVE ;  /* 0x00000000000079c5 */ /* 0x000fe20000000000 */
[----:B-1----:R-:W2:Y:S01]  /*2c9c0*/  LDL.LU R14, [R1+0x648] ;  /* 0x00064800010e7983 */ /* 0x002ea20000300800 */
[----:B------:R-:W-:Y:S01]  /*2c9d0*/  UMOV UR10, UR22 ;  /* 0x00000016000a7c82 */ /* 0x000fe20008000000 */
[----:B------:R-:W-:Y:S01]  /*2c9e0*/  UMOV UR11, UR23 ;  /* 0x00000017000b7c82 */ /* 0x000fe20008000000 */
[----:B------:R-:W-:Y:S01]  /*2c9f0*/  SEL R9, R9, RZ, !P0 ;  /* 0x000000ff09097207 */ /* 0x000fe20004000000 */
[----:B------:R-:W3:-:S13]  /*2ca00*/  LDL.LU R11, [R1+0x64c] ;  /* 0x00064c00010b7983 */ /* 0x000eda0000300800 */
[----:B------:R-:W-:Y:S01]  /*2ca10*/  HGMMA.64x256x8.F32.TF32 R24, gdesc[UR4], R24, gsb0 ;  /* 0x07e00000041879f0 */ /* 0x000fe20008002818 */
[----:B------:R-:W-:Y:S01]  /*2ca20*/  IADD3 R16, P1, R16, R2, RZ ;  /* 0x0000000210107210 */ /* 0x000fe20007f3e0ff */
[----:B------:R-:W-:Y:S01]  /*2ca30*/  ULEA UR4, UR14, UR12, 0x10 ;  /* 0x0000000c0e047291 */ /* 0x000fe2000f8e803f */
[----:B------:R-:W2:Y:S01]  /*2ca40*/  LDL.LU R8, [R1+0x650] ;  /* 0x0006500001087983 */ /* 0x000ea20000300800 */
[----:B------:R-:W-:-:S03]  /*2ca50*/  ISETP.NE.U32.AND P2, PT, R9, RZ, PT ;  /* 0x000000ff0900720c */ /* 0x000fc60003f45070 */
[----:B------:R-:W2:Y:S04]  /*2ca60*/  LDL.LU R6, [R1+0x654] ;  /* 0x0006540001067983 */ /* 0x000ea80000300800 */
[----:B------:R-:W2:Y:S04]  /*2ca70*/  LDL.LU R4, [R1+0x658] ;  /* 0x0006580001047983 */ /* 0x000ea80000300800 */
[----:B------:R-:W2:Y:S01]  /*2ca80*/  LDL.LU R3, [R1+0x65c] ;  /* 0x00065c0001037983 */ /* 0x000ea20000300800 */
[----:B------:R-:W-:Y:S02]  /*2ca90*/  WARPGROUP.DEPBAR.LE gsb0, 0x0 ;  /* 0x00008000000079c5 */ /* 0x000fe40000010000 */
[----:B------:R-:W-:-:S10]  /*2caa0*/  WARPGROUP.ARRIVE ;  /* 0x00000000000079c5 */ /* 0x000fd40000000000 */
        /* <DEDUP_REMOVED lines=16> */
[----:B------:R-:W-:Y:S01]  /*2cbb0*/  HGMMA.64x256x8.F32.TF32 R24, gdesc[UR24], R24, gsb0 ;  /* 0x07e00000181879f0 */ /* 0x000fe20008002818 */
[----:B------:R-:W-:Y:S01]  /*2cbc0*/  IADD3.X R15, R15, R0, RZ, P1, !PT ;  /* 0x000000000f0f7210 */ /* 0x000fe20000ffe4ff */
[----:B------:R-:W-:Y:S02]  /*2cbd0*/  VIADD R9, R10, UR4 ;  /* 0x000000040a097c36 */ /* 0x000fe40008000000 */
[----:B------:R-:W-:Y:S01]  /*2cbe0*/  IMAD.MOV.U32 R12, RZ, RZ, R16 ;  /* 0x000000ffff0c7224 */ /* 0x000fe200078e0010 */
[----:B------:R-:W-:Y:S02]  /*2cbf0*/  MOV R13, R15 ;  /* 0x0000000f000d7202 */ /* 0x000fe40000000f00 */
[----:B------:R-:W-:Y:S02]  /*2cc00*/  ISETP.GT.AND P1, PT, R5, 0x1, PT ;  /* 0x000000010500780c */ /* 0x000fe40003f24270 */
[-C--:B------:R-:W-:Y:S02]  /*2cc10*/  IADD3 R18, P3, R18, R2.reuse, RZ ;  /* 0x0000000212127210 */ /* 0x080fe40007f7e0ff */
[----:B------:R-:W-:-:S03]  /*2cc20*/  IADD3 R20, P4, R20, R2, RZ ;  /* 0x0000000214147210 */ /* 0x000fc60007f9e0ff */
[--C-:B------:R-:W-:Y:S02]  /*2cc30*/  IMAD.X R17, R17, 0x1, R0.reuse, P3 ;  /* 0x0000000111117824 */ /* 0x100fe400018e0600 */
[----:B------:R-:W-:Y:S01]  /*2cc40*/  IMAD.X R19, R19, 0x1, R0, P4 ;  /* 0x0000000113137824 */ /* 0x000fe200020e0600 */
[-C--:B------:R-:W-:Y:S02]  /*2cc50*/  IADD3 R22, P3, R22, R2.reuse, RZ ;  /* 0x0000000216167210 */ /* 0x080fe40007f7e0ff */
[----:B----4-:R-:W-:-:S03]  /*2cc60*/  IADD3 R152, P4, R152, R2, RZ ;  /* 0x0000000298987210 */ /* 0x010fc60007f9e0ff */
[--C-:B------:R-:W-:Y:S02]  /*2cc70*/  IMAD.X R21, R21, 0x1, R0.reuse, P3 ;  /* 0x0000000115157824 */ /* 0x100fe400018e0600 */
[----:B------:R-:W-:Y:S01]  /*2cc80*/  IMAD.X R23, R23, 0x1, R0, P4 ;  /* 0x0000000117177824 */ /* 0x000fe200020e0600 */
[----:B------:R-:W-:Y:S02]  /*2cc90*/  WARPGROUP.DEPBAR.LE gsb0, 0x0 ;  /* 0x00008000000079c5 */ /* 0x000fe40000010000 */
[----:B------:R-:W-:-:S06]  /*2cca0*/  WARPGROUP.ARRIVE ;  /* 0x00000000000079c5 */ /* 0x000fcc0000000000 */
[----:B------:R-:W-:Y:S01]  /*2ccb0*/  HGMMA.64x256x8.F32.TF32 R24, gdesc[UR8], R24, gsb0 ;  /* 0x07e00000081879f0 */ /* 0x000fe20008002818 */
[-C--:B------:R-:W-:Y:S02]  /*2ccc0*/  IADD3 R154, P3, R154, R2.reuse, RZ ;  /* 0x000000029a9a7210 */ /* 0x080fe40007f7e0ff */
[----:B------:R-:W-:-:S03]  /*2ccd0*/  IADD3 R156, P4, R156, R2, RZ ;  /* 0x000000029c9c7210 */ /* 0x000fc60007f9e0ff */
[--C-:B------:R-:W-:Y:S02]  /*2cce0*/  IMAD.X R153, R153, 0x1, R0.reuse, P3 ;  /* 0x0000000199997824 */ /* 0x100fe400018e0600 */
[----:B------:R-:W-:Y:S01]  /*2ccf0*/  IMAD.X R155, R155, 0x1, R0, P4 ;  /* 0x000000019b9b7824 */ /* 0x000fe200020e0600 */
[-C--:B------:R-:W-:Y:S02]  /*2cd00*/  IADD3 R158, P3, R158, R2.reuse, RZ ;  /* 0x000000029e9e7210 */ /* 0x080fe40007f7e0ff */
[----:B---3--:R-:W-:-:S03]  /*2cd10*/  IADD3 R11, P4, R11, R2, RZ ;  /* 0x000000020b0b7210 */ /* 0x008fc60007f9e0ff */
[--C-:B------:R-:W-:Y:S02]  /*2cd20*/  IMAD.X R157, R157, 0x1, R0.reuse, P3 ;  /* 0x000000019d9d7824 */ /* 0x100fe400018e0600 */
[----:B--2---:R-:W-:Y:S01]  /*2cd30*/  IMAD.X R14, R14, 0x1, R0, P4 ;  /* 0x000000010e0e7824 */ /* 0x004fe200020e0600 */
[-C--:B------:R-:W-:Y:S02]  /*2cd40*/  IADD3 R6, P3, R6, R2.reuse, RZ ;  /* 0x0000000206067210 */ /* 0x080fe40007f7e0ff */
[----:B------:R-:W-:-:S03]  /*2cd50*/  IADD3 R3, P4, R3, R2, RZ ;  /* 0x0000000203037210 */ /* 0x000fc60007f9e0ff */
[--C-:B------:R-:W-:Y:S02]  /*2cd60*/  IMAD.X R8, R8, 0x1, R0.reuse, P3 ;  /* 0x0000000108087824 */ /* 0x100fe400018e0600 */
[----:B------:R-:W-:Y:S01]  /*2cd70*/  IMAD.X R4, R4, 0x1, R0, P4 ;  /* 0x0000000104047824 */ /* 0x000fe200020e0600 */
[----:B------:R-:W-:Y:S02]  /*2cd80*/  WARPGROUP.DEPBAR.LE gsb0, 0x0 ;  /* 0x00008000000079c5 */ /* 0x000fe40000010000 */
[----:B------:R-:W-:Y:S06]  /*2cd90*/  BAR.SYNC.DEFER_BLOCKING 0x0 ;  /* 0x0000000000007b1d */ /* 0x000fec0000010000 */
[----:B------:R-:W-:Y:S01]  /*2cda0*/  @!PT LDS RZ, [RZ] ;  /* 0x00000000fffff984 */ /* 0x000fe20000000800 */
[----:B------:R-:W-:Y:S01]  /*2cdb0*/  @!PT LDS RZ, [RZ] ;  /* 0x00000000fffff984 */ /* 0x000fe20000000800 */
[----:B------:R-:W-:Y:S01]  /*2cdc0*/  @!PT LDS RZ, [RZ] ;  /* 0x00000000fffff984 */ /* 0x000fe20000000800 */
[----:B------:R1:W-:Y:S02]  /*2cdd0*/  LDGSTS.E [R9], desc[UR16][R12.64], P2 ;  /* 0x000000000c097fae */ /* 0x0003e40009121850 */
[----:B-1----:R-:W-:-:S04]  /*2cde0*/  SEL R12, RZ, 0x4, !P1 ;  /* 0x00000004ff0c7807 */ /* 0x002fc80004800000 */
[----:B------:R-:W-:Y:S01]  /*2cdf0*/  SEL R12, R12, RZ, !P0 ;  /* 0x000000ff0c0c7207 */ /* 0x000fe20004000000 */
[----:B------:R-:W-:-:S03]  /*2ce00*/  IMAD.MOV.U32 R13, RZ, RZ, R17 ;  /* 0x000000ffff0d7224 */ /* 0x000fc600078e0011 */
[----:B------:R-:W-:Y:S02]  /*2ce10*/  ISETP.NE.U32.AND P1, PT, R12, RZ, PT ;  /* 0x000000ff0c00720c */ /* 0x000fe40003f25070 */
[----:B------:R-:W-:-:S05]  /*2ce20*/  MOV R12, R18 ;  /* 0x00000012000c7202 */ /* 0x000fca0000000f00 */
[----:B------:R1:W-:Y:S01]  /*2ce30*/  LDGSTS.E [R9+0x4000], desc[UR16][R12.64], P2 ;  /* 0x040000000c097fae */ /* 0x0003e20009121850 */
[----:B------:R-:W-:Y:S01]  /*2ce40*/  ISETP.GT.AND P2, PT, R5, 0x2, PT ;  /* 0x000000020500780c */ /* 0x000fe20003f44270 */
[----:B-1----:R-:W-:Y:S01]  /*2ce50*/  IMAD.MOV.U32 R12, RZ, RZ, R20 ;  /* 0x000000ffff0c7224 */ /* 0x002fe200078e0014 */
[----:B------:R-:W-:-:S05]  /*2ce60*/  MOV R13, R19 ;  /* 0x00000013000d7202 */ /* 0x000fca0000000f00 */
[----:B------:R1:W-:Y:S02]  /*2ce70*/  LDGSTS.E [R9+0x4], desc[UR16][R12.64], P1 ;  /* 0x000040000c097fae */ /* 0x0003e40008921850 */
        /* <DEDUP_REMOVED lines=33> */
[----:B------:R-:W-:Y:S01]  /*2d090*/  ISETP.NE.U32.AND P1, PT, R12, RZ, PT ;  /* 0x000000ff0c00720c */ /* 0x000fe20003f25070 */
[----:B------:R1:W-:Y:S01]  /*2d0a0*/  STL [R1+0xe18], R150 ;  /* 0x000e189601007387 */ /* 0x0003e20000100800 */
[----:B------:R-:W-:-:S03]  /*2d0b0*/  MOV R12, R6 ;  /* 0x00000006000c7202 */ /* 0x000fc60000000f00 */
[----:B------:R2:W-:Y:S04]  /*2d0c0*/  STL [R1+0xe14], R151 ;  /* 0x000e149701007387 */ /* 0x0005e80000100800 */
[----:B------:R-:W-:Y:S04]  /*2d0d0*/  STL [R1+0x64c], R11 ;  /* 0x00064c0b01007387 */ /* 0x000fe80000100800 */
[----:B------:R3:W-:Y:S04]  /*2d0e0*/  STL [R1+0x648], R14 ;  /* 0x0006480e01007387 */ /* 0x0007e80000100800 */
[----:B-1----:R-:W4:Y:S04]  /*2d0f0*/  LDL.LU R150, [R1+0x66c] ;  /* 0x00066c0001967983 */ /* 0x002f280000300800 */
[----:B------:R1:W-:Y:S01]  /*2d100*/  LDGSTS.E [R9+0xc000], desc[UR16][R12.64], P2 ;  /* 0x0c0000000c097fae */ /* 0x0003e20009121850 */
[----:B------:R-:W-:-:S03]  /*2d110*/  ISETP.GT.AND P2, PT, R5, 0x22, PT ;  /* 0x000000220500780c */ /* 0x000fc60003f44270 */
[----:B------:R-:W-:Y:S04]  /*2d120*/  STL [R1+0x654], R6 ;  /* 0x0006540601007387 */ /* 0x000fe80000100800 */
[----:B------:R3:W-:Y:S01]  /*2d130*/  STL [R1+0x650], R8 ;  /* 0x0006500801007387 */ /* 0x0007e20000100800 */
[----:B-1----:R-:W-:Y:S01]  /*2d140*/  IMAD.MOV.U32 R12, RZ, RZ, R3 ;  /* 0x000000ffff0c7224 */ /* 0x002fe200078e0003 */
[----:B------:R-:W-:Y:S02]  /*2d150*/  MOV R13, R4 ;  /* 0x00000004000d7202 */ /* 0x000fe40000000f00 */
[----:B------:R-:W-:Y:S04]  /*2d160*/  STL [R1+0x65c], R3 ;  /* 0x00065c0301007387 */ /* 0x000fe80000100800 */
[----:B--2---:R-:W2:Y:S04]  /*2d170*/  LDL.LU R151, [R1+0x668] ;  /* 0x0006680001977983 */ /* 0x004ea80000300800 */
[----:B------:R1:W-:Y:S04]  /*2d180*/  STL [R1+0x658], R4 ;  /* 0x0006580401007387 */ /* 0x0003e80000100800 */
[----:B---3--:R-:W3:Y:S04]  /*2d190*/  LDL.LU R14, [R1+0x670] ;  /* 0x00067000010e7983 */ /* 0x008ee80000300800 */
[----:B------:R1:W-:Y:S04]  /*2d1a0*/  LDGSTS.E [R9+0x8004], desc[UR16][R12.64], P1 ;  /* 0x080040000c097fae */ /* 0x0003e80008921850 */
[----:B------:R-:W3:Y:S04]  /*2d1b0*/  LDL.LU R11, [R1+0x674] ;  /* 0x00067400010b7983 */ /* 0x000ee80000300800 */
[----:B------:R-:W3:Y:S01]  /*2d1c0*/  LDL.LU R8, [R1+0x678] ;  /* 0x0006780001087983 */ /* 0x000ee20000300800 */
[----:B-1----:R-:W-:-:S03]  /*2d1d0*/  SEL R12, RZ, 0x4, !P2 ;  /* 0x00000004ff0c7807 */ /* 0x002fc60005000000 */
[----:B------:R-:W3:Y:S01]  /*2d1e0*/  LDL.LU R6, [R1+0x67c] ;  /* 0x00067c0001067983 */ /* 0x000ee20000300800 */
[----:B------:R-:W-:-:S03]  /*2d1f0*/  SEL R12, R12, RZ, !P0 ;  /* 0x000000ff0c0c7207 */ /* 0x000fc60004000000 */
[----:B------:R-:W3:Y:S04]  /*2d200*/  LDL.LU R4, [R1+0x680] ;  /* 0x0006800001047983 */ /* 0x000ee80000300800 */
[----:B------:R-:W3:Y:S04]  /*2d210*/  LDL.LU R3, [R1+0x684] ;  /* 0x0006840001037983 */ /* 0x000ee80000300800 */
[----:B------:R-:W3:Y:S01]  /*2d220*/  LDL.LU R13, [R1+0x664] ;  /* 0x00066400010d7983 */ /* 0x000ee20000300800 */
[----:B------:R-:W-:-:S03]  /*2d230*/  ISETP.NE.U32.AND P2, PT, R12, RZ, PT ;  /* 0x000000ff0c00720c */ /* 0x000fc60003f45070 */
[----:B------:R-:W3:Y:S01]  /*2d240*/  LDL.LU R12, [R1+0x660] ;  /* 0x00066000010c7983 */ /* 0x000ee20000300800 */
[----:B----4-:R-:W-:-:S05]  /*2d250*/  IADD3 R150, P4, R150, R2, RZ ;  /* 0x0000000296967210 */ /* 0x010fca0007f9e0ff */
[----:B--2---:R-:W-:Y:S01]  /*2d260*/  IMAD.X R151, R151, 0x1, R0, P4 ;  /* 0x0000000197977824 */ /* 0x004fe200020e0600 */
[----:B---3--:R-:W-:-:S05]  /*2d270*/  IADD3 R13, P3, R13, R2, RZ ;  /* 0x000000020d0d7210 */ /* 0x008fca0007f7e0ff */
[----:B------:R-:W-:Y:S01]  /*2d280*/  IMAD.X R12, R12, 0x1, R0, P3 ;  /* 0x000000010c0c7824 */ /* 0x000fe200018e0600 */
[----:B------:R1:W-:Y:S04]  /*2d290*/  STL [R1+0x664], R13 ;  /* 0x0006640d01007387 */ /* 0x0003e80000100800 */
[----:B------:R2:W-:Y:S01]  /*2d2a0*/  STL [R1+0x660], R12 ;  /* 0x0006600c01007387 */ /* 0x0005e20000100800 */
[----:B-1----:R-:W-:-:S04]  /*2d2b0*/  LOP3.LUT R13, R13, R12, RZ, 0x3c, !PT ;  /* 0x0000000c0d0d7212 */ /* 0x002fc800078e3cff */
[----:B--2---:R-:W-:-:S04]  /*2d2c0*/  LOP3.LUT R12, R13, R12, RZ, 0x3c, !PT ;  /* 0x0000000c0d0c7212 */ /* 0x004fc800078e3cff */
[----:B------:R-:W-:-:S05]  /*2d2d0*/  LOP3.LUT R13, R13, R12, RZ, 0x3c, !PT ;  /* 0x0000000c0d0d7212 */ /* 0x000fca00078e3cff */
[----:B------:R1:W-:Y:S01]  /*2d2e0*/  LDGSTS.E [R9+0xc004], desc[UR16][R12.64], P1 ;  /* 0x0c0040000c097fae */ /* 0x0003e20008921850 */
[----:B------:R-:W-:Y:S02]  /*2d2f0*/  ISETP.GT.AND P1, PT, R5, 0x23, PT ;  /* 0x000000230500780c */ /* 0x000fe40003f24270 */
[----:B------:R-:W-:Y:S02]  /*2d300*/  IADD3 R11, P3, R11, R2, RZ ;  /* 0x000000020b0b7210 */ /* 0x000fe40007f7e0ff */
[----:B-1----:R-:W-:Y:S01]  /*2d310*/  MOV R12, R150 ;  /* 0x00000096000c7202 */ /* 0x002fe20000000f00 */
[----:B------:R-:W-:-:S05]  /*2d320*/  IMAD.MOV.U32 R13, RZ, RZ, R151 ;  /* 0x000000ffff0d7224 */ /* 0x000fca00078e0097 */
[----:B------:R1:W-:Y:S01]  /*2d330*/  LDGSTS.E [R9+0x8008], desc[UR16][R12.64], P2 ;  /* 0x080080000c097fae */ /* 0x0003e20009121850 */
[----:B------:R-:W-:Y:S01]  /*2d340*/  IMAD.X R14, R14, 0x1, R0, P3 ;  /* 0x000000010e0e7824 */ /* 0x000fe200018e0600 */
[----:B-1----:R-:W-:-:S04]  /*2d350*/  SEL R12, RZ, 0x4, !P1 ;  /* 0x00000004ff0c7807 */ /* 0x002fc80004800000 */
[----:B------:R-:W-:Y:S01]  /*2d360*/  SEL R12, R12, RZ, !P0 ;  /* 0x000000ff0c0c7207 */ /* 0x000fe20004000000 */
[----:B------:R-:W-:-:S03]  /*2d370*/  IMAD.MOV.U32 R13, RZ, RZ, R14 ;  /* 0x000000ffff0d7224 */ /* 0x000fc600078e000e */
[----:B------:R-:W-:Y:S02]  /*2d380*/  ISETP.NE.U32.AND P1, PT, R12, RZ, PT ;  /* 0x000000ff0c00720c */ /* 0x000fe40003f25070 */
[----:B------:R-:W-:-:S05]  /*2d390*/  MOV R12, R11 ;  /* 0x0000000b000c7202 */ /* 0x000fca0000000f00 */
[----:B------:R1:W-:Y:S01]  /*2d3a0*/  LDGSTS.E [R9+0xc008], desc[UR16][R12.64], P2 ;  /* 0x0c0080000c097fae */ /* 0x0003e20009121850 */
[-C--:B------:R-:W-:Y:S02]  /*2d3b0*/  IADD3 R6, P2, R6, R2.reuse, RZ ;  /* 0x0000000206067210 */ /* 0x080fe40007f5e0ff */
[----:B------:R-:W-:Y:S01]  /*2d3c0*/  IADD3 R3, P3, R3, R2, RZ ;  /* 0x0000000203037210 */ /* 0x000fe20007f7e0ff */
[----:B------:R-:W-:Y:S02]  /*2d3d0*/  STL [R1+0x66c], R150 ;  /* 0x00066c9601007387 */ /* 0x000fe40000100800 */
[----:B------:R-:W-:Y:S01]  /*2d3e0*/  IMAD.X R8, R8, 0x1, R0, P2 ;  /* 0x0000000108087824 */ /* 0x000fe200010e0600 */
[----:B------:R-:W-:Y:S01]  /*2d3f0*/  IADD3.X R4, R4, R0, RZ, P3, !PT ;  /* 0x0000000004047210 */ /* 0x000fe20001ffe4ff */
[----:B------:R-:W-:Y:S04]  /*2d400*/  STL [R1+0x668], R151 ;  /* 0x0006689701007387 */ /* 0x000fe80000100800 */
[----:B------:R-:W-:Y:S04]  /*2d410*/  STL [R1+0x674], R11 ;  /* 0x0006740b01007387 */ /* 0x000fe80000100800 */
[----:B------:R2:W-:Y:S04]  /*2d420*/  STL [R1+0x670], R14 ;  /* 0x0006700e01007387 */ /* 0x0005e80000100800 */
[----:B------:R-:W-:Y:S04]  /*2d430*/  STL [R1+0x67c], R6 ;  /* 0x00067c0601007387 */ /* 0x000fe80000100800 */
[----:B------:R3:W-:Y:S04]  /*2d440*/  STL [R1+0x678], R8 ;  /* 0x0006780801007387 */ /* 0x0007e80000100800 */
[----:B------:R-:W-:Y:S04]  /*2d450*/  STL [R1+0x684], R3 ;  /* 0x0006840301007387 */ /* 0x000fe80000100800 */
[----:B------:R4:W-:Y:S04]  /*2d460*/  STL [R1+0x680], R4 ;  /* 0x0006800401007387 */ /* 0x0009e80000100800 */
[----:B--2---:R-:W2:Y:S04]  /*2d470*/  LDL.LU R14, [R1+0x688] ;  /* 0x00068800010e7983 */ /* 0x004ea80000300800 */
[----:B------:R-:W2:Y:S01]  /*2d480*/  LDL.LU R11, [R1+0x68c] ;  /* 0x00068c00010b7983 */ /* 0x000ea20000300800 */
[----:B-1----:R-:W-:-:S02]  /*2d490*/  IMAD.MOV.U32 R12, RZ, RZ, R6 ;  /* 0x000000ffff0c7224 */ /* 0x002fc400078e0006 */
[----:B------:R-:W-:Y:S02]  /*2d4a0*/  IMAD.MOV.U32 R13, RZ, RZ, R8 ;  /* 0x000000ffff0d7224 */ /* 0x000fe400078e0008 */
[----:B---3--:R-:W3:Y:S04]  /*2d4b0*/  LDL.LU R8, [R1+0x690] ;  /* 0x0006900001087983 */ /* 0x008ee80000300800 */
[----:B------:R-:W3:Y:S04]  /*2d4c0*/  LDL.LU R6, [R1+0x694] ;  /* 0x0006940001067983 */ /* 0x000ee80000300800 */
[----:B------:R1:W-:Y:S02]  /*2d4d0*/  LDGSTS.E [R9+0x800c], desc[UR16][R12.64], P1 ;  /* 0x0800c0000c097fae */ /* 0x0003e40008921850 */
[----:B-1----:R-:W-:Y:S01]  /*2d4e0*/  IMAD.MOV.U32 R13, RZ, RZ, R4 ;  /* 0x000000ffff0d7224 */ /* 0x002fe200078e0004 */
[----:B------:R-:W-:Y:S01]  /*2d4f0*/  MOV R12, R3 ;  /* 0x00000003000c7202 */ /* 0x000fe20000000f00 */
[----:B----4-:R-:W4:Y:S04]  /*2d500*/  LDL.LU R4, [R1+0x698] ;  /* 0x0006980001047983 */ /* 0x010f280000300800 */
[----:B------:R-:W4:Y:S04]  /*2d510*/  LDL.LU R3, [R1+0x69c] ;  /* 0x00069c0001037983 */ /* 0x000f280000300800 */
[----:B------:R1:W-:Y:S01]  /*2d520*/  LDGSTS.E [R9+0xc00c], desc[UR16][R12.64], P1 ;  /* 0x0c00c0000c097fae */ /* 0x0003e20008921850 */
[----:B------:R-:W-:-:S04]  /*2d530*/  ISETP.GT.AND P1, PT, R5, 0x4, PT ;  /* 0x000000040500780c */ /* 0x000fc80003f24270 */
[----:B-1----:R-:W-:-:S04]  /*2d540*/  SEL R9, RZ, 0x4, !P1 ;  /* 0x00000004ff097807 */ /* 0x002fc80004800000 */
[----:B------:R-:W-:Y:S02]  /*2d550*/  SEL R9, R9, RZ, !P0 ;  /* 0x000000ff09097207 */ /* 0x000fe40004000000 */
[----:B------:R-:W-:Y:S02]  /*2d560*/  IADD3 R160, P1, R160, R2, RZ ;  /* 0x00000002a0a07210 */ /* 0x000fe40007f3e0ff */
[----:B------:R-:W-:Y:S02]  /*2d570*/  ISETP.NE.U32.AND P2, PT, R9, RZ, PT ;  /* 0x000000ff0900720c */ /* 0x000fe40003f45070 */
[----:B------:R-:W-:Y:S01]  /*2d580*/  LOP3.LUT R9, R10, 0x10, RZ, 0x3c, !PT ;  /* 0x000000100a097812 */ /* 0x000fe200078e3cff */
[----:B------:R-:W-:Y:S02]  /*2d590*/  IMAD.X R159, R159, 0x1, R0, P1 ;  /* 0x000000019f9f7824 */ /* 0x000fe400008e0600 */
[----:B------:R-:W-:Y:S01]  /*2d5a0*/  IMAD.MOV.U32 R12, RZ, RZ, R160 ;  /* 0x000000ffff0c7224 */ /* 0x000fe200078e00a0 */
[----:B------:R-:W-:Y:S01]  /*2d5b0*/  IADD3 R9, R9, UR4, RZ ;  /* 0x0000000409097c10 */ /* 0x000fe2000fffe0ff */
[----:B------:R-:W-:Y:S01]  /*2d5c0*/  IMAD.MOV.U32 R13, RZ, RZ, R159 ;  /* 0x000000ffff0d7224 */ /* 0x000fe200078e009f */
[----:B------:R-:W-:-:S02]  /*2d5d0*/  ISETP.GT.AND P1, PT, R5, 0x5, PT ;  /* 0x000000050500780c */ /* 0x000fc40003f24270 */
[----:B------:R-:W-:-:S03]  /*2d5e0*/  IADD3 R162, P3, R162, R2, RZ ;  /* 0x00000002a2a27210 */ /* 0x000fc60007f7e0ff */
[----:B------:R1:W-:Y:S01]  /*2d5f0*/  LDGSTS.E [R9], desc[UR16][R12.64], P2 ;  /* 0x000000000c097fae */ /* 0x0003e20009121850 */
[----:B------:R-:W-:Y:S02]  /*2d600*/  IADD3.X R161, R161, R0, RZ, P3, !PT ;  /* 0x00000000a1a17210 */ /* 0x000fe40001ffe4ff */
[----:B------:R-:W-:Y:S02]  /*2d610*/  IADD3 R164, P4, R164, R2, RZ ;  /* 0x00000002a4a47210 */ /* 0x000fe40007f9e0ff */
[----:B-1----:R-:W-:-:S04]  /*2d620*/  SEL R12, RZ, 0x4, !P1 ;  /* 0x00000004ff0c7807 */ /* 0x002fc80004800000 */
[----:B------:R-:W-:Y:S02]  /*2d630*/  SEL R12, R12, RZ, !P0 ;  /* 0x000000ff0c0c7207 */ /* 0x000fe40004000000 */
[----:B------:R-:W-:Y:S02]  /*2d640*/  MOV R13, R161 ;  /* 0x000000a1000d7202 */ /* 0x000fe40000000f00 */
[----:B------:R-:W-:Y:S01]  /*2d650*/  ISETP.NE.U32.AND P1, PT, R12, RZ, PT ;  /* 0x000000ff0c00720c */ /* 0x000fe20003f25070 */
[----:B------:R-:W-:Y:S02]  /*2d660*/  IMAD.MOV.U32 R12, RZ, RZ, R162 ;  /* 0x000000ffff0c7224 */ /* 0x000fe400078e00a2 */
[----:B------:R-:W-:-:S03]  /*2d670*/  IMAD.X R163, R163, 0x1, R0, P4 ;  /* 0x00000001a3a37824 */ /* 0x000fc600020e0600 */
[----:B------:R1:W-:Y:S01]  /*2d680*/  LDGSTS.E [R9+0x4000], desc[UR16][R12.64], P2 ;  /* 0x040000000c097fae */ /* 0x0003e20009121850 */
[----:B------:R-:W-:Y:S02]  /*2d690*/  ISETP.GT.AND P2, PT, R5, 0x6, PT ;  /* 0x000000060500780c */ /* 0x000fe40003f44270 */
[----:B------:R-:W-:Y:S01]  /*2d6a0*/  IADD3 R166, P3, R166, R2, RZ ;  /* 0x00000002a6a67210 */ /* 0x000fe20007f7e0ff */
[----:B-1----:R-:W-:Y:S02]  /*2d6b0*/  IMAD.MOV.U32 R12, RZ, RZ, R164 ;  /* 0x000000ffff0c7224 */ /* 0x002fe400078e00a4 */
[----:B------:R-:W-:-:S05]  /*2d6c0*/  IMAD.MOV.U32 R13, RZ, RZ, R163 ;  /* 0x000000ffff0d7224 */ /* 0x000fca00078e00a3 */
[----:B------:R1:W-:Y:S01]  /*2d6d0*/  LDGSTS.E [R9+0x4], desc[UR16][R12.64], P1 ;  /* 0x000040000c097fae */ /* 0x0003e20008921850 */
        /* <DEDUP_REMOVED lines=29> */
[----:B-1----:R-:W-:-:S04]  /*2d8b0*/  SEL R12, RZ, 0x4, !P2 ;  /* 0x00000004ff0c7807 */ /* 0x002fc80005000000 */
[----:B------:R-:W-:Y:S02]  /*2d8c0*/  SEL R12, R12, RZ, !P0 ;  /* 0x000000ff0c0c7207 */ /* 0x000fe40004000000 */
[----:B------:R-:W-:Y:S02]  /*2d8d0*/  MOV R13, R173 ;  /* 0x000000ad000d7202 */ /* 0x000fe40000000f00 */
[----:B------:R-:W-:Y:S01]  /*2d8e0*/  ISETP.NE.U32.AND P2, PT, R12, RZ, PT ;  /* 0x000000ff0c00720c */ /* 0x000fe20003f45070 */
[----:B------:R-:W-:-:S05]  /*2d8f0*/  IMAD.MOV.U32 R12, RZ, RZ, R174 ;  /* 0x000000ffff0c7224 */ /* 0x000fca00078e00ae */
[----:B------:R1:W-:Y:S01]  /*2d900*/  LDGSTS.E [R9+0x400c], desc[UR16][R12.64], P1 ;  /* 0x0400c0000c097fae */ /* 0x0003e20008921850 */
[----:B------:R-:W-:Y:S02]  /*2d910*/  ISETP.GT.AND P1, PT, R5, 0x25, PT ;  /* 0x000000250500780c */ /* 0x000fe40003f24270 */
[----:B--2---:R-:W-:-:S05]  /*2d920*/  IADD3 R11, P4, R11, R2, RZ ;  /* 0x000000020b0b7210 */ /* 0x004fca0007f9e0ff */
[----:B------:R-:W-:Y:S02]  /*2d930*/  IMAD.X R14, R14, 0x1, R0, P4 ;  /* 0x000000010e0e7824 */ /* 0x000fe400020e0600 */
[----:B-1----:R-:W-:Y:S02]  /*2d940*/  IMAD.MOV.U32 R12, RZ, RZ, R11 ;  /* 0x000000ffff0c7224 */ /* 0x002fe400078e000b */
[----:B------:R-:W-:Y:S01]  /*2d950*/  IMAD.MOV.U32 R13, RZ, RZ, R14 ;  /* 0x000000ffff0d7224 */ /* 0x000fe200078e000e */
[----:B---3--:R-:W-:-:S04]  /*2d960*/  IADD3 R6, P3, R6, R2, RZ ;  /* 0x0000000206067210 */ /* 0x008fc80007f7e0ff */
[----:B------:R1:W-:Y:S01]  /*2d970*/  LDGSTS.E [R9+0x8000], desc[UR16][R12.64], P2 ;  /* 0x080000000c097fae */ /* 0x0003e20009121850 */
[----:B------:R-:W-:Y:S02]  /*2d980*/  IADD3.X R8, R8, R0, RZ, P3, !PT ;  /* 0x0000000008087210 */ /* 0x000fe40001ffe4ff */
[----:B-1----:R-:W-:-:S04]  /*2d990*/  SEL R12, RZ, 0x4, !P1 ;  /* 0x00000004ff0c7807 */ /* 0x002fc80004800000 */
[----:B------:R-:W-:Y:S02]  /*2d9a0*/  SEL R12, R12, RZ, !P0 ;  /* 0x000000ff0c0c7207 */ /* 0x000fe40004000000 */
[----:B----4-:R-:W-:Y:S02]  /*2d9b0*/  IADD3 R3, P4, R3, R2, RZ ;  /* 0x0000000203037210 */ /* 0x010fe40007f9e0ff */
[----:B------:R-:W-:Y:S01]  /*2d9c0*/  ISETP.NE.U32.AND P1, PT, R12, RZ, PT ;  /* 0x000000ff0c00720c */ /* 0x000fe20003f25070 */
[----:B------:R-:W-:Y:S01]  /*2d9d0*/  IMAD.MOV.U32 R12, RZ, RZ, R6 ;  /* 0x000000ffff0c7224 */ /* 0x000fe200078e0006 */
[----:B------:R-:W-:Y:S01]  /*2d9e0*/  MOV R13, R8 ;  /* 0x00000008000d7202 */ /* 0x000fe20000000f00 */
[----:B------:R-:W-:Y:S01]  /*2d9f0*/  IMAD.X R4, R4, 0x1, R0, P4 ;  /* 0x0000000104047824 */ /* 0x000fe200020e0600 */
[----:B------:R-:W-:Y:S04]  /*2da00*/  STL [R1+0x68c], R11 ;  /* 0x00068c0b01007387 */ /* 0x000fe80000100800 */
[----:B------:R1:W-:Y:S04]  /*2da10*/  STL [R1+0x688], R14 ;  /* 0x0006880e01007387 */ /* 0x0003e80000100800 */
[----:B------:R2:W-:Y:S01]  /*2da20*/  LDGSTS.E [R9+0xc000], desc[UR16][R12.64], P2 ;  /* 0x0c0000000c097fae */ /* 0x0005e20009121850 */
[----:B------:R-:W-:-:S03]  /*2da30*/  ISETP.GT.AND P2, PT, R5, 0x26, PT ;  /* 0x000000260500780c */ /* 0x000fc60003f44270 */
[----:B------:R-:W3:Y:S04]  /*2da40*/  LDL.LU R150, [R1+0x6ac] ;  /* 0x0006ac0001967983 */ /* 0x000ee80000300800 */
[----:B------:R-:W-:Y:S01]  /*2da50*/  STL [R1+0x694], R6 ;  /* 0x0006940601007387 */ /* 0x000fe20000100800 */
[----:B--2---:R-:W-:Y:S02]  /*2da60*/  IMAD.MOV.U32 R12, RZ, RZ, R3 ;  /* 0x000000ffff0c7224 */ /* 0x004fe400078e0003 */
[----:B------:R-:W-:Y:S01]  /*2da70*/  IMAD.MOV.U32 R13, RZ, RZ, R4 ;  /* 0x000000ffff0d7224 */ /* 0x000fe200078e0004 */
[----:B------:R2:W-:Y:S04]  /*2da80*/  STL [R1+0x690], R8 ;  /* 0x0006900801007387 */ /* 0x0005e80000100800 */
[----:B------:R-:W-:Y:S04]  /*2da90*/  STL [R1+0x69c], R3 ;  /* 0x00069c0301007387 */ /* 0x000fe80000100800 */
[----:B------:R-:W4:Y:S04]  /*2daa0*/  LDL.LU R151, [R1+0x6a8] ;  /* 0x0006a80001977983 */ /* 0x000f280000300800 */
[----:B------:R2:W-:Y:S04]  /*2dab0*/  STL [R1+0x698], R4 ;  /* 0x0006980401007387 */ /* 0x0005e80000100800 */
[----:B------:R2:W-:Y:S04]  /*2dac0*/  LDGSTS.E [R9+0x8004], desc[UR16][R12.64], P1 ;  /* 0x080040000c097fae */ /* 0x0005e80008921850 */
[----:B-1----:R-:W4:Y:S04]  /*2dad0*/  LDL.LU R14, [R1+0x6b0] ;  /* 0x0006b000010e7983 */ /* 0x002f280000300800 */
[----:B------:R-:W4:Y:S01]  /*2dae0*/  LDL.LU R11, [R1+0x6b4] ;  /* 0x0006b400010b7983 */ /* 0x000f220000300800 */
[----:B--2---:R-:W-:-:S03]  /*2daf0*/  SEL R12, RZ, 0x4, !P2 ;  /* 0x00000004ff0c7807 */ /* 0x004fc60005000000 */
[----:B------:R-:W2:Y:S01]  /*2db00*/  LDL.LU R8, [R1+0x6b8] ;  /* 0x0006b80001087983 */ /* 0x000ea20000300800 */
[----:B------:R-:W-:-:S03]  /*2db10*/  SEL R12, R12, RZ, !P0 ;  /* 0x000000ff0c0c7207 */ /* 0x000fc60004000000 */
[----:B------:R-:W2:Y:S04]  /*2db20*/  LDL.LU R6, [R1+0x6bc] ;  /* 0x0006bc0001067983 */ /* 0x000ea80000300800 */
[----:B------:R-:W2:Y:S04]  /*2db30*/  LDL.LU R4, [R1+0x6c0] ;  /* 0x0006c00001047983 */ /* 0x000ea80000300800 */
[----:B------:R-:W2:Y:S01]  /*2db40*/  LDL.LU R3, [R1+0x6c4] ;  /* 0x0006c40001037983 */ /* 0x000ea20000300800 */
[----:B------:R-:W-:-:S03]  /*2db50*/  ISETP.NE.U32.AND P2, PT, R12, RZ, PT ;  /* 0x000000ff0c00720c */ /* 0x000fc60003f45070 */
[----:B------:R-:W2:Y:S04]  /*2db60*/  LDL.LU R13, [R1+0x6a4] ;  /* 0x0006a400010d7983 */ /* 0x000ea80000300800 */
[----:B------:R-:W2:Y:S01]  /*2db70*/  LDL.LU R12, [R1+0x6a0] ;  /* 0x0006a000010c7983 */ /* 0x000ea20000300800 */
[----:B---3--:R-:W-:-:S05]  /*2db80*/  IADD3 R150, P4, R150, R2, RZ ;  /* 0x0000000296967210 */ /* 0x008fca0007f9e0ff */
[----:B----4-:R-:W-:Y:S01]  /*2db90*/  IMAD.X R151, R151, 0x1, R0, P4 ;  /* 0x0000000197977824 */ /* 0x010fe200020e0600 */
[----:B--2---:R-:W-:-:S04]  /*2dba0*/  IADD3 R13, P3, R13, R2, RZ ;  /* 0x000000020d0d7210 */ /* 0x004fc80007f7e0ff */
[----:B------:R-:W-:Y:S01]  /*2dbb0*/  IADD3.X R12, R12, R0, RZ, P3, !PT ;  /* 0x000000000c0c7210 */ /* 0x000fe20001ffe4ff */
[----:B------:R1:W-:Y:S04]  /*2dbc0*/  STL [R1+0x6a4], R13 ;  /* 0x0006a40d01007387 */ /* 0x0003e80000100800 */
[----:B------:R2:W-:Y:S01]  /*2dbd0*/  STL [R1+0x6a0], R12 ;  /* 0x0006a00c01007387 */ /* 0x0005e20000100800 */
[----:B-1----:R-:W-:-:S04]  /*2dbe0*/  LOP3.LUT R13, R13, R12, RZ, 0x3c, !PT ;  /* 0x0000000c0d0d7212 */ /* 0x002fc800078e3cff */
[----:B--2---:R-:W-:-:S04]  /*2dbf0*/  LOP3.LUT R12, R13, R12, RZ, 0x3c, !PT ;  /* 0x0000000c0d0c7212 */ /* 0x004fc800078e3cff */
[----:B------:R-:W-:-:S05]  /*2dc00*/  LOP3.LUT R13, R13, R12, RZ, 0x3c, !PT ;  /* 0x0000000c0d0d7212 */ /* 0x000fca00078e3cff */
[----:B------:R1:W-:Y:S01]  /*2dc10*/  LDGSTS.E [R9+0xc004], desc[UR16][R12.64], P1 ;  /* 0x0c0040000c097fae */ /* 0x0003e20008921850 */
[----:B------:R-:W-:Y:S02]  /*2dc20*/  ISETP.GT.AND P1, PT, R5, 0x27, PT ;  /* 0x000000270500780c */ /* 0x000fe40003f24270 */
[----:B------:R-:W-:Y:S01]  /*2dc30*/  IADD3 R11, P3, R11, R2, RZ ;  /* 0x000000020b0b7210 */ /* 0x000fe20007f7e0ff */
[----:B-1----:R-:W-:Y:S01]  /*2dc40*/  IMAD.MOV.U32 R12, RZ, RZ, R150 ;  /* 0x000000ffff0c7224 */ /* 0x002fe200078e0096 */
[----:B------:R-:W-:-:S05]  /*2dc50*/  MOV R13, R151 ;  /* 0x00000097000d7202 */ /* 0x000fca0000000f00 */
[----:B------:R1:W-:Y:S01]  /*2dc60*/  LDGSTS.E [R9+0x8008], desc[UR16][R12.64], P2 ;  /* 0x080080000c097fae */ /* 0x0003e20009121850 */
[----:B------:R-:W-:Y:S01]  /*2dc70*/  IMAD.X R14, R14, 0x1, R0, P3 ;  /* 0x000000010e0e7824 */ /* 0x000fe200018e0600 */
[----:B-1----:R-:W-:-:S04]  /*2dc80*/  SEL R12, RZ, 0x4, !P1 ;  /* 0x00000004ff0c7807 */ /* 0x002fc80004800000 */
[----:B------:R-:W-:Y:S02]  /*2dc90*/  SEL R12, R12, RZ, !P0 ;  /* 0x000000ff0c0c7207 */ /* 0x000fe40004000000 */
[----:B------:R-:W-:Y:S02]  /*2dca0*/  MOV R13, R14 ;  /* 0x0000000e000d7202 */ /* 0x000fe40000000f00 */
[----:B------:R-:W-:Y:S01]  /*2dcb0*/  ISETP.NE.U32.AND P1, PT, R12, RZ, PT ;  /* 0x000000ff0c00720c */ /* 0x000fe20003f25070 */
[----:B------:R-:W-:Y:S01]  /*2dcc0*/  IMAD.MOV.U32 R12, RZ, RZ, R11 ;  /* 0x000000ffff0c7224 */ /* 0x000fe200078e000b */
[----:B------:R-:W-:-:S04]  /*2dcd0*/  IADD3 R3, P3, R3, R2, RZ ;  /* 0x0000000203037210 */ /* 0x000fc80007f7e0ff */
[----:B------:R1:W-:Y:S01]  /*2dce0*/  LDGSTS.E [R9+0xc008], desc[UR16][R12.64], P2 ;  /* 0x0c0080000c097fae */ /* 0x0003e20009121850 */
[----:B------:R-:W-:Y:S01]  /*2dcf0*/  IADD3 R6, P2, R6, R2, RZ ;  /* 0x0000000206067210 */ /* 0x000fe20007f5e0ff */
[--C-:B------:R-:W-:Y:S02]  /*2dd00*/  IMAD.X R4, R4, 0x1, R0.reuse, P3 ;  /* 0x0000000104047824 */ /* 0x100fe400018e0600 */
[----:B------:R-:W-:Y:S02]  /*2dd10*/  STL [R1+0x6ac], R150 ;  /* 0x0006ac9601007387 */ /* 0x000fe40000100800 */
[----:B------:R-:W-:Y:S02]  /*2dd20*/  IMAD.X R8, R8, 0x1, R0, P2 ;  /* 0x0000000108087824 */ /* 0x000fe400010e0600 */
        /* <DEDUP_REMOVED lines=9> */
[----:B-1----:R-:W-:Y:S01]  /*2ddc0*/  MOV R12, R6 ;  /* 0x00000006000c7202 */ /* 0x002fe20000000f00 */
[----:B------:R-:W-:-:S02]  /*2ddd0*/  IMAD.MOV.U32 R13, RZ, RZ, R8 ;  /* 0x000000ffff0d7224 */ /* 0x000fc400078e0008 */
[----:B---3--:R-:W3:Y:S04]  /*2dde0*/  LDL.LU R8, [R1+0x6d0] ;  /* 0x0006d00001087983 */ /* 0x008ee80000300800 */
[----:B------:R-:W3:Y:S04]  /*2ddf0*/  LDL.LU R6, [R1+0x6d4] ;  /* 0x0006d40001067983 */ /* 0x000ee80000300800 */
[----:B------:R1:W-:Y:S02]  /*2de00*/  LDGSTS.E [R9+0x800c], desc[UR16][R12.64], P1 ;  /* 0x0800c0000c097fae */ /* 0x0003e40008921850 */
[----:B-1----:R-:W-:Y:S01]  /*2de10*/  MOV R13, R4 ;  /* 0x00000004000d7202 */ /* 0x002fe20000000f00 */
[----:B------:R-:W-:Y:S01]  /*2de20*/  IMAD.MOV.U32 R12, RZ, RZ, R3 ;  /* 0x000000ffff0c7224 */ /* 0x000fe200078e0003 */
        /* <DEDUP_REMOVED lines=9> */
[----:B------:R-:W-:Y:S01]  /*2dec0*/  IMAD.X R175, R175, 0x1, R0, P1 ;  /* 0x00000001afaf7824 */ /* 0x000fe200008e0600 */
[----:B------:R-:W-:-:S03]  /*2ded0*/  MOV R12, R176 ;  /* 0x000000b0000c7202 */ /* 0x000fc60000000f00 */
[----:B------:R-:W-:Y:S02]  /*2dee0*/  VIADD R9, R9, UR4 ;  /* 0x0000000409097c36 */ /* 0x000fe40008000000 */
[----:B------:R-:W-:Y:S01]  /*2def0*/  IMAD.MOV.U32 R13, RZ, RZ, R175 ;  /* 0x000000ffff0d7224 */ /* 0x000fe200078e00af */
[----:B------:R-:W-:Y:S02]  /*2df00*/  ISETP.GT.AND P1, PT, R5, 0x9, PT ;  /* 0x000000090500780c */ /* 0x000fe40003f24270 */
[-C--:B------:R-:W-:Y:S02]  /*2df10*/  IADD3 R178, P3, R178, R2.reuse, RZ ;  /* 0x00000002b2b27210 */ /* 0x080fe40007f7e0ff */
[----:B------:R1:W-:Y:S01]  /*2df20*/  LDGSTS.E [R9], desc[UR16][R12.64], P2 ;  /* 0x000000000c097fae */ /* 0x0003e20009121850 */
[----:B------:R-:W-:Y:S02]  /*2df30*/  IADD3 R180, P4, R180, R2, RZ ;  /* 0x00000002b4b47210 */ /* 0x000fe40007f9e0ff */
[----:B------:R-:W-:Y:S01]  /*2df40*/  IMAD.X R177, R177, 0x1, R0, P3 ;  /* 0x00000001b1b17824 */ /* 0x000fe200018e0600 */
[----:B-1----:R-:W-:-:S04]  /*2df50*/  SEL R12, RZ, 0x4, !P1 ;  /* 0x00000004ff0c7807 */ /* 0x002fc80004800000 */
[----:B------:R-:W-:Y:S01]  /*2df60*/  SEL R12, R12, RZ, !P0 ;  /* 0x000000ff0c0c7207 */ /* 0x000fe20004000000 */
[----:B------:R-:W-:-:S03]  /*2df70*/  IMAD.MOV.U32 R13, RZ, RZ, R177 ;  /* 0x000000ffff0d7224 */ /* 0x000fc600078e00b1 */
[----:B------:R-:W-:Y:S01]  /*2df80*/  ISETP.NE.U32.AND P1, PT, R12, RZ, PT ;  /* 0x000000ff0c00720c */ /* 0x000fe20003f25070 */
[----:B------:R-:W-:Y:S01]  /*2df90*/  IMAD.MOV.U32 R12, RZ, RZ, R178 ;  /* 0x000000ffff0c7224 */ /* 0x000fe200078e00b2 */
[----:B------:R-:W-:-:S04]  /*2dfa0*/  IADD3.X R179, R179, R0, RZ, P4, !PT ;  /* 0x00000000b3b37210 */ /* 0x000fc800027fe4ff */
[----:B------:R1:W-:Y:S01]  /*2dfb0*/  LDGSTS.E [R9+0x4000], desc[UR16][R12.64], P2 ;  /* 0x040000000c097fae */ /* 0x0003e20009121850 */
[----:B------:R-:W-:Y:S02]  /*2dfc0*/  ISETP.GT.AND P2, PT, R5, 0xa, PT ;  /* 0x0000000a0500780c */ /* 0x000fe40003f44270 */
[----:B------:R-:W-:Y:S02]  /*2dfd0*/  IADD3 R182, P3, R182, R2, RZ ;  /* 0x00000002b6b67210 */ /* 0x000fe40007f7e0ff */
[----:B-1----:R-:W-:Y:S01]  /*2dfe0*/  MOV R12, R180 ;  /* 0x000000b4000c7202 */ /* 0x002fe20000000f00 */
[----:B------:R-:W-:-:S05]  /*2dff0*/  IMAD.MOV.U32 R13, RZ, RZ, R179 ;  /* 0x000000ffff0d7224 */ /* 0x000fca00078e00b3 */
[----:B------:R1:W-:Y:S01]  /*2e000*/  LDGSTS.E [R9+0x4], desc[UR16][R12.64], P1 ;  /* 0x000040000c097fae */ /* 0x0003e20008921850 */
[----:B------:R-:W-:Y:S01]  /*2e010*/  IMAD.X R181, R181, 0x1, R0, P3 ;  /* 0x00000001b5b57824 */ /* 0x000fe200018e0600 */
[----:B------:R-:W-:Y:S02]  /*2e020*/  IADD3 R184, P4, R184, R2, RZ ;  /* 0x00000002b8b87210 */ /* 0x000fe40007f9e0ff */
        /* <DEDUP_REMOVED lines=30> */
[----:B------:R-:W-:Y:S01]  /*2e210*/  ISETP.NE.U32.AND P2, PT, R12, RZ, PT ;  /* 0x000000ff0c00720c */ /* 0x000fe20003f45070 */
[----:B------:R-:W-:-:S05]  /*2e220*/  IMAD.MOV.U32 R12, RZ, RZ, R190 ;  /* 0x000000ffff0c7224 */ /* 0x000fca00078e00be */
[----:B------:R1:W-:Y:S01]  /*2e230*/  LDGSTS.E [R9+0x400c], desc[UR16][R12.64], P1 ;  /* 0x0400c0000c097fae */ /* 0x0003e20008921850 */
[----:B------:R-:W-:Y:S02]  /*2e240*/  ISETP.GT.AND P1, PT, R5, 0x29, PT ;  /* 0x000000290500780c */ /* 0x000fe40003f24270 */
[----:B--2---:R-:W-:-:S04]  /*2e250*/  IADD3 R11, P4, R11, R2, RZ ;  /* 0x000000020b0b7210 */ /* 0x004fc80007f9e0ff */
[----:B------:R-:W-:Y:S02]  /*2e260*/  IADD3.X R14, R14, R0, RZ, P4, !PT ;  /* 0x000000000e0e7210 */ /* 0x000fe400027fe4ff */
[----:B-1----:R-:W-:-:S03]  /*2e270*/  MOV R12, R11 ;  /* 0x0000000b000c7202 */ /* 0x002fc60000000f00 */
[----:B------:R-:W-:Y:S01]  /*2e280*/  IMAD.MOV.U32 R13, RZ, RZ, R14 ;  /* 0x000000ffff0d7224 */ /* 0x000fe200078e000e */
[----:B---3--:R-:W-:-:S04]  /*2e290*/  IADD3 R6, P3, R6, R2, RZ ;  /* 0x0000000206067210 */ /* 0x008fc80007f7e0ff */
[----:B------:R1:W-:Y:S01]  /*2e2a0*/  LDGSTS.E [R9+0x8000], desc[UR16][R12.64], P2 ;  /* 0x080000000c097fae */ /* 0x0003e20009121850 */
[----:B------:R-:W-:Y:S01]  /*2e2b0*/  IMAD.X R8, R8, 0x1, R0, P3 ;  /* 0x0000000108087824 */ /* 0x000fe200018e0600 */
[----:B-1----:R-:W-:-:S04]  /*2e2c0*/  SEL R12, RZ, 0x4, !P1 ;  /* 0x00000004ff0c7807 */ /* 0x002fc80004800000 */
[----:B------:R-:W-:Y:S02]  /*2e2d0*/  SEL R12, R12, RZ, !P0 ;  /* 0x000000ff0c0c7207 */ /* 0x000fe40004000000 */
[----:B----4-:R-:W-:Y:S02]  /*2e2e0*/  IADD3 R3, P4, R3, R2, RZ ;  /* 0x0000000203037210 */ /* 0x010fe40007f9e0ff */
[----:B------:R-:W-:Y:S01]  /*2e2f0*/  ISETP.NE.U32.AND P1, PT, R12, RZ, PT ;  /* 0x000000ff0c00720c */ /* 0x000fe20003f25070 */
[----:B------:R-:W-:Y:S01]  /*2e300*/  IMAD.MOV.U32 R12, RZ, RZ, R6 ;  /* 0x000000ffff0c7224 */ /* 0x000fe200078e0006 */
[----:B------:R-:W-:Y:S01]  /*2e310*/  IADD3.X R4, R4, R0, RZ, P4, !PT ;  /* 0x0000000004047210 */ /* 0x000fe200027fe4ff */
[----:B------:R-:W-:Y:S01]  /*2e320*/  IMAD.MOV.U32 R13, RZ, RZ, R8 ;  /* 0x000000ffff0d7224 */ /* 0x000fe200078e0008 */
[----:B------:R-:W-:Y:S04]  /*2e330*/  STL [R1+0x6cc], R11 ;  /* 0x0006cc0b01007387 */ /* 0x000fe80000100800 */
[----:B------:R1:W-:Y:S04]  /*2e340*/  STL [R1+0x6c8], R14 ;  /* 0x0006c80e01007387 */ /* 0x0003e80000100800 */
[----:B------:R-:W2:Y:S04]  /*2e350*/  LDL.LU R150, [R1+0x6ec] ;  /* 0x0006ec0001967983 */ /* 0x000ea80000300800 */
[----:B------:R3:W-:Y:S01]  /*2e360*/  LDGSTS.E [R9+0xc000], desc[UR16][R12.64], P2 ;  /* 0x0c0000000c097fae */ /* 0x0007e20009121850 */
[----:B------:R-:W-:-:S03]  /*2e370*/  ISETP.GT.AND P2, PT, R5, 0x2a, PT ;  /* 0x0000002a0500780c */ /* 0x000fc60003f44270 */
[----:B------:R-:W-:Y:S04]  /*2e380*/  STL [R1+0x6d4], R6 ;  /* 0x0006d40601007387 */ /* 0x000fe80000100800 */
[----:B------:R4:W-:Y:S01]  /*2e390*/  STL [R1+0x6d0], R8 ;  /* 0x0006d00801007387 */ /* 0x0009e20000100800 */
[----:B---3--:R-:W-:Y:S01]  /*2e3a0*/  MOV R12, R3 ;  /* 0x00000003000c7202 */ /* 0x008fe20000000f00 */
[----:B------:R-:W-:Y:S02]  /*2e3b0*/  IMAD.MOV.U32 R13, RZ, RZ, R4 ;  /* 0x000000ffff0d7224 */ /* 0x000fe400078e0004 */
[----:B------:R-:W-:Y:S04]  /*2e3c0*/  STL [R1+0x6dc], R3 ;  /* 0x0006dc0301007387 */ /* 0x000fe80000100800 */
[----:B------:R-:W3:Y:S04]  /*2e3d0*/  LDL.LU R151, [R1+0x6e8] ;  /* 0x0006e80001977983 */ /* 0x000ee80000300800 */
[----:B------:R4:W-:Y:S04]  /*2e3e0*/  STL [R1+0x6d8], R4 ;  /* 0x0006d80401007387 */ /* 0x0009e80000100800 */
[----:B-1----:R-:W3:Y:S04]  /*2e3f0*/  LDL.LU R14, [R1+0x6f0] ;  /* 0x0006f000010e7983 */ /* 0x002ee80000300800 */
[----:B------:R1:W-:Y:S04]  /*2e400*/  LDGSTS.E [R9+0x8004], desc[UR16][R12.64], P1 ;  /* 0x080040000c097fae */ /* 0x0003e80008921850 */
[----:B------:R-:W3:Y:S04]  /*2e410*/  LDL.LU R11, [R1+0x6f4] ;  /* 0x0006f400010b7983 */ /* 0x000ee80000300800 */
[----:B----4-:R-:W4:Y:S01]  /*2e420*/  LDL.LU R8, [R1+0x6f8] ;  /* 0x0006f80001087983 */ /* 0x010f220000300800 */
[----:B-1----:R-:W-:-:S03]  /*2e430*/  SEL R12, RZ, 0x4, !P2 ;  /* 0x00000004ff0c7807 */ /* 0x002fc60005000000 */
[----:B------:R-:W4:Y:S01]  /*2e440*/  LDL.LU R6, [R1+0x6fc] ;  /* 0x0006fc0001067983 */ /* 0x000f220000300800 */
[----:B------:R-:W-:-:S03]  /*2e450*/  SEL R12, R12, RZ, !P0 ;  /* 0x000000ff0c0c7207 */ /* 0x000fc60004000000 */
[----:B------:R-:W4:Y:S04]  /*2e460*/  LDL.LU R4, [R1+0x700] ;  /* 0x0007000001047983 */ /* 0x000f280000300800 */
[----:B------:R-:W4:Y:S04]  /*2e470*/  LDL.LU R3, [R1+0x704] ;  /* 0x0007040001037983 */ /* 0x000f280000300800 */
[----:B------:R-:W4:Y:S01]  /*2e480*/  LDL.LU R13, [R1+0x6e4] ;  /* 0x0006e400010d7983 */ /* 0x000f220000300800 */
[----:B------:R-:W-:-:S03]  /*2e490*/  ISETP.NE.U32.AND P2, PT, R12, RZ, PT ;  /* 0x000000ff0c00720c */ /* 0x000fc60003f45070 */
[----:B------:R-:W4:Y:S01]  /*2e4a0*/  LDL.LU R12, [R1+0x6e0] ;  /* 0x0006e000010c7983 */ /* 0x000f220000300800 */
[----:B--2---:R-:W-:-:S04]  /*2e4b0*/  IADD3 R150, P4, R150, R2, RZ ;  /* 0x0000000296967210 */ /* 0x004fc80007f9e0ff */
[----:B---3--:R-:W-:Y:S02]  /*2e4c0*/  IADD3.X R151, R151, R0, RZ, P4, !PT ;  /* 0x0000000097977210 */ /* 0x008fe400027fe4ff */
[----:B----4-:R-:W-:-:S05]  /*2e4d0*/  IADD3 R13, P3, R13, R2, RZ ;  /* 0x000000020d0d7210 */ /* 0x010fca0007f7e0ff */
        /* <DEDUP_REMOVED lines=14> */
[----:B------:R-:W-:Y:S01]  /*2e5c0*/  SEL R12, R12, RZ, !P0 ;  /* 0x000000ff0c0c7207 */ /* 0x000fe20004000000 */
[----:B------:R-:W-:-:S03]  /*2e5d0*/  IMAD.MOV.U32 R13, RZ, RZ, R14 ;  /* 0x000000ffff0d7224 */ /* 0x000fc600078e000e */
[----:B------:R-:W-:Y:S01]  /*2e5e0*/  ISETP.NE.U32.AND P1, PT, R12, RZ, PT ;  /* 0x000000ff0c00720c */ /* 0x000fe20003f25070 */
[----:B------:R-:W-:Y:S01]  /*2e5f0*/  IMAD.MOV.U32 R12, RZ, RZ, R11 ;  /* 0x000000ffff0c7224 */ /* 0x000fe200078e000b */
[----:B------:R-:W-:-:S04]  /*2e600*/  IADD3 R3, P3, R3, R2, RZ ;  /* 0x0000000203037210 */ /* 0x000fc80007f7e0ff */
[----:B------:R1:W-:Y:S01]  /*2e610*/  LDGSTS.E [R9+0xc008], desc[UR16][R12.64], P2 ;  /* 0x0c0080000c097fae */ /* 0x0003e20009121850 */
[----:B------:R-:W-:Y:S01]  /*2e620*/  IADD3 R6, P2, R6, R2, RZ ;  /* 0x0000000206067210 */ /* 0x000fe20007f5e0ff */
[----:B------:R-:W-:Y:S02]  /*2e630*/  IMAD.X R4, R4, 0x1, R0, P3 ;  /* 0x0000000104047824 */ /* 0x000fe400018e0600 */
[----:B------:R-:W-:Y:S01]  /*2e640*/  STL [R1+0x6ec], R150 ;  /* 0x0006ec9601007387 */ /* 0x000fe20000100800 */
[----:B------:R-:W-:-:S03]  /*2e650*/  IADD3.X R8, R8, R0, RZ, P2, !PT ;  /* 0x0000000008087210 */ /* 0x000fc600017fe4ff */
        /* <DEDUP_REMOVED lines=14> */
[----:B-1----:R-:W-:-:S02]  /*2e740*/  IMAD.MOV.U32 R13, RZ, RZ, R4 ;  /* 0x000000ffff0d7224 */ /* 0x002fc400078e0004 */
        /* <DEDUP_REMOVED lines=9> */
[----:B------:R-:W-:Y:S02]  /*2e7e0*/  LOP3.LUT R9, R10, 0x30, RZ, 0x3c, !PT ;  /* 0x000000300a097812 */ /* 0x000fe400078e3cff */
[----:B------:R-:W-:Y:S01]  /*2e7f0*/  IADD3.X R191, R191, R0, RZ, P1, !PT ;  /* 0x00000000bfbf7210 */ /* 0x000fe20000ffe4ff */
[----:B------:R-:W-:Y:S02]  /*2e800*/  IMAD.MOV.U32 R12, RZ, RZ, R192 ;  /* 0x000000ffff0c7224 */ /* 0x000fe400078e00c0 */
[----:B------:R-:W-:Y:S01]  /*2e810*/  VIADD R9, R9, UR4 ;  /* 0x0000000409097c36 */ /* 0x000fe20008000000 */
[----:B------:R-:W-:-:S02]  /*2e820*/  MOV R13, R191 ;  /* 0x000000bf000d7202 */ /* 0x000fc40000000f00 */
[----:B------:R-:W-:-:S03]  /*2e830*/  ISETP.GT.AND P1, PT, R5, 0xd, PT ;  /* 0x0000000d0500780c */ /* 0x000fc60003f24270 */
[----:B------:R1:W-:Y:S01]  /*2e840*/  LDGSTS.E [R9], desc[UR16][R12.64], P2 ;  /* 0x000000000c097fae */ /* 0x0003e20009121850 */
[-C--:B------:R-:W-:Y:S02]  /*2e850*/  IADD3 R194, P3, R194, R2.reuse, RZ ;  /* 0x00000002c2c27210 */ /* 0x080fe40007f7e0ff */
[----:B------:R-:W-:-:S03]  /*2e860*/  IADD3 R196, P4, R196, R2, RZ ;  /* 0x00000002c4c47210 */ /* 0x000fc60007f9e0ff */
[----:B------:R-:W-:Y:S01]  /*2e870*/  IMAD.X R193, R193, 0x1, R0, P3 ;  /* 0x00000001c1c17824 */ /* 0x000fe200018e0600 */
[----:B-1----:R-:W-:-:S04]  /*2e880*/  SEL R12, RZ, 0x4, !P1 ;  /* 0x00000004ff0c7807 */ /* 0x002fc80004800000 */
[----:B------:R-:W-:Y:S01]  /*2e890*/  SEL R12, R12, RZ, !P0 ;  /* 0x000000ff0c0c7207 */ /* 0x000fe20004000000 */
[----:B------:R-:W-:-:S03]  /*2e8a0*/  IMAD.MOV.U32 R13, RZ, RZ, R193 ;  /* 0x000000ffff0d7224 */ /* 0x000fc600078e00c1 */
[----:B------:R-:W-:Y:S01]  /*2e8b0*/  ISETP.NE.U32.AND P1, PT, R12, RZ, PT ;  /* 0x000000ff0c00720c */ /* 0x000fe20003f25070 */
[----:B------:R-:W-:Y:S01]  /*2e8c0*/  IMAD.X R195, R195, 0x1, R0, P4 ;  /* 0x00000001c3c37824 */ /* 0x000fe200020e0600 */
[----:B------:R-:W-:-:S05]  /*2e8d0*/  MOV R12, R194 ;  /* 0x000000c2000c7202 */ /* 0x000fca0000000f00 */
[----:B------:R1:W-:Y:S01]  /*2e8e0*/  LDGSTS.E [R9+0x4000], desc[UR16][R12.64], P2 ;  /* 0x040000000c097fae */ /* 0x0003e20009121850 */
[----:B------:R-:W-:Y:S02]  /*2e8f0*/  ISETP.GT.AND P2, PT, R5, 0xe, PT ;  /* 0x0000000e0500780c */ /* 0x000fe40003f44270 */
[----:B------:R-:W-:Y:S01]  /*2e900*/  IADD3 R198, P3, R198, R2, RZ ;  /* 0x00000002c6c67210 */ /* 0x000fe20007f7e0ff */
[----:B-1----:R-:W-:Y:S01]  /*2e910*/  IMAD.MOV.U32 R12, RZ, RZ, R196 ;  /* 0x000000ffff0c7224 */ /* 0x002fe200078e00c4 */
[----:B------:R-:W-:-:S05]  /*2e920*/  MOV R13, R195 ;  /* 0x000000c3000d7202 */ /* 0x000fca0000000f00 */
[----:B------:R1:W-:Y:S01]  /*2e930*/  LDGSTS.E [R9+0x4], desc[UR16][R12.64], P1 ;  /* 0x000040000c097fae */ /* 0x0003e20008921850 */
[----:B------:R-:W-:Y:S01]  /*2e940*/  IADD3 R200, P4, R200, R2, RZ ;  /* 0x00000002c8c87210 */ /* 0x000fe20007f9e0ff */
        /* <DEDUP_REMOVED lines=32> */
[----:B------:R-:W-:-:S05]  /*2eb50*/  IMAD.MOV.U32 R12, RZ, RZ, R206 ;  /* 0x000000ffff0c7224 */ /* 0x000fca00078e00ce */
[----:B------:R1:W-:Y:S01]  /*2eb60*/  LDGSTS.E [R9+0x400c], desc[UR16][R12.64], P1 ;  /* 0x0400c0000c097fae */ /* 0x0003e20008921850 */
[----:B------:R-:W-:Y:S02]  /*2eb70*/  ISETP.GT.AND P1, PT, R5, 0x2d, PT ;  /* 0x0000002d0500780c */ /* 0x000fe40003f24270 */
[----:B--2---:R-:W-:-:S04]  /*2eb80*/  IADD3 R11, P4, R11, R2, RZ ;  /* 0x000000020b0b7210 */ /* 0x004fc80007f9e0ff */
[----:B------:R-:W-:Y:S01]  /*2eb90*/  IADD3.X R14, R14, R0, RZ, P4, !PT ;  /* 0x000000000e0e7210 */ /* 0x000fe200027fe4ff */
[----:B-1----:R-:W-:-:S03]  /*2eba0*/  IMAD.MOV.U32 R12, RZ, RZ, R11 ;  /* 0x000000ffff0c7224 */ /* 0x002fc600078e000b */
[----:B------:R-:W-:Y:S02]  /*2ebb0*/  MOV R13, R14 ;  /* 0x0000000e000d7202 */ /* 0x000fe40000000f00 */
[----:B---3--:R-:W-:-:S03]  /*2ebc0*/  IADD3 R6, P3, R6, R2, RZ ;  /* 0x0000000206067210 */ /* 0x008fc60007f7e0ff */
[----:B------:R1:W-:Y:S02]  /*2ebd0*/  LDGSTS.E [R9+0x8000], desc[UR16][R12.64], P2 ;  /* 0x080000000c097fae */ /* 0x0003e40009121850 */
[----:B------:R-:W-:Y:S01]  /*2ebe0*/  IMAD.X R8, R8, 0x1, R0, P3 ;  /* 0x0000000108087824 */ /* 0x000fe200018e0600 */
[----:B-1----:R-:W-:-:S04]  /*2ebf0*/  SEL R12, RZ, 0x4, !P1 ;  /* 0x00000004ff0c7807 */ /* 0x002fc80004800000 */
[----:B------:R-:W-:Y:S02]  /*2ec00*/  SEL R12, R12, RZ, !P0 ;  /* 0x000000ff0c0c7207 */ /* 0x000fe40004000000 */
[----:B----4-:R-:W-:Y:S02]  /*2ec10*/  IADD3 R3, P4, R3, R2, RZ ;  /* 0x0000000203037210 */ /* 0x010fe40007f9e0ff */
[----:B------:R-:W-:Y:S01]  /*2ec20*/  ISETP.NE.U32.AND P1, PT, R12, RZ, PT ;  /* 0x000000ff0c00720c */ /* 0x000fe20003f25070 */
[----:B------:R-:W-:Y:S01]  /*2ec30*/  IMAD.MOV.U32 R12, RZ, RZ, R6 ;  /* 0x000000ffff0c7224 */ /* 0x000fe200078e0006 */
[----:B------:R-:W-:Y:S01]  /*2ec40*/  MOV R13, R8 ;  /* 0x00000008000d7202 */ /* 0x000fe20000000f00 */
[----:B------:R-:W-:Y:S01]  /*2ec50*/  STL [R1+0x70c], R11 ;  /* 0x00070c0b01007387 */ /* 0x000fe20000100800 */
[----:B------:R-:W-:-:S03]  /*2ec60*/  IADD3.X R4, R4, R0, RZ, P4, !PT ;  /* 0x0000000004047210 */ /* 0x000fc600027fe4ff */
[----:B------:R1:W-:Y:S04]  /*2ec70*/  STL [R1+0x708], R14 ;  /* 0x0007080e01007387 */ /* 0x0003e80000100800 */
[----:B------:R-:W2:Y:S04]  /*2ec80*/  LDL.LU R150, [R1+0x72c] ;  /* 0x00072c0001967983 */ /* 0x000ea80000300800 */
[----:B------:R3:W-:Y:S01]  /*2ec90*/  LDGSTS.E [R9+0xc000], desc[UR16][R12.64], P2 ;  /* 0x0c0000000c097fae */ /* 0x0007e20009121850 */
[----:B------:R-:W-:-:S03]  /*2eca0*/  ISETP.GT.AND P2, PT, R5, 0x2e, PT ;  /* 0x0000002e0500780c */ /* 0x000fc60003f44270 */
[----:B------:R-:W-:Y:S04]  /*2ecb0*/  STL [R1+0x714], R6 ;  /* 0x0007140601007387 */ /* 0x000fe80000100800 */
[----:B------:R4:W-:Y:S01]  /*2ecc0*/  STL [R1+0x710], R8 ;  /* 0x0007100801007387 */ /* 0x0009e20000100800 */
[----:B---3--:R-:W-:Y:S01]  /*2ecd0*/  IMAD.MOV.U32 R12, RZ, RZ, R3 ;  /* 0x000000ffff0c7224 */ /* 0x008fe200078e0003 */
[----:B------:R-:W-:Y:S02]  /*2ece0*/  MOV R13, R4 ;  /* 0x00000004000d7202 */ /* 0x000fe40000000f00 */
        /* <DEDUP_REMOVED lines=32> */
[----:B------:R-:W-:Y:S01]  /*2eef0*/  SEL R12, R12, RZ, !P0 ;  /* 0x000000ff0c0c7207 */ /* 0x000fe20004000000 */
[----:B------:R-:W-:-:S03]  /*2ef00*/  IMAD.MOV.U32 R13, RZ, RZ, R14 ;  /* 0x000000ffff0d7224 */ /* 0x000fc600078e000e */
[----:B------:R-:W-:Y:S02]  /*2ef10*/  ISETP.NE.U32.AND P1, PT, R12, RZ, PT ;  /* 0x000000ff0c00720c */ /* 0x000fe40003f25070 */
[----:B------:R-:W-:Y:S02]  /*2ef20*/  MOV R12, R11 ;  /* 0x0000000b000c7202 */ /* 0x000fe40000000f00 */
[----:B------:R-:W-:-:S03]  /*2ef30*/  IADD3 R3, P3, R3, R2, RZ ;  /* 0x0000000203037210 */ /* 0x000fc60007f7e0ff */
        /* <DEDUP_REMOVED lines=30> */
[----:B------:R-:W-:Y:S02]  /*2f120*/  IADD3.X R207, R207, R0, RZ, P1, !PT ;  /* 0x00000000cfcf7210 */ /* 0x000fe40000ffe4ff */
[----:B------:R-:W-:Y:S01]  /*2f130*/  MOV R12, R208 ;  /* 0x000000d0000c7202 */ /* 0x000fe20000000f00 */
[----:B------:R-:W-:-:S02]  /*2f140*/  VIADD R9, R9, UR4 ;  /* 0x0000000409097c36 */ /* 0x000fc40008000000 */
[----:B------:R-:W-:Y:S01]  /*2f150*/  IMAD.MOV.U32 R13, RZ, RZ, R207 ;  /* 0x000000ffff0d7224 */ /* 0x000fe200078e00cf */
[----:B------:R-:W-:Y:S02]  /*2f160*/  ISETP.GT.AND P1, PT, R5, 0x11, PT ;  /* 0x000000110500780c */ /* 0x000fe40003f24270 */
[----:B------:R-:W-:Y:S02]  /*2f170*/  IADD3 R210, P3, R210, R2, RZ ;  /* 0x00000002d2d27210 */ /* 0x000fe40007f7e0ff */
[----:B------:R1:W-:Y:S02]  /*2f180*/  LDGSTS.E [R9], desc[UR16][R12.64], P2 ;  /* 0x000000000c097fae */ /* 0x0003e40009121850 */
[----:B------:R-:W-:Y:S02]  /*2f190*/  IADD3.X R209, R209, R0, RZ, P3, !PT ;  /* 0x00000000d1d17210 */ /* 0x000fe40001ffe4ff */
[----:B------:R-:W-:Y:S02]  /*2f1a0*/  IADD3 R212, P4, R212, R2, RZ ;  /* 0x00000002d4d47210 */ /* 0x000fe40007f9e0ff */
[----:B-1----:R-:W-:-:S04]  /*2f1b0*/  SEL R12, RZ, 0x4, !P1 ;  /* 0x00000004ff0c7807 */ /* 0x002fc80004800000 */
[----:B------:R-:W-:Y:S01]  /*2f1c0*/  SEL R12, R12, RZ, !P0 ;  /* 0x000000ff0c0c7207 */ /* 0x000fe20004000000 */
[----:B------:R-:W-:-:S03]  /*2f1d0*/  IMAD.MOV.U32 R13, RZ, RZ, R209 ;  /* 0x000000ffff0d7224 */ /* 0x000fc600078e00d1 */
[----:B------:R-:W-:Y:S02]  /*2f1e0*/  ISETP.NE.U32.AND P1, PT, R12, RZ, PT ;  /* 0x000000ff0c00720c */ /* 0x000fe40003f25070 */
[----:B------:R-:W-:Y:S01]  /*2f1f0*/  MOV R12, R210 ;  /* 0x000000d2000c7202 */ /* 0x000fe20000000f00 */
[----:B------:R-:W-:-:S04]  /*2f200*/  IMAD.X R211, R211, 0x1, R0, P4 ;  /* 0x00000001d3d37824 */ /* 0x000fc800020e0600 */
[----:B------:R1:W-:Y:S01]  /*2f210*/  LDGSTS.E [R9+0x4000], desc[UR16][R12.64], P2 ;  /* 0x040000000c097fae */ /* 0x0003e20009121850 */
[----:B------:R-:W-:Y:S02]  /*2f220*/  ISETP.GT.AND P2, PT, R5, 0x12, PT ;  /* 0x000000120500780c */ /* 0x000fe40003f44270 */
[----:B------:R-:W-:Y:S02]  /*2f230*/  IADD3 R214, P3, R214, R2, RZ ;  /* 0x00000002d6d67210 */ /* 0x000fe40007f7e0ff */
[----:B-1----:R-:W-:Y:S01]  /*2f240*/  MOV R12, R212 ;  /* 0x000000d4000c7202 */ /* 0x002fe20000000f00 */
[----:B------:R-:W-:-:S05]  /*2f250*/  IMAD.MOV.U32 R13, RZ, RZ, R211 ;  /* 0x000000ffff0d7224 */ /* 0x000fca00078e00d3 */
[----:B------:R1:W-:Y:S01]  /*2f260*/  LDGSTS.E [R9+0x4], desc[UR16][R12.64], P1 ;  /* 0x000040000c097fae */ /* 0x0003e20008921850 */
        /* <DEDUP_REMOVED lines=29> */
[----:B-1----:R-:W-:-:S04]  /*2f440*/  SEL R12, RZ, 0x4, !P2 ;  /* 0x00000004ff0c7807 */ /* 0x002fc80005000000 */
[----:B------:R-:W-:Y:S01]  /*2f450*/  SEL R12, R12, RZ, !P0 ;  /* 0x000000ff0c0c7207 */ /* 0x000fe20004000000 */
[----:B------:R-:W-:-:S03]  /*2f460*/  IMAD.MOV.U32 R13, RZ, RZ, R221 ;  /* 0x000000ffff0d7224 */ /* 0x000fc600078e00dd */
[----:B------:R-:W-:Y:S02]  /*2f470*/  ISETP.NE.U32.AND P2, PT, R12, RZ, PT ;  /* 0x000000ff0c00720c */ /* 0x000fe40003f45070 */
[----:B------:R-:W-:-:S05]  /*2f480*/  MOV R12, R222 ;  /* 0x000000de000c7202 */ /* 0x000fca0000000f00 */
[----:B------:R1:W-:Y:S01]  /*2f490*/  LDGSTS.E [R9+0x400c], desc[UR16][R12.64], P1 ;  /* 0x0400c0000c097fae */ /* 0x0003e20008921850 */
[----:B------:R-:W-:Y:S02]  /*2f4a0*/  ISETP.GT.AND P1, PT, R5, 0x31, PT ;  /* 0x000000310500780c */ /* 0x000fe40003f24270 */
[----:B--2---:R-:W-:-:S05]  /*2f4b0*/  IADD3 R11, P4, R11, R2, RZ ;  /* 0x000000020b0b7210 */ /* 0x004fca0007f9e0ff */
[----:B------:R-:W-:Y:S01]  /*2f4c0*/  IMAD.X R14, R14, 0x1, R0, P4 ;  /* 0x000000010e0e7824 */ /* 0x000fe200020e0600 */
[----:B-1----:R-:W-:-:S03]  /*2f4d0*/  MOV R12, R11 ;  /* 0x0000000b000c7202 */ /* 0x002fc60000000f00 */
        /* <DEDUP_REMOVED lines=17> */
[----:B--2---:R-:W-:Y:S01]  /*2f5f0*/  MOV R12, R3 ;  /* 0x00000003000c7202 */ /* 0x004fe20000000f00 */
[----:B------:R-:W-:Y:S02]  /*2f600*/  IMAD.MOV.U32 R13, RZ, RZ, R4 ;  /* 0x000000ffff0d7224 */ /* 0x000fe400078e0004 */
        /* <DEDUP_REMOVED lines=33> */
[----:B------:R-:W-:Y:S02]  /*2f820*/  SEL R12, R12, RZ, !P0 ;  /* 0x000000ff0c0c7207 */ /* 0x000fe40004000000 */
[----:B------:R-:W-:Y:S02]  /*2f830*/  MOV R13, R14 ;  /* 0x0000000e000d7202 */ /* 0x000fe40000000f00 */
[----:B------:R-:W-:Y:S01]  /*2f840*/  ISETP.NE.U32.AND P1, PT, R12, RZ, PT ;  /* 0x000000ff0c00720c */ /* 0x000fe20003f25070 */
[----:B------:R-:W-:Y:S01]  /*2f850*/  IMAD.MOV.U32 R12, RZ, RZ, R11 ;  /* 0x000000ffff0c7224 */ /* 0x000fe200078e000b */
[----:B------:R-:W-:-:S04]  /*2f860*/  IADD3 R3, P3, R3, R2, RZ ;  /* 0x0000000203037210 */ /* 0x000fc80007f7e0ff */
[----:B------:R1:W-:Y:S01]  /*2f870*/  LDGSTS.E [R9+0xc008], desc[UR16][R12.64], P2 ;  /* 0x0c0080000c097fae */ /* 0x0003e20009121850 */
[----:B------:R-:W-:-:S03]  /*2f880*/  IADD3 R6, P2, R6, R2, RZ ;  /* 0x0000000206067210 */ /* 0x000fc60007f5e0ff */
        /* <DEDUP_REMOVED lines=23> */
[----:B-1----:R-:W-:Y:S02]  /*2fa00*/  SEL R9, RZ, 0x4, !P1 ;  /* 0x00000004ff097807 */ /* 0x002fe40004800000 */
[----:B------:R-:W-:Y:S02]  /*2fa10*/  IADD3 R224, P1, R224, R2, RZ ;  /* 0x00000002e0e07210 */ /* 0x000fe40007f3e0ff */
[----:B------:R-:W-:-:S04]  /*2fa20*/  SEL R9, R9, RZ, !P0 ;  /* 0x000000ff09097207 */ /* 0x000fc80004000000 */
[----:B------:R-:W-:Y:S01]  /*2fa30*/  ISETP.NE.U32.AND P2, PT, R9, RZ, PT ;  /* 0x000000ff0900720c */ /* 0x000fe20003f45070 */
[----:B------:R-:W-:Y:S01]  /*2fa40*/  IMAD.X R223, R223, 0x1, R0, P1 ;  /* 0x00000001dfdf7824 */ /* 0x000fe200008e0600 */
[----:B------:R-:W-:Y:S01]  /*2fa50*/  LOP3.LUT R9, R10, 0x50, RZ, 0x3c, !PT ;  /* 0x000000500a097812 */ /* 0x000fe200078e3cff */
[----:B------:R-:W-:Y:S01]  /*2fa60*/  IMAD.MOV.U32 R12, RZ, RZ, R224 ;  /* 0x000000ffff0c7224 */ /* 0x000fe200078e00e0 */
[----:B------:R-:W-:Y:S02]  /*2fa70*/  ISETP.GT.AND P1, PT, R5, 0x15, PT ;  /* 0x000000150500780c */ /* 0x000fe40003f24270 */
[----:B------:R-:W-:Y:S02]  /*2fa80*/  IADD3 R9, R9, UR4, RZ ;  /* 0x0000000409097c10 */ /* 0x000fe4000fffe0ff */
[----:B------:R-:W-:Y:S02]  /*2fa90*/  MOV R13, R223 ;  /* 0x000000df000d7202 */ /* 0x000fe40000000f00 */
[----:B------:R-:W-:-:S03]  /*2faa0*/  IADD3 R226, P3, R226, R2, RZ ;  /* 0x00000002e2e27210 */ /* 0x000fc60007f7e0ff */
[----:B------:R1:W-:Y:S02]  /*2fab0*/  LDGSTS.E [R9], desc[UR16][R12.64], P2 ;  /* 0x000000000c097fae */ /* 0x0003e40009121850 */
[----:B------:R-:W-:Y:S01]  /*2fac0*/  IMAD.X R225, R225, 0x1, R0, P3 ;  /* 0x00000001e1e17824 */ /* 0x000fe200018e0600 */
[----:B------:R-:W-:Y:S02]  /*2fad0*/  IADD3 R228, P4, R228, R2, RZ ;  /* 0x00000002e4e47210 */ /* 0x000fe40007f9e0ff */
[----:B-1----:R-:W-:-:S04]  /*2fae0*/  SEL R12, RZ, 0x4, !P1 ;  /* 0x00000004ff0c7807 */ /* 0x002fc80004800000 */
[----:B------:R-:W-:Y:S02]  /*2faf0*/  SEL R12, R12, RZ, !P0 ;  /* 0x000000ff0c0c7207 */ /* 0x000fe40004000000 */
[----:B------:R-:W-:Y:S02]  /*2fb00*/  MOV R13, R225 ;  /* 0x000000e1000d7202 */ /* 0x000fe40000000f00 */
[----:B------:R-:W-:Y:S01]  /*2fb10*/  ISETP.NE.U32.AND P1, PT, R12, RZ, PT ;  /* 0x000000ff0c00720c */ /* 0x000fe20003f25070 */
[----:B------:R-:W-:Y:S01]  /*2fb20*/  IMAD.MOV.U32 R12, RZ, RZ, R226 ;  /* 0x000000ffff0c7224 */ /* 0x000fe200078e00e2 */
[----:B------:R-:W-:-:S04]  /*2fb30*/  IADD3.X R227, R227, R0, RZ, P4, !PT ;  /* 0x00000000e3e37210 */ /* 0x000fc800027fe4ff */
[----:B------:R1:W-:Y:S01]  /*2fb40*/  LDGSTS.E [R9+0x4000], desc[UR16][R12.64], P2 ;  /* 0x040000000c097fae */ /* 0x0003e20009121850 */
[----:B------:R-:W-:Y:S02]  /*2fb50*/  ISETP.GT.AND P2, PT, R5, 0x16, PT ;  /* 0x000000160500780c */ /* 0x000fe40003f44270 */
[----:B------:R-:W-:Y:S01]  /*2fb60*/  IADD3 R230, P3, R230, R2, RZ ;  /* 0x00000002e6e67210 */ /* 0x000fe20007f7e0ff */
[----:B-1----:R-:W-:Y:S01]  /*2fb70*/  IMAD.MOV.U32 R12, RZ, RZ, R228 ;  /* 0x000000ffff0c7224 */ /* 0x002fe200078e00e4 */
[----:B------:R-:W-:-:S05]  /*2fb80*/  MOV R13, R227 ;  /* 0x000000e3000d7202 */ /* 0x000fca0000000f00 */
[----:B------:R1:W-:Y:S01]  /*2fb90*/  LDGSTS.E [R9+0x4], desc[UR16][R12.64], P1 ;  /* 0x000040000c097fae */ /* 0x0003e20008921850 */
        /* <DEDUP_REMOVED lines=102> */
[----:B------:R-:W-:Y:S01]  /*30200*/  STL [R1+0x7b4], R11 ;  /* 0x0007b40b01007387 */ /* 0x000fe20000100800 */
[----:B-1----:R-:W-:Y:S01]  /*30210*/  MOV R12, R6 ;  /* 0x00000006000c7202 */ /* 0x002fe20000000f00 */
[----:B------:R-:W-:Y:S02]  /*30220*/  IMAD.MOV.U32 R13, RZ, RZ, R8 ;  /* 0x000000ffff0d7224 */ /* 0x000fe400078e0008 */
[----:B------:R1:W-:Y:S04]  /*30230*/  STL [R1+0x7b0], R14 ;  /* 0x0007b00e01007387 */ /* 0x0003e80000100800 */
[----:B------:R-:W-:Y:S04]  /*30240*/  STL [R1+0x7bc], R6 ;  /* 0x0007bc0601007387 */ /* 0x000fe80000100800 */
[----:B------:R2:W-:Y:S04]  /*30250*/  STL [R1+0x7b8], R8 ;  /* 0x0007b80801007387 */ /* 0x0005e80000100800 */
[----:B------:R-:W-:Y:S04]  /*30260*/  STL [R1+0x7c4], R3 ;  /* 0x0007c40301007387 */ /* 0x000fe80000100800 */
[----:B------:R3:W-:Y:S04]  /*30270*/  STL [R1+0x7c0], R4 ;  /* 0x0007c00401007387 */ /* 0x0007e80000100800 */
[----:B-1----:R-:W4:Y:S04]  /*30280*/  LDL.LU R14, [R1+0x600] ;  /* 0x00060000010e7983 */ /* 0x002f280000300800 */
[----:B------:R1:W-:Y:S04]  /*30290*/  LDGSTS.E [R9+0x800c], desc[UR16][R12.64], P1 ;  /* 0x0800c0000c097fae */ /* 0x0003e80008921850 */
[----:B--2---:R-:W2:Y:S01]  /*302a0*/  LDL.LU R8, [R1+0x604] ;  /* 0x0006040001087983 */ /* 0x004ea20000300800 */
[----:B-1----:R-:W-:Y:S01]  /*302b0*/  IMAD.MOV.U32 R13, RZ, RZ, R4 ;  /* 0x000000ffff0d7224 */ /* 0x002fe200078e0004 */
[----:B------:R-:W-:-:S02]  /*302c0*/  MOV R12, R3 ;  /* 0x00000003000c7202 */ /* 0x000fc40000000f00 */
[----:B---3--:R-:W3:Y:S04]  /*302d0*/  LDL.LU R4, [R1+0x7c8] ;  /* 0x0007c80001047983 */ /* 0x008ee80000300800 */
[----:B------:R-:W3:Y:S04]  /*302e0*/  LDL.LU R3, [R1+0x7cc] ;  /* 0x0007cc0001037983 */ /* 0x000ee80000300800 */
[----:B------:R1:W-:Y:S01]  /*302f0*/  LDGSTS.E [R9+0xc00c], desc[UR16][R12.64], P1 ;  /* 0x0c00c0000c097fae */ /* 0x0003e20008921850 */
[----:B------:R-:W-:Y:S02]  /*30300*/  ISETP.GT.AND P1, PT, R5, 0x18, PT ;  /* 0x000000180500780c */ /* 0x000fe40003f24270 */
[----:B------:R-:W-:Y:S01]  /*30310*/  IADD3 R242, P3, R242, R2, RZ ;  /* 0x00000002f2f27210 */ /* 0x000fe20007f7e0ff */
[----:B------:R-:W3:Y:S01]  /*30320*/  LDL.LU R151, [R1+0x7d0] ;  /* 0x0007d00001977983 */ /* 0x000ee20000300800 */
[----:B-1----:R-:W-:-:S03]  /*30330*/  SEL R9, RZ, 0x4, !P1 ;  /* 0x00000004ff097807 */ /* 0x002fc60004800000 */
[----:B------:R-:W3:Y:S01]  /*30340*/  LDL.LU R150, [R1+0x7d4] ;  /* 0x0007d40001967983 */ /* 0x000ee20000300800 */
[----:B------:R-:W-:-:S03]  /*30350*/  SEL R9, R9, RZ, !P0 ;  /* 0x000000ff09097207 */ /* 0x000fc60004000000 */
[----:B------:R-:W3:Y:S01]  /*30360*/  LDL.LU R11, [R1+0x7d8] ;  /* 0x0007d800010b7983 */ /* 0x000ee20000300800 */
[----:B------:R-:W-:Y:S02]  /*30370*/  IADD3 R240, P1, R240, R2, RZ ;  /* 0x00000002f0f07210 */ /* 0x000fe40007f3e0ff */
[----:B------:R-:W-:Y:S01]  /*30380*/  ISETP.NE.U32.AND P2, PT, R9, RZ, PT ;  /* 0x000000ff0900720c */ /* 0x000fe20003f45070 */
[----:B------:R-:W3:Y:S01]  /*30390*/  LDL.LU R6, [R1+0x7dc] ;  /* 0x0007dc0001067983 */ /* 0x000ee20000300800 */
[----:B------:R-:W-:Y:S02]  /*303a0*/  LOP3.LUT R9, R10, 0x60, RZ, 0x3c, !PT ;  /* 0x000000600a097812 */ /* 0x000fe400078e3cff */
[----:B------:R-:W-:Y:S02]  /*303b0*/  IADD3.X R239, R239, R0, RZ, P1, !PT ;  /* 0x00000000efef7210 */ /* 0x000fe40000ffe4ff */
[----:B------:R-:W-:Y:S01]  /*303c0*/  MOV R12, R240 ;  /* 0x000000f0000c7202 */ /* 0x000fe20000000f00 */
[----:B------:R-:W-:-:S02]  /*303d0*/  VIADD R9, R9, UR4 ;  /* 0x0000000409097c36 */ /* 0x000fc40008000000 */
[----:B------:R-:W-:Y:S01]  /*303e0*/  IMAD.MOV.U32 R13, RZ, RZ, R239 ;  /* 0x000000ffff0d7224 */ /* 0x000fe200078e00ef */
[----:B------:R-:W-:-:S04]  /*303f0*/  ISETP.GT.AND P1, PT, R5, 0x19, PT ;  /* 0x000000190500780c */ /* 0x000fc80003f24270 */
[----:B------:R1:W-:Y:S01]  /*30400*/  LDGSTS.E [R9], desc[UR16][R12.64], P2 ;  /* 0x000000000c097fae */ /* 0x0003e20009121850 */
        /* <DEDUP_REMOVED lines=38> */
[----:B-1----:R-:W-:Y:S01]  /*30670*/  MOV R12, R252 ;  /* 0x000000fc000c7202 */ /* 0x002fe20000000f00 */
[----:B------:R-:W-:-:S05]  /*30680*/  IMAD.MOV.U32 R13, RZ, RZ, R251 ;  /* 0x000000ffff0d7224 */ /* 0x000fca00078e00fb */
[----:B------:R1:W-:Y:S02]  /*30690*/  LDGSTS.E [R9+0xc], desc[UR16][R12.64], P1 ;  /* 0x0000c0000c097fae */ /* 0x0003e40008921850 */
[----:B-1----:R-:W-:-:S04]  /*306a0*/  SEL R12, RZ, 0x4, !P2 ;  /* 0x00000004ff0c7807 */ /* 0x002fc80005000000 */
[----:B------:R-:W-:-:S04]  /*306b0*/  SEL R12, R12, RZ, !P0 ;  /* 0x000000ff0c0c7207 */ /* 0x000fc80004000000 */
[----:B------:R-:W-:Y:S02]  /*306c0*/  ISETP.NE.U32.AND P2, PT, R12, RZ, PT ;  /* 0x000000ff0c00720c */ /* 0x000fe40003f45070 */
[----:B--2---:R-:W-:-:S04]  /*306d0*/  IADD3 R8, P3, R8, R2, RZ ;  /* 0x0000000208087210 */ /* 0x004fc80007f7e0ff */
[----:B----4-:R-:W-:Y:S01]  /*306e0*/  IADD3.X R14, R14, R0, RZ, P3, !PT ;  /* 0x000000000e0e7210 */ /* 0x010fe20001ffe4ff */
[----:B------:R-:W-:Y:S01]  /*306f0*/  STL [R1+0x604], R8 ;  /* 0x0006040801007387 */ /* 0x000fe20000100800 */
[----:B------:R-:W-:Y:S02]  /*30700*/  MOV R12, R8 ;  /* 0x00000008000c7202 */ /* 0x000fe40000000f00 */
[----:B---3--:R-:W-:Y:S01]  /*30710*/  IADD3 R3, P4, R3, R2, RZ ;  /* 0x0000000203037210 */ /* 0x008fe20007f9e0ff */
[----:B------:R-:W-:Y:S01]  /*30720*/  IMAD.MOV.U32 R13, RZ, RZ, R14 ;  /* 0x000000ffff0d7224 */ /* 0x000fe200078e000e */
[----:B------:R1:W-:Y:S03]  /*30730*/  STL [R1+0x600], R14 ;  /* 0x0006000e01007387 */ /* 0x0003e60000100800 */
[----:B------:R-:W-:Y:S01]  /*30740*/  IMAD.X R4, R4, 0x1, R0, P4 ;  /* 0x0000000104047824 */ /* 0x000fe200020e0600 */
[----:B------:R-:W-:Y:S04]  /*30750*/  STL [R1+0x7cc], R3 ;  /* 0x0007cc0301007387 */ /* 0x000fe80000100800 */
[----:B------:R2:W-:Y:S04]  /*30760*/  STL [R1+0x7c8], R4 ;  /* 0x0007c80401007387 */ /* 0x0005e80000100800 */
[----:B------:R3:W-:Y:S04]  /*30770*/  LDGSTS.E [R9+0x400c], desc[UR16][R12.64], P1 ;  /* 0x0400c0000c097fae */ /* 0x0007e80008921850 */
[----:B-1----:R-:W4:Y:S04]  /*30780*/  LDL.LU R14, [R1+0x7e0] ;  /* 0x0007e000010e7983 */ /* 0x002f280000300800 */
[----:B------:R-:W4:Y:S01]  /*30790*/  LDL.LU R8, [R1+0x7e4] ;  /* 0x0007e40001087983 */ /* 0x000f220000300800 */
[----:B---3--:R-:W-:Y:S01]  /*307a0*/  IMAD.MOV.U32 R13, RZ, RZ, R4 ;  /* 0x000000ffff0d7224 */ /* 0x008fe200078e0004 */
[----:B------:R-:W-:-:S02]  /*307b0*/  MOV R12, R3 ;  /* 0x00000003000c7202 */ /* 0x000fc40000000f00 */
[----:B--2---:R-:W2:Y:S04]  /*307c0*/  LDL.LU R4, [R1+0x7e8] ;  /* 0x0007e80001047983 */ /* 0x004ea80000300800 */
[----:B------:R-:W3:Y:S01]  /*307d0*/  LDL.LU R3, [R1+0x7ec] ;  /* 0x0007ec0001037983 */ /* 0x000ee20000300800 */
[----:B------:R-:W-:Y:S02]  /*307e0*/  ISETP.GT.AND P1, PT, R5, 0x39, PT ;  /* 0x000000390500780c */ /* 0x000fe40003f24270 */
[-C--:B------:R-:W-:Y:S01]  /*307f0*/  IADD3 R150, P3, R150, R2.reuse, RZ ;  /* 0x0000000296967210 */ /* 0x080fe20007f7e0ff */
[----:B------:R1:W-:Y:S01]  /*30800*/  LDGSTS.E [R9+0x8000], desc[UR16][R12.64], P2 ;  /* 0x080000000c097fae */ /* 0x0003e20009121850 */
[----:B------:R-:W-:Y:S02]  /*30810*/  IADD3 R6, P4, R6, R2, RZ ;  /* 0x0000000206067210 */ /* 0x000fe40007f9e0ff */
[----:B------:R-:W-:Y:S01]  /*30820*/  IADD3.X R151, R151, R0, RZ, P3, !PT ;  /* 0x0000000097977210 */ /* 0x000fe20001ffe4ff */
[----:B------:R-:W-:Y:S02]  /*30830*/  STL [R1+0x7d4], R150 ;  /* 0x0007d49601007387 */ /* 0x000fe40000100800 */
[----:B------:R-:W-:Y:S01]  /*30840*/  IMAD.X R11, R11, 0x1, R0, P4 ;  /* 0x000000010b0b7824 */ /* 0x000fe200020e0600 */
[----:B-1----:R-:W-:Y:S01]  /*30850*/  SEL R12, RZ, 0x4, !P1 ;  /* 0x00000004ff0c7807 */ /* 0x002fe20004800000 */
[----:B------:R1:W-:Y:S03]  /*30860*/  STL [R1+0x7d0], R151 ;  /* 0x0007d09701007387 */ /* 0x0003e60000100800 */
[----:B------:R-:W-:Y:S01]  /*30870*/  SEL R12, R12, RZ, !P0 ;  /* 0x000000ff0c0c7207 */ /* 0x000fe20004000000 */
[----:B------:R-:W-:Y:S01]  /*30880*/  STL [R1+0x7dc], R6 ;  /* 0x0007dc0601007387 */ /* 0x000fe20000100800 */
[----:B------:R-:W-:-:S02]  /*30890*/  IMAD.MOV.U32 R13, RZ, RZ, R151 ;  /* 0x000000ffff0d7224 */ /* 0x000fc400078e0097 */
[----:B------:R-:W-:Y:S01]  /*308a0*/  ISETP.NE.U32.AND P1, PT, R12, RZ, PT ;  /* 0x000000ff0c00720c */ /* 0x000fe20003f25070 */
[----:B------:R1:W-:Y:S01]  /*308b0*/  STL [R1+0x7d8], R11 ;  /* 0x0007d80b01007387 */ /* 0x0003e20000100800 */
[----:B------:R-:W-:-:S03]  /*308c0*/  MOV R12, R150 ;  /* 0x00000096000c7202 */ /* 0x000fc60000000f00 */
[----:B-1----:R-:W2:Y:S04]  /*308d0*/  LDL.LU R151, [R1+0x7f0] ;  /* 0x0007f00001977983 */ /* 0x002ea80000300800 */
[----:B------:R-:W2:Y:S04]  /*308e0*/  LDL.LU R150, [R1+0x7f4] ;  /* 0x0007f40001967983 */ /* 0x000ea80000300800 */
[----:B------:R1:W-:Y:S01]  /*308f0*/  LDGSTS.E [R9+0xc000], desc[UR16][R12.64], P2 ;  /* 0x0c0000000c097fae */ /* 0x0003e20009121850 */
[----:B------:R-:W-:Y:S02]  /*30900*/  ISETP.GT.AND P2, PT, R5, 0x3a, PT ;  /* 0x0000003a0500780c */ /* 0x000fe40003f44270 */
[----:B-1----:R-:W-:Y:S01]  /*30910*/  MOV R12, R6 ;  /* 0x00000006000c7202 */ /* 0x002fe20000000f00 */
[----:B------:R-:W-:-:S02]  /*30920*/  IMAD.MOV.U32 R13, RZ, RZ, R11 ;  /* 0x000000ffff0d7224 */ /* 0x000fc400078e000b */
[----:B------:R-:W2:Y:S04]  /*30930*/  LDL.LU R11, [R1+0x7fc] ;  /* 0x0007fc00010b7983 */ /* 0x000ea80000300800 */
[----:B------:R1:W-:Y:S04]  /*30940*/  LDGSTS.E [R9+0x8004], desc[UR16][R12.64], P1 ;  /* 0x080040000c097fae */ /* 0x0003e80008921850 */
[----:B------:R-:W2:Y:S01]  /*30950*/  LDL.LU R6, [R1+0x804] ;  /* 0x0008040001067983 */ /* 0x000ea20000300800 */
[----:B-1----:R-:W-:-:S04]  /*30960*/  SEL R12, RZ, 0x4, !P2 ;  /* 0x00000004ff0c7807 */ /* 0x002fc80005000000 */
[----:B------:R-:W-:-:S04]  /*30970*/  SEL R12, R12, RZ, !P0 ;  /* 0x000000ff0c0c7207 */ /* 0x000fc80004000000 */
[----:B------:R-:W-:Y:S02]  /*30980*/  ISETP.NE.U32.AND P2, PT, R12, RZ, PT ;  /* 0x000000ff0c00720c */ /* 0x000fe40003f45070 */
[----:B----4-:R-:W-:-:S04]  /*30990*/  IADD3 R8, P3, R8, R2, RZ ;  /* 0x0000000208087210 */ /* 0x010fc80007f7e0ff */
[----:B------:R-:W-:Y:S02]  /*309a0*/  IADD3.X R14, R14, R0, RZ, P3, !PT ;  /* 0x000000000e0e7210 */ /* 0x000fe40001ffe4ff */
[----:B---3--:R-:W-:Y:S01]  /*309b0*/  IADD3 R3, P4, R3, R2, RZ ;  /* 0x0000000203037210 */ /* 0x008fe20007f9e0ff */
[----:B------:R-:W-:Y:S02]  /*309c0*/  STL [R1+0x7e4], R8 ;  /* 0x0007e40801007387 */ /* 0x000fe40000100800 */
[----:B------:R-:W-:Y:S02]  /*309d0*/  IMAD.MOV.U32 R13, RZ, RZ, R14 ;  /* 0x000000ffff0d7224 */ /* 0x000fe400078e000e */
[----:B--2---:R-:W-:Y:S01]  /*309e0*/  IMAD.X R4, R4, 0x1, R0, P4 ;  /* 0x0000000104047824 */ /* 0x004fe200020e0600 */
[----:B------:R1:W-:Y:S01]  /*309f0*/  STL [R1+0x7e0], R14 ;  /* 0x0007e00e01007387 */ /* 0x0003e20000100800 */
[----:B------:R-:W-:-:S03]  /*30a00*/  MOV R12, R8 ;  /* 0x00000008000c7202 */ /* 0x000fc60000000f00 */
[----:B------:R-:W-:Y:S04]  /*30a10*/  STL [R1+0x7ec], R3 ;  /* 0x0007ec0301007387 */ /* 0x000fe80000100800 */
[----:B------:R2:W-:Y:S04]  /*30a20*/  LDGSTS.E [R9+0xc004], desc[UR16][R12.64], P1 ;  /* 0x0c0040000c097fae */ /* 0x0005e80008921850 */
[----:B-1----:R-:W3:Y:S04]  /*30a30*/  LDL.LU R14, [R1+0x7f8] ;  /* 0x0007f800010e7983 */ /* 0x002ee80000300800 */
[----:B------:R1:W-:Y:S04]  /*30a40*/  STL [R1+0x7e8], R4 ;  /* 0x0007e80401007387 */ /* 0x0003e80000100800 */
[----:B------:R-:W4:Y:S01]  /*30a50*/  LDL.LU R8, [R1+0x800] ;  /* 0x0008000001087983 */ /* 0x000f220000300800 */
[----:B--2---:R-:W-:Y:S01]  /*30a60*/  MOV R12, R3 ;  /* 0x00000003000c7202 */ /* 0x004fe20000000f00 */
[----:B------:R-:W-:Y:S01]  /*30a70*/  IMAD.MOV.U32 R13, RZ, RZ, R4 ;  /* 0x000000ffff0d7224 */ /* 0x000fe200078e0004 */
[----:B------:R-:W-:Y:S01]  /*30a80*/  ISETP.GT.AND P1, PT, R5, 0x3b, PT ;  /* 0x0000003b0500780c */ /* 0x000fe20003f24270 */
[----:B-1----:R-:W2:Y:S01]  /*30a90*/  LDL.LU R4, [R1+0xe24] ;  /* 0x000e240001047983 */ /* 0x002ea20000300800 */
[----:B------:R-:W-:-:S03]  /*30aa0*/  IADD3 R150, P3, R150, R2, RZ ;  /* 0x0000000296967210 */ /* 0x000fc60007f7e0ff */
[----:B------:R1:W-:Y:S01]  /*30ab0*/  LDGSTS.E [R9+0x8008], desc[UR16][R12.64], P2 ;  /* 0x080080000c097fae */ /* 0x0003e20009121850 */
[----:B------:R-:W-:-:S03]  /*30ac0*/  IADD3.X R151, R151, R0, RZ, P3, !PT ;  /* 0x0000000097977210 */ /* 0x000fc60001ffe4ff */
[----:B------:R-:W2:Y:S01]  /*30ad0*/  LDL.LU R3, [R1+0xe20] ;  /* 0x000e200001037983 */ /* 0x000ea20000300800 */
[----:B-1----:R-:W-:-:S04]  /*30ae0*/  SEL R12, RZ, 0x4, !P1 ;  /* 0x00000004ff0c7807 */ /* 0x002fc80004800000 */
[----:B------:R-:W-:Y:S02]  /*30af0*/  SEL R12, R12, RZ, !P0 ;  /* 0x000000ff0c0c7207 */ /* 0x000fe40004000000 */
[----:B------:R-:W-:Y:S02]  /*30b00*/  MOV R13, R151 ;  /* 0x00000097000d7202 */ /* 0x000fe40000000f00 */
[----:B------:R-:W-:Y:S01]  /*30b10*/  ISETP.NE.U32.AND P1, PT, R12, RZ, PT ;  /* 0x000000ff0c00720c */ /* 0x000fe20003f25070 */
[----:B------:R-:W-:Y:S01]  /*30b20*/  IMAD.MOV.U32 R12, RZ, RZ, R150 ;  /* 0x000000ffff0c7224 */ /* 0x000fe200078e0096 */
[----:B------:R-:W-:Y:S04]  /*30b30*/  STL [R1+0x7f4], R150 ;  /* 0x0007f49601007387 */ /* 0x000fe80000100800 */
[----:B------:R1:W-:Y:S01]  /*30b40*/  LDGSTS.E [R9+0xc008], desc[UR16][R12.64], P2 ;  /* 0x0c0080000c097fae */ /* 0x0003e20009121850 */
[----:B------:R-:W-:-:S02]  /*30b50*/  IADD3 R11, P2, R11, R2, RZ ;  /* 0x000000020b0b7210 */ /* 0x000fc40007f5e0ff */
[----:B------:R-:W-:Y:S01]  /*30b60*/  IADD3 R6, P3, R6, R2, RZ ;  /* 0x0000000206067210 */ /* 0x000fe20007f7e0ff */
[----:B------:R1:W-:Y:S04]  /*30b70*/  STL [R1+0x7f0], R151 ;  /* 0x0007f09701007387 */ /* 0x0003e80000100800 */
[----:B-1----:R-:W2:Y:S04]  /*30b80*/  LDL.LU R151, [R1+0x608] ;  /* 0x0006080001977983 */ /* 0x002ea80000300800 */
[----:B------:R-:W2:Y:S04]  /*30b90*/  LDL.LU R150, [R1+0x60c] ;  /* 0x00060c0001967983 */ /* 0x000ea80000300800 */
[----:B------:R-:W-:Y:S01]  /*30ba0*/  STL [R1+0x7fc], R11 ;  /* 0x0007fc0b01007387 */ /* 0x000fe20000100800 */
[----:B------:R-:W-:-:S02]  /*30bb0*/  IMAD.MOV.U32 R12, RZ, RZ, R11 ;  /* 0x000000ffff0c7224 */ /* 0x000fc400078e000b */
[----:B---3--:R-:W-:-:S05]  /*30bc0*/  IMAD.X R14, R14, 0x1, R0, P2 ;  /* 0x000000010e0e7824 */ /* 0x008fca00010e0600 */
[----:B------:R1:W-:Y:S01]  /*30bd0*/  STL [R1+0x7f8], R14 ;  /* 0x0007f80e01007387 */ /* 0x0003e20000100800 */
[----:B----4-:R-:W-:-:S03]  /*30be0*/  IADD3.X R8, R8, R0, RZ, P3, !PT ;  /* 0x0000000008087210 */ /* 0x010fc60001ffe4ff */
[----:B------:R-:W-:Y:S01]  /*30bf0*/  STL [R1+0x804], R6 ;  /* 0x0008040601007387 */ /* 0x000fe20000100800 */
[----:B------:R-:W-:-:S03]  /*30c00*/  MOV R13, R14 ;  /* 0x0000000e000d7202 */ /* 0x000fc60000000f00 */
[----:B------:R3:W-:Y:S04]  /*30c10*/  STL [R1+0x800], R8 ;  /* 0x0008000801007387 */ /* 0x0007e80000100800 */
[----:B-1----:R-:W4:Y:S04]  /*30c20*/  LDL.LU R14, [R1+0x610] ;  /* 0x00061000010e7983 */ /* 0x002f280000300800 */
[----:B------:R-:W4:Y:S04]  /*30c30*/  LDL.LU R11, [R1+0x614] ;  /* 0x00061400010b7983 */ /* 0x000f280000300800 */
[----:B------:R1:W-:Y:S02]  /*30c40*/  LDGSTS.E [R9+0x800c], desc[UR16][R12.64], P1 ;  /* 0x0800c0000c097fae */ /* 0x0003e40008921850 */
[----:B-1----:R-:W-:Y:S01]  /*30c50*/  MOV R13, R8 ;  /* 0x00000008000d7202 */ /* 0x002fe20000000f00 */
[----:B------:R-:W-:Y:S01]  /*30c60*/  IMAD.MOV.U32 R12, RZ, RZ, R6 ;  /* 0x000000ffff0c7224 */ /* 0x000fe200078e0006 */
[----:B---3--:R-:W3:Y:S04]  /*30c70*/  LDL.LU R8, [R1+0x618] ;  /* 0x0006180001087983 */ /* 0x008ee80000300800 */
[----:B------:R-:W3:Y:S04]  /*30c80*/  LDL.LU R6, [R1+0x61c] ;  /* 0x00061c0001067983 */ /* 0x000ee80000300800 */
[----:B------:R1:W-:Y:S01]  /*30c90*/  LDGSTS.E [R9+0xc00c], desc[UR16][R12.64], P1 ;  /* 0x0c00c0000c097fae */ /* 0x0003e20008921850 */
[----:B------:R-:W-:-:S04]  /*30ca0*/  ISETP.GT.AND P1, PT, R5, 0x1c, PT ;  /* 0x0000001c0500780c */ /* 0x000fc80003f24270 */
[----:B-1----:R-:W-:Y:S02]  /*30cb0*/  SEL R9, RZ, 0x4, !P1 ;  /* 0x00000004ff097807 */ /* 0x002fe40004800000 */
[----:B--2---:R-:W-:Y:S02]  /*30cc0*/  IADD3 R150, P1, R150, R2, RZ ;  /* 0x0000000296967210 */ /* 0x004fe40007f3e0ff */
[----:B------:R-:W-:-:S03]  /*30cd0*/  SEL R9, R9, RZ, !P0 ;  /* 0x000000ff09097207 */ /* 0x000fc60004000000 */
[----:B------:R-:W-:Y:S01]  /*30ce0*/  IMAD.X R151, R151, 0x1, R0, P1 ;  /* 0x0000000197977824 */ /* 0x000fe200008e0600 */
[----:B------:R-:W-:Y:S02]  /*30cf0*/  ISETP.NE.U32.AND P2, PT, R9, RZ, PT ;  /* 0x000000ff0900720c */ /* 0x000fe40003f45070 */
[----:B------:R-:W-:Y:S02]  /*30d00*/  ISETP.GT.AND P1, PT, R5, 0x1d, PT ;  /* 0x0000001d0500780c */ /* 0x000fe40003f24270 */
[----:B------:R-:W-:Y:S02]  /*30d10*/  LOP3.LUT R9, R10, 0x70, RZ, 0x3c, !PT ;  /* 0x000000700a097812 */ /* 0x000fe400078e3cff */
[----:B------:R-:W-:Y:S01]  /*30d20*/  SEL R10, RZ, 0x4, !P1 ;  /* 0x00000004ff0a7807 */ /* 0x000fe20004800000 */
[----:B------:R-:W-:Y:S01]  /*30d30*/  IMAD.MOV.U32 R12, RZ, RZ, R150 ;  /* 0x000000ffff0c7224 */ /* 0x000fe200078e0096 */
[----:B------:R-:W-:Y:S02]  /*30d40*/  IADD3 R9, R9, UR4, RZ ;  /* 0x0000000409097c10 */ /* 0x000fe4000fffe0ff */
[----:B------:R-:W-:-:S02]  /*30d50*/  MOV R13, R151 ;  /* 0x00000097000d7202 */ /* 0x000fc40000000f00 */
[----:B------:R-:W-:Y:S01]  /*30d60*/  SEL R10, R10, RZ, !P0 ;  /* 0x000000ff0a0a7207 */ /* 0x000fe20004000000 */
[----:B------:R-:W-:Y:S03]  /*30d70*/  STL [R1+0x60c], R150 ;  /* 0x00060c9601007387 */ /* 0x000fe60000100800 */
[----:B------:R-:W-:Y:S01]  /*30d80*/  ISETP.NE.U32.AND P1, PT, R10, RZ, PT ;  /* 0x000000ff0a00720c */ /* 0x000fe20003f25070 */
[----:B------:R1:W-:Y:S04]  /*30d90*/  LDGSTS.E [R9], desc[UR16][R12.64], P2 ;  /* 0x000000000c097fae */ /* 0x0003e80009121850 */
[----:B------:R2:W-:Y:S04]  /*30da0*/  STL [R1+0x608], R151 ;  /* 0x0006089701007387 */ /* 0x0005e80000100800 */
[----:B--2---:R-:W2:Y:S04]  /*30db0*/  LDL.LU R151, [R1+0x628] ;  /* 0x0006280001977983 */ /* 0x004ea80000300800 */
[----:B------:R-:W2:Y:S01]  /*30dc0*/  LDL.LU R150, [R1+0x62c] ;  /* 0x00062c0001967983 */ /* 0x000ea20000300800 */
[----:B----4-:R-:W-:-:S05]  /*30dd0*/  IADD3 R11, P3, R11, R2, RZ ;  /* 0x000000020b0b7210 */ /* 0x010fca0007f7e0ff */
[----:B------:R-:W-:Y:S02]  /*30de0*/  IMAD.X R14, R14, 0x1, R0, P3 ;  /* 0x000000010e0e7824 */ /* 0x000fe400018e0600 */
[----:B-1----:R-:W-:-:S03]  /*30df0*/  IMAD.MOV.U32 R12, RZ, RZ, R11 ;  /* 0x000000ffff0c7224 */ /* 0x002fc600078e000b */
[----:B------:R-:W-:Y:S01]  /*30e00*/  MOV R13, R14 ;  /* 0x0000000e000d7202 */ /* 0x000fe20000000f00 */
[----:B------:R-:W-:Y:S04]  /*30e10*/  STL [R1+0x614], R11 ;  /* 0x0006140b01007387 */ /* 0x000fe80000100800 */
[----:B------:R1:W-:Y:S04]  /*30e20*/  STL [R1+0x610], R14 ;  /* 0x0006100e01007387 */ /* 0x0003e80000100800 */
[----:B------:R4:W-:Y:S01]  /*30e30*/  LDGSTS.E [R9+0x4000], desc[UR16][R12.64], P2 ;  /* 0x040000000c097fae */ /* 0x0009e20009121850 */
[----:B---3--:R-:W-:-:S04]  /*30e40*/  IADD3 R6, P4, R6, R2, RZ ;  /* 0x0000000206067210 */ /* 0x008fc80007f9e0ff */
[----:B------:R-:W-:Y:S01]  /*30e50*/  IADD3.X R8, R8, R0, RZ, P4, !PT ;  /* 0x0000000008087210 */ /* 0x000fe200027fe4ff */
[----:B------:R-:W-:Y:S01]  /*30e60*/  STL [R1+0x61c], R6 ;  /* 0x00061c0601007387 */ /* 0x000fe20000100800 */
[----:B----4-:R-:W-:Y:S02]  /*30e70*/  IMAD.MOV.U32 R12, RZ, RZ, R6 ;  /* 0x000000ffff0c7224 */ /* 0x010fe400078e0006 */
[----:B------:R-:W-:Y:S01]  /*30e80*/  MOV R13, R8 ;  /* 0x00000008000d7202 */ /* 0x000fe20000000f00 */
[----:B------:R3:W-:Y:S04]  /*30e90*/  STL [R1+0x618], R8 ;  /* 0x0006180801007387 */ /* 0x0007e80000100800 */
[----:B-1----:R-:W4:Y:S04]  /*30ea0*/  LDL.LU R14, [R1+0x630] ;  /* 0x00063000010e7983 */ /* 0x002f280000300800 */
[----:B------:R-:W4:Y:S04]  /*30eb0*/  LDL.LU R11, [R1+0x634] ;  /* 0x00063400010b7983 */ /* 0x000f280000300800 */
[----:B---3--:R-:W3:Y:S04]  /*30ec0*/  LDL.LU R8, [R1+0x638] ;  /* 0x0006380001087983 */ /* 0x008ee80000300800 */
[----:B------:R-:W3:Y:S04]  /*30ed0*/  LDL.LU R6, [R1+0x63c] ;  /* 0x00063c0001067983 */ /* 0x000ee80000300800 */
[----:B------:R1:W-:Y:S04]  /*30ee0*/  LDGSTS.E [R9+0x4], desc[UR16][R12.64], P1 ;  /* 0x000040000c097fae */ /* 0x0003e80008921850 */
[----:B------:R-:W4:Y:S04]  /*30ef0*/  LDL.LU R12, [R1+0x620] ;  /* 0x00062000010c7983 */ /* 0x000f280000300800 */
[----:B------:R-:W1:Y:S01]  /*30f00*/  LDL.LU R13, [R1+0x624] ;  /* 0x00062400010d7983 */ /* 0x000e620000300800 */
[----:B------:R-:W-:-:S04]  /*30f10*/  ISETP.GT.AND P2, PT, R5, 0x1e, PT ;  /* 0x0000001e0500780c */ /* 0x000fc80003f44270 */
[----:B------:R-:W-:-:S04]  /*30f20*/  SEL R10, RZ, 0x4, !P2 ;  /* 0x00000004ff0a7807 */ /* 0x000fc80005000000 */
[----:B------:R-:W-:-:S04]  /*30f30*/  SEL R10, R10, RZ, !P0 ;  /* 0x000000ff0a0a7207 */ /* 0x000fc80004000000 */
[----:B------:R-:W-:Y:S02]  /*30f40*/  ISETP.NE.U32.AND P2, PT, R10, RZ, PT ;  /* 0x000000ff0a00720c */ /* 0x000fe40003f45070 */
[----:B--2---:R-:W-:-:S04]  /*30f50*/  IADD3 R150, P4, R150, R2, RZ ;  /* 0x0000000296967210 */ /* 0x004fc80007f9e0ff */
[----:B------:R-:W-:Y:S02]  /*30f60*/  IADD3.X R151, R151, R0, RZ, P4, !PT ;  /* 0x0000000097977210 */ /* 0x000fe400027fe4ff */
[----:B-1----:R-:W-:-:S05]  /*30f70*/  IADD3 R13, P3, R13, R2, RZ ;  /* 0x000000020d0d7210 */ /* 0x002fca0007f7e0ff */
[----:B----4-:R-:W-:Y:S01]  /*30f80*/  IMAD.X R12, R12, 0x1, R0, P3 ;  /* 0x000000010c0c7824 */ /* 0x010fe200018e0600 */
        /* <DEDUP_REMOVED lines=8> */
[----:B------:R-:W-:-:S03]  /*31010*/  SEL R10, RZ, 0x4, !P1 ;  /* 0x00000004ff0a7807 */ /* 0x000fc60004800000 */
[----:B------:R-:W-:Y:S01]  /*31020*/  IMAD.X R14, R14, 0x1, R0, P3 ;  /* 0x000000010e0e7824 */ /* 0x000fe200018e0600 */
[----:B------:R-:W-:Y:S01]  /*31030*/  SEL R10, R10, RZ, !P0 ;  /* 0x000000ff0a0a7207 */ /* 0x000fe20004000000 */
[----:B-1----:R-:W-:Y:S01]  /*31040*/  IMAD.MOV.U32 R12, RZ, RZ, R150 ;  /* 0x000000ffff0c7224 */ /* 0x002fe200078e0096 */
[----:B------:R-:W-:Y:S02]  /*31050*/  MOV R13, R151 ;  /* 0x00000097000d7202 */ /* 0x000fe40000000f00 */
[----:B---3--:R-:W-:Y:S02]  /*31060*/  IADD3 R6, P4, R6, R2, RZ ;  /* 0x0000000206067210 */ /* 0x008fe40007f9e0ff */
[----:B------:R-:W-:Y:S01]  /*31070*/  ISETP.NE.U32.AND P1, PT, R10, RZ, PT ;  /* 0x000000ff0a00720c */ /* 0x000fe20003f25070 */
[----:B------:R1:W-:Y:S01]  /*31080*/  LDGSTS.E [R9+0x8], desc[UR16][R12.64], P2 ;  /* 0x000080000c097fae */ /* 0x0003e20009121850 */
[----:B------:R-:W-:-:S03]  /*31090*/  IADD3.X R8, R8, R0, RZ, P4, !PT ;  /* 0x0000000008087210 */ /* 0x000fc600027fe4ff */
[----:B------:R-:W-:Y:S04]  /*310a0*/  STL [R1+0x62c], R150 ;  /* 0x00062c9601007387 */ /* 0x000fe80000100800 */
[----:B------:R-:W-:Y:S01]  /*310b0*/  STL [R1+0x628], R151 ;  /* 0x0006289701007387 */ /* 0x000fe20000100800 */
[----:B-1----:R-:W-:Y:S01]  /*310c0*/  IMAD.MOV.U32 R12, RZ, RZ, R11 ;  /* 0x000000ffff0c7224 */ /* 0x002fe200078e000b */
[----:B------:R-:W-:Y:S02]  /*310d0*/  MOV R13, R14 ;  /* 0x0000000e000d7202 */ /* 0x000fe40000000f00 */
[----:B------:R1:W-:Y:S04]  /*310e0*/  STL [R1+0x634], R11 ;  /* 0x0006340b01007387 */ /* 0x0003e80000100800 */
[----:B------:R2:W-:Y:S04]  /*310f0*/  STL [R1+0x630], R14 ;  /* 0x0006300e01007387 */ /* 0x0005e80000100800 */
[----:B------:R-:W-:Y:S04]  /*31100*/  STL [R1+0x63c], R6 ;  /* 0x00063c0601007387 */ /* 0x000fe80000100800 */
[----:B-1----:R-:W3:Y:S04]  /*31110*/  LDL.LU R11, [R1+0x808] ;  /* 0x00080800010b7983 */ /* 0x002ee80000300800 */
[----:B------:R1:W-:Y:S04]  /*31120*/  LDGSTS.E [R9+0x4008], desc[UR16][R12.64], P2 ;  /* 0x040080000c097fae */ /* 0x0003e80009121850 */
[----:B------:R4:W-:Y:S04]  /*31130*/  STL [R1+0x638], R8 ;  /* 0x0006380801007387 */ /* 0x0009e80000100800 */
[----:B------:R-:W3:Y:S01]  /*31140*/  LDL.LU R151, [R1+0x814] ;  /* 0x0008140001977983 */ /* 0x000ee20000300800 */
[----:B-1----:R-:W-:Y:S01]  /*31150*/  IMAD.MOV.U32 R12, RZ, RZ, R6 ;  /* 0x000000ffff0c7224 */ /* 0x002fe200078e0006 */
[----:B------:R-:W-:-:S02]  /*31160*/  MOV R13, R8 ;  /* 0x00000008000d7202 */ /* 0x000fc40000000f00 */
[----:B------:R-:W3:Y:S04]  /*31170*/  LDL.LU R150, [R1+0x818] ;  /* 0x0008180001967983 */ /* 0x000ee80000300800 */
[----:B--2---:R-:W2:Y:S04]  /*31180*/  LDL.LU R14, [R1+0x81c] ;  /* 0x00081c00010e7983 */ /* 0x004ea80000300800 */
[----:B----4-:R-:W4:Y:S04]  /*31190*/  LDL.LU R8, [R1+0x820] ;  /* 0x0008200001087983 */ /* 0x010f280000300800 */
[----:B------:R-:W4:Y:S04]  /*311a0*/  LDL.LU R6, [R1+0x824] ;  /* 0x0008240001067983 */ /* 0x000f280000300800 */
[----:B------:R1:W-:Y:S01]  /*311b0*/  LDGSTS.E [R9+0xc], desc[UR16][R12.64], P1 ;  /* 0x0000c0000c097fae */ /* 0x0003e20008921850 */
[----:B------:R-:W-:-:S04]  /*311c0*/  ISETP.GT.AND P2, PT, R5, 0x3c, PT ;  /* 0x0000003c0500780c */ /* 0x000fc80003f44270 */
[----:B------:R-:W-:Y:S01]  /*311d0*/  SEL R10, RZ, 0x4, !P2 ;  /* 0x00000004ff0a7807 */ /* 0x000fe20005000000 */
[----:B------:R-:W3:Y:S04]  /*311e0*/  LDL.LU R12, [R1+0x640] ;  /* 0x00064000010c7983 */ /* 0x000ee80000300800 */
[----:B------:R-:W1:Y:S01]  /*311f0*/  LDL.LU R13, [R1+0x644] ;  /* 0x00064400010d7983 */ /* 0x000e620000300800 */
[----:B------:R-:W-:-:S04]  /*31200*/  SEL R10, R10, RZ, !P0 ;  /* 0x000000ff0a0a7207 */ /* 0x000fc80004000000 */
[----:B------:R-:W-:Y:S02]  /*31210*/  ISETP.NE.U32.AND P2, PT, R10, RZ, PT ;  /* 0x000000ff0a00720c */ /* 0x000fe40003f45070 */
[----:B------:R-:W2:Y:S01]  /*31220*/  LDL.LU R10, [R1+0x80c] ;  /* 0x00080c00010a7983 */ /* 0x000ea20000300800 */
[----:B-1----:R-:W-:-:S05]  /*31230*/  IADD3 R13, P3, R13, R2, RZ ;  /* 0x000000020d0d7210 */ /* 0x002fca0007f7e0ff */
[----:B---3--:R-:W-:Y:S01]  /*31240*/  IMAD.X R12, R12, 0x1, R0, P3 ;  /* 0x000000010c0c7824 */ /* 0x008fe200018e0600 */
[----:B------:R1:W-:Y:S01]  /*31250*/  STL [R1+0x644], R13 ;  /* 0x0006440d01007387 */ /* 0x0003e20000100800 */
[----:B--2---:R-:W-:-:S03]  /*31260*/  IADD3 R10, P4, R10, R2, RZ ;  /* 0x000000020a0a7210 */ /* 0x004fc60007f9e0ff */
[----:B------:R2:W-:Y:S01]  /*31270*/  STL [R1+0x640], R12 ;  /* 0x0006400c01007387 */ /* 0x0005e20000100800 */
[----:B-1----:R-:W-:-:S04]  /*31280*/  LOP3.LUT R13, R13, R12, RZ, 0x3c, !PT ;  /* 0x0000000c0d0d7212 */ /* 0x002fc800078e3cff */
[----:B--2---:R-:W-:Y:S02]  /*31290*/  LOP3.LUT R12, R13, R12, RZ, 0x3c, !PT ;  /* 0x0000000c0d0c7212 */ /* 0x004fe400078e3cff */
[----:B------:R-:W-:Y:S02]  /*312a0*/  IADD3.X R11, R11, R0, RZ, P4, !PT ;  /* 0x000000000b0b7210 */ /* 0x000fe400027fe4ff */
[----:B------:R-:W-:Y:S01]  /*312b0*/  LOP3.LUT R13, R13, R12, RZ, 0x3c, !PT ;  /* 0x0000000c0d0d7212 */ /* 0x000fe200078e3cff */
[----:B------:R-:W-:Y:S04]  /*312c0*/  STL [R1+0x80c], R10 ;  /* 0x00080c0a01007387 */ /* 0x000fe80000100800 */
[----:B------:R1:W-:Y:S04]  /*312d0*/  LDGSTS.E [R9+0x400c], desc[UR16][R12.64], P1 ;  /* 0x0400c0000c097fae */ /* 0x0003e80008921850 */
[----:B------:R2:W-:Y:S01]  /*312e0*/  STL [R1+0x808], R11 ;  /* 0x0008080b01007387 */ /* 0x0005e20000100800 */
[----:B-1----:R-:W-:Y:S01]  /*312f0*/  IMAD.MOV.U32 R12, RZ, RZ, R10 ;  /* 0x000000ffff0c7224 */ /* 0x002fe200078e000a */
[----:B------:R-:W-:-:S02]  /*31300*/  MOV R13, R11 ;  /* 0x0000000b000d7202 */ /* 0x000fc40000000f00 */
[----:B--2---:R-:W2:Y:S04]  /*31310*/  LDL.LU R11, [R1+0xe1c] ;  /* 0x000e1c00010b7983 */ /* 0x004ea80000300800 */
[----:B------:R1:W-:Y:S04]  /*31320*/  LDGSTS.E [R9+0x8000], desc[UR16][R12.64], P2 ;  /* 0x080000000c097fae */ /* 0x0003e80009121850 */
[----:B------:R-:W3:Y:S01]  /*31330*/  LDL.LU R13, [R1+0x810] ;  /* 0x00081000010d7983 */ /* 0x000ee20000300800 */
[----:B------:R-:W-:Y:S02]  /*31340*/  IADD3 R151, P3, R151, R2, RZ ;  /* 0x0000000297977210 */ /* 0x000fe40007f7e0ff */
[----:B------:R-:W-:-:S02]  /*31350*/  ISETP.GT.AND P1, PT, R5, 0x3d, PT ;  /* 0x0000003d0500780c */ /* 0x000fc40003f24270 */
[----:B-1----:R-:W-:Y:S02]  /*31360*/  MOV R12, R151 ;  /* 0x00000097000c7202 */ /* 0x002fe40000000f00 */
[----:B------:R-:W-:-:S04]  /*31370*/  SEL R10, RZ, 0x4, !P1 ;  /* 0x00000004ff0a7807 */ /* 0x000fc80004800000 */
[----:B------:R-:W-:-:S04]  /*31380*/  SEL R10, R10, RZ, !P0 ;  /* 0x000000ff0a0a7207 */ /* 0x000fc80004000000 */
[----:B------:R-:W-:Y:S01]  /*31390*/  ISETP.NE.U32.AND P1, PT, R10, RZ, PT ;  /* 0x000000ff0a00720c */ /* 0x000fe20003f25070 */
[----:B------:R-:W-:Y:S01]  /*313a0*/  STL [R1+0x814], R151 ;  /* 0x0008149701007387 */ /* 0x000fe20000100800 */
[----:B---3--:R-:W-:-:S05]  /*313b0*/  IMAD.X R13, R13, 0x1, R0, P3 ;  /* 0x000000010d0d7824 */ /* 0x008fca00018e0600 */
[----:B------:R1:W-:Y:S01]  /*313c0*/  LDGSTS.E [R9+0xc000], desc[UR16][R12.64], P2 ;  /* 0x0c0000000c097fae */ /* 0x0003e20009121850 */
[-C--:B------:R-:W-:Y:S02]  /*313d0*/  IADD3 R14, P2, R14, R2.reuse, RZ ;  /* 0x000000020e0e7210 */ /* 0x080fe40007f5e0ff */
[----:B----4-:R-:W-:-:S03]  /*313e0*/  IADD3 R6, P3, R6, R2, RZ ;  /* 0x0000000206067210 */ /* 0x010fc60007f7e0ff */
[----:B------:R-:W-:Y:S01]  /*313f0*/  IMAD.X R150, R150, 0x1, R0, P2 ;  /* 0x0000000196967824 */ /* 0x000fe200010e0600 */
[----:B------:R3:W-:Y:S01]  /*31400*/  STL [R1+0x810], R13 ;  /* 0x0008100d01007387 */ /* 0x0007e20000100800 */
[----:B------:R-:W-:Y:S01]  /*31410*/  IADD3.X R8, R8, R0, RZ, P3, !PT ;  /* 0x0000000008087210 */ /* 0x000fe20001ffe4ff */
[----:B-1----:R-:W-:Y:S02]  /*31420*/  IMAD.MOV.U32 R12, RZ, RZ, R14 ;  /* 0x000000ffff0c7224 */ /* 0x002fe400078e000e */
[----:B---3--:R-:W-:Y:S01]  /*31430*/  MOV R13, R150 ;  /* 0x00000096000d7202 */ /* 0x008fe20000000f00 */
[----:B------:R-:W-:Y:S04]  /*31440*/  STL [R1+0x81c], R14 ;  /* 0x00081c0e01007387 */ /* 0x000fe80000100800 */
[----:B------:R1:W-:Y:S04]  /*31450*/  LDGSTS.E [R9+0x8004], desc[UR16][R12.64], P1 ;  /* 0x080040000c097fae */ /* 0x0003e80008921850 */
[----:B------:R-:W-:Y:S04]  /*31460*/  STL [R1+0x818], R150 ;  /* 0x0008189601007387 */ /* 0x000fe80000100800 */
[----:B------:R-:W-:Y:S01]  /*31470*/  STL [R1+0x824], R6 ;  /* 0x0008240601007387 */ /* 0x000fe20000100800 */
[----:B-1----:R-:W-:Y:S01]  /*31480*/  IMAD.MOV.U32 R12, RZ, RZ, R6 ;  /* 0x000000ffff0c7224 */ /* 0x002fe200078e0006 */
[----:B------:R-:W-:-:S02]  /*31490*/  MOV R13, R8 ;  /* 0x00000008000d7202 */ /* 0x000fc40000000f00 */
[----:B------:R1:W-:Y:S04]  /*314a0*/  STL [R1+0x820], R8 ;  /* 0x0008200801007387 */ /* 0x0003e80000100800 */
[----:B------:R-:W3:Y:S04]  /*314b0*/  LDL.LU R151, [R1+0x830] ;  /* 0x0008300001977983 */ /* 0x000ee80000300800 */
[----:B------:R4:W-:Y:S04]  /*314c0*/  LDGSTS.E [R9+0xc004], desc[UR16][R12.64], P1 ;  /* 0x0c0040000c097fae */ /* 0x0009e80008921850 */
[----:B-1----:R-:W2:Y:S04]  /*314d0*/  LDL.LU R8, [R1+0x834] ;  /* 0x0008340001087983 */ /* 0x002ea80000300800 */
[----:B------:R-:W3:Y:S04]  /*314e0*/  LDL.LU R12, [R1+0x828] ;  /* 0x00082800010c7983 */ /* 0x000ee80000300800 */
[----:B------:R-:W4:Y:S01]  /*314f0*/  LDL.LU R13, [R1+0x82c] ;  /* 0x00082c00010d7983 */ /* 0x000f220000300800 */
[----:B------:R-:W-:-:S03]  /*31500*/  ISETP.GT.AND P1, PT, R5, 0x3e, PT ;  /* 0x0000003e0500780c */ /* 0x000fc60003f24270 */
[----:B------:R-:W2:Y:S01]  /*31510*/  LDL.LU R150, [R1+0x838] ;  /* 0x0008380001967983 */ /* 0x000ea20000300800 */
[----:B------:R-:W-:-:S04]  /*31520*/  SEL R10, RZ, 0x4, !P1 ;  /* 0x00000004ff0a7807 */ /* 0x000fc80004800000 */
[----:B------:R-:W-:-:S04]  /*31530*/  SEL R10, R10, RZ, !P0 ;  /* 0x000000ff0a0a7207 */ /* 0x000fc80004000000 */
[----:B------:R-:W-:Y:S02]  /*31540*/  ISETP.NE.U32.AND P3, PT, R10, RZ, PT ;  /* 0x000000ff0a00720c */ /* 0x000fe40003f65070 */
[----:B------:R-:W-:Y:S02]  /*31550*/  LOP3.LUT R10, R7, 0x3f, RZ, 0xc0, !PT ;  /* 0x0000003f070a7812 */ /* 0x000fe400078ec0ff */
[----:B----4-:R-:W-:-:S05]  /*31560*/  IADD3 R13, P1, R13, R2, RZ ;  /* 0x000000020d0d7210 */ /* 0x010fca0007f3e0ff */
[----:B---3--:R-:W-:Y:S01]  /*31570*/  IMAD.X R12, R12, 0x1, R0, P1 ;  /* 0x000000010c0c7824 */ /* 0x008fe200008e0600 */
[----:B------:R1:W-:Y:S04]  /*31580*/  STL [R1+0x82c], R13 ;  /* 0x00082c0d01007387 */ /* 0x0003e80000100800 */
[----:B------:R3:W-:Y:S04]  /*31590*/  STL [R1+0x828], R12 ;  /* 0x0008280c01007387 */ /* 0x0007e80000100800 */
[----:B------:R-:W4:Y:S04]  /*315a0*/  LDL.LU R14, [R1+0x83c] ;  /* 0x00083c00010e7983 */ /* 0x000f280000300800 */
[----:B------:R-:W4:Y:S04]  /*315b0*/  LDL.LU R7, [R1+0x840] ;  /* 0x0008400001077983 */ /* 0x000f280000300800 */
[----:B------:R-:W4:Y:S01]  /*315c0*/  LDL.LU R6, [R1+0x844] ;  /* 0x0008440001067983 */ /* 0x000f220000300800 */
[----:B-1----:R-:W-:-:S02]  /*315d0*/  LOP3.LUT R13, R13, R12, RZ, 0x3c, !PT ;  /* 0x0000000c0d0d7212 */ /* 0x002fc400078e3cff */
[----:B--2---:R-:W-:Y:S02]  /*315e0*/  IADD3 R8, P4, R8, R2, RZ ;  /* 0x0000000208087210 */ /* 0x004fe40007f9e0ff */
[----:B---3--:R-:W-:Y:S02]  /*315f0*/  LOP3.LUT R12, R13, R12, RZ, 0x3c, !PT ;  /* 0x0000000c0d0c7212 */ /* 0x008fe400078e3cff */
[----:B------:R-:W-:Y:S02]  /*31600*/  ISETP.GT.AND P2, PT, R5, 0x3f, PT ;  /* 0x0000003f0500780c */ /* 0x000fe40003f44270 */
[----:B------:R-:W-:Y:S02]  /*31610*/  LOP3.LUT R13, R13, R12, RZ, 0x3c, !PT ;  /* 0x0000000c0d0d7212 */ /* 0x000fe400078e3cff */
[----:B------:R-:W-:Y:S02]  /*31620*/  IADD3.X R151, R151, R0, RZ, P4, !PT ;  /* 0x0000000097977210 */ /* 0x000fe400027fe4ff */
[----:B------:R-:W-:Y:S01]  /*31630*/  ISETP.GE.AND P1, PT, R10, R5, PT ;  /* 0x000000050a00720c */ /* 0x000fe20003f26270 */
[----:B------:R1:W-:Y:S01]  /*31640*/  LDGSTS.E [R9+0x8008], desc[UR16][R12.64], P3 ;  /* 0x080080000c097fae */ /* 0x0003e20009921850 */
[----:B------:R-:W-:-:S04]  /*31650*/  SEL R5, RZ, 0x4, !P2 ;  /* 0x00000004ff057807 */ /* 0x000fc80005000000 */
[----:B------:R-:W-:Y:S01]  /*31660*/  SEL R5, R5, RZ, !P0 ;  /* 0x000000ff05057207 */ /* 0x000fe20004000000 */
[----:B-1----:R-:W-:Y:S01]  /*31670*/  IMAD.MOV.U32 R12, RZ, RZ, R8 ;  /* 0x000000ffff0c7224 */ /* 0x002fe200078e0008 */
[----:B------:R-:W-:Y:S02]  /*31680*/  MOV R13, R151 ;  /* 0x00000097000d7202 */ /* 0x000fe40000000f00 */
[----:B------:R-:W-:-:S03]  /*31690*/  ISETP.NE.U32.AND P2, PT, R5, RZ, PT ;  /* 0x000000ff0500720c */ /* 0x000fc60003f45070 */
[----:B------:R1:W-:Y:S04]  /*316a0*/  LDGSTS.E [R9+0xc008], desc[UR16][R12.64], P3 ;  /* 0x0c0080000c097fae */ /* 0x0003e80009921850 */
[----:B------:R2:W-:Y:S04]  /*316b0*/  STL [R1+0x834], R8 ;  /* 0x0008340801007387 */ /* 0x0005e80000100800 */
[----:B------:R3:W-:Y:S04]  /*316c0*/  STL [R1+0x830], R151 ;  /* 0x0008309701007387 */ /* 0x0007e80000100800 */
[----:B------:R-:W4:Y:S04]  /*316d0*/  LDL.LU R10, [R1+0x848] ;  /* 0x00084800010a7983 */ /* 0x000f280000300800 */
[----:B--2---:R-:W2:Y:S04]  /*316e0*/  LDL.LU R8, [R1+0x84c] ;  /* 0x00084c0001087983 */ /* 0x004ea80000300800 */
[----:B---3--:R-:W3:Y:S01]  /*316f0*/  LDL.LU R151, [R1+0x86c] ;  /* 0x00086c0001977983 */ /* 0x008ee20000300800 */
[----:B----4-:R-:W-:-:S05]  /*31700*/  IADD3 R14, P3, R14, R2, RZ ;  /* 0x000000020e0e7210 */ /* 0x010fca0007f7e0ff */
[----:B------:R-:W-:Y:S01]  /*31710*/  IMAD.X R150, R150, 0x1, R0, P3 ;  /* 0x0000000196967824 */ /* 0x000fe200018e0600 */
[----:B------:R-:W-:Y:S01]  /*31720*/  IADD3 R6, P4, R6, R2, RZ ;  /* 0x0000000206067210 */ /* 0x000fe20007f9e0ff */
[----:B-1----:R-:W-:-:S03]  /*31730*/  IMAD.MOV.U32 R12, RZ, RZ, R14 ;  /* 0x000000ffff0c7224 */ /* 0x002fc600078e000e */
[----:B------:R-:W-:Y:S02]  /*31740*/  MOV R13, R150 ;  /* 0x00000096000d7202 */ /* 0x000fe40000000f00 */
[----:B------:R-:W-:Y:S01]  /*31750*/  IADD3.X R7, R7, R0, RZ, P4, !PT ;  /* 0x0000000007077210 */ /* 0x000fe200027fe4ff */
[----:B------:R1:W-:Y:S04]  /*31760*/  STL [R1+0x83c], R14 ;  /* 0x00083c0e01007387 */ /* 0x0003e80000100800 */
[----:B------:R-:W-:Y:S04]  /*31770*/  STL [R1+0x838], R150 ;  /* 0x0008389601007387 */ /* 0x000fe80000100800 */
[----:B------:R4:W-:Y:S04]  /*31780*/  LDGSTS.E [R9+0x800c], desc[UR16][R12.64], P2 ;  /* 0x0800c0000c097fae */ /* 0x0009e80009121850 */
[----:B------:R1:W-:Y:S04]  /*31790*/  STL [R1+0x844], R6 ;  /* 0x0008440601007387 */ /* 0x0003e80000100800 */
[----:B------:R1:W-:Y:S01]  /*317a0*/  STL [R1+0x840], R7 ;  /* 0x0008400701007387 */ /* 0x0003e20000100800 */
[----:B----4-:R-:W-:Y:S01]  /*317b0*/  IMAD.MOV.U32 R12, RZ, RZ, R6 ;  /* 0x000000ffff0c7224 */ /* 0x010fe200078e0006 */
[----:B------:R-:W-:-:S02]  /*317c0*/  MOV R13, R7 ;  /* 0x00000007000d7202 */ /* 0x000fc40000000f00 */
[----:B-1----:R-:W4:Y:S04]  /*317d0*/  LDL.LU R14, [R1+0x888] ;  /* 0x00088800010e7983 */ /* 0x002f280000300800 */
[----:B------:R-:W4:Y:S04]  /*317e0*/  LDL.LU R6, [R1+0x88c] ;  /* 0x00088c0001067983 */ /* 0x000f280000300800 */
[----:B------:R-:W4:Y:S04]  /*317f0*/  LDL.LU R150, [R1+0x8a8] ;  /* 0x0008a80001967983 */ /* 0x000f280000300800 */
[----:B------:R-:W4:Y:S04]  /*31800*/  LDL.LU R7, [R1+0x8ac] ;  /* 0x0008ac0001077983 */ /* 0x000f280000300800 */
[----:B------:R1:W-:Y:S01]  /*31810*/  LDGSTS.E [R9+0xc00c], desc[UR16][R12.64], P2 ;  /* 0x0c00c0000c097fae */ /* 0x0003e20009121850 */
[----:B------:R-:W-:-:S03]  /*31820*/  SEL R5, RZ, 0x4, P1 ;  /* 0x00000004ff057807 */ /* 0x000fc60000800000 */
[----:B------:R-:W0:Y:S04]  /*31830*/  LDGDEPBAR ;  /* 0x00000000000079af */ /* 0x000e280000000000 */
[----:B------:R-:W4:Y:S01]  /*31840*/  LDL.LU R9, [R1+0x868] ;  /* 0x0008680001097983 */ /* 0x000f220000300800 */
[----:B------:R-:W-:Y:S02]  /*31850*/  SEL R5, R5, RZ, !P0 ;  /* 0x000000ff05057207 */ /* 0x000fe40004000000 */
[-C--:B--2---:R-:W-:Y:S02]  /*31860*/  IADD3 R8, P1, R8, R4.reuse, RZ ;  /* 0x0000000408087210 */ /* 0x084fe40007f3e0ff */
[----:B------:R-:W-:Y:S02]  /*31870*/  ISETP.NE.U32.AND P0, PT, R5, RZ, PT ;  /* 0x000000ff0500720c */ /* 0x000fe40003f05070 */
[----:B---3--:R-:W-:Y:S01]  /*31880*/  IADD3 R151, P2, R151, R4, RZ ;  /* 0x0000000497977210 */ /* 0x008fe20007f5e0ff */
[----:B------:R-:W-:Y:S01]  /*31890*/  IMAD.X R10, R10, 0x1, R3, P1 ;  /* 0x000000010a0a7824 */ /* 0x000fe200008e0603 */
[----:B------:R2:W-:Y:S01]  /*318a0*/  STL [R1+0x84c], R8 ;  /* 0x00084c0801007387 */ /* 0x0005e20000100800 */
[----:B------:R-:W-:Y:S01]  /*318b0*/  VIADD R5, R11, UR4 ;  /* 0x000000040b057c36 */ /* 0x000fe20008000000 */
[----:B-1----:R-:W-:Y:S01]  /*318c0*/  MOV R12, R8 ;  /* 0x00000008000c7202 */ /* 0x002fe20000000f00 */
[----:B------:R-:W-:Y:S01]  /*318d0*/  IMAD.MOV.U32 R13, RZ, RZ, R10 ;  /* 0x000000ffff0d7224 */ /* 0x000fe200078e000a */
[----:B------:R1:W-:Y:S04]  /*318e0*/  STL [R1+0x848], R10 ;  /* 0x0008480a01007387 */ /* 0x0003e80000100800 */
[----:B------:R-:W-:Y:S04]  /*318f0*/  STL [R1+0x86c], R151 ;  /* 0x00086c9701007387 */ /* 0x000fe80000100800 */
[----:B------:R3:W-:Y:S02]  /*31900*/  LDGSTS.E [R5+0x70000], desc[UR16][R12.64], P0 ;  /* 0x700000000c057fae */ /* 0x0007e40008121850 */
[----:B---3--:R-:W-:-:S02]  /*31910*/  MOV R12, R151 ;  /* 0x00000097000c7202 */ /* 0x008fc40000000f00 */
[----:B----4-:R-:W-:-:S05]  /*31920*/  IADD3.X R9, R9, R3, RZ, P2, !PT ;  /* 0x0000000309097210 */ /* 0x010fca00017fe4ff */
[----:B------:R3:W-:Y:S01]  /*31930*/  STL [R1+0x868], R9 ;  /* 0x0008680901007387 */ /* 0x0007e20000100800 */
[----:B------:R-:W-:-:S03]  /*31940*/  IMAD.MOV.U32 R13, RZ, RZ, R9 ;  /* 0x000000ffff0d7224 */ /* 0x000fc600078e0009 */
[----:B--2---:R-:W2:Y:S04]  /*31950*/  LDL.LU R8, [R1+0x8cc] ;  /* 0x0008cc0001087983 */ /* 0x004ea80000300800 */
[----:B-1----:R-:W4:Y:S04]  /*31960*/  LDL.LU R10, [R1+0x8ec] ;  /* 0x0008ec00010a7983 */ /* 0x002f280000300800 */
[----:B---3--:R-:W3:Y:S04]  /*31970*/  LDL.LU R9, [R1+0x8c8] ;  /* 0x0008c80001097983 */ /* 0x008ee80000300800 */
[----:B------:R-:W3:Y:S01]  /*31980*/  LDL.LU R151, [R1+0x8e8] ;  /* 0x0008e80001977983 */ /* 0x000ee20000300800 */
[----:B------:R-:W-:-:S02]  /*31990*/  IADD3 R6, P1, R6, R4, RZ ;  /* 0x0000000406067210 */ /* 0x000fc40007f3e0ff */
[----:B------:R-:W-:Y:S01]  /*319a0*/  IADD3 R7, P2, R7, R4, RZ ;  /* 0x0000000407077210 */ /* 0x000fe20007f5e0ff */
[----:B------:R1:W-:Y:S01]  /*319b0*/  LDGSTS.E [R5+0x70400], desc[UR16][R12.64], P0 ;  /* 0x704000000c057fae */ /* 0x0003e20008121850 */
[----:B------:R-:W-:-:S03]  /*319c0*/  IADD3.X R14, R14, R3, RZ, P1, !PT ;  /* 0x000000030e0e7210 */ /* 0x000fc60000ffe4ff */
[----:B------:R-:W-:Y:S01]  /*319d0*/  IMAD.X R150, R150, 0x1, R3, P2 ;  /* 0x0000000196967824 */ /* 0x000fe200010e0603 */
[----:B------:R1:W-:Y:S04]  /*319e0*/  STL [R1+0x88c], R6 ;  /* 0x00088c0601007387 */ /* 0x0003e80000100800 */
[----:B------:R1:W-:Y:S02]  /*319f0*/  STL [R1+0x888], R14 ;  /* 0x0008880e01007387 */ /* 0x0003e40000100800 */
[----:B-1----:R-:W-:Y:S01]  /*31a00*/  MOV R12, R6 ;  /* 0x00000006000c7202 */ /* 0x002fe20000000f00 */
[----:B------:R-:W-:Y:S01]  /*31a10*/  IMAD.MOV.U32 R13, RZ, RZ, R14 ;  /* 0x000000ffff0d7224 */ /* 0x000fe200078e000e */
[----:B------:R1:W-:Y:S04]  /*31a20*/  STL [R1+0x8ac], R7 ;  /* 0x0008ac0701007387 */ /* 0x0003e80000100800 */
[----:B------:R-:W3:Y:S04]  /*31a30*/  LDL.LU R6, [R1+0x90c] ;  /* 0x00090c0001067983 */ /* 0x000ee80000300800 */
[----:B------:R1:W-:Y:S04]  /*31a40*/  STL [R1+0x8a8], R150 ;  /* 0x0008a89601007387 */ /* 0x0003e80000100800 */
[----:B------:R1:W-:Y:S04]  /*31a50*/  LDGSTS.E [R5+0x70800], desc[UR16][R12.64], P0 ;  /* 0x708000000c057fae */ /* 0x0003e80008121850 */
[----:B------:R-:W3:Y:S01]  /*31a60*/  LDL.LU R14, [R1+0x92c] ;  /* 0x00092c00010e7983 */ /* 0x000ee20000300800 */
[----:B-1----:R-:W-:-:S03]  /*31a70*/  MOV R12, R7 ;  /* 0x00000007000c7202 */ /* 0x002fc60000000f00 */
[----:B------:R-:W3:Y:S01]  /*31a80*/  LDL.LU R7, [R1+0x908] ;  /* 0x0009080001077983 */ /* 0x000ee20000300800 */
[----:B------:R-:W-:-:S03]  /*31a90*/  IMAD.MOV.U32 R13, RZ, RZ, R150 ;  /* 0x000000ffff0d7224 */ /* 0x000fc600078e0096 */
[----:B------:R-:W3:Y:S04]  /*31aa0*/  LDL.LU R150, [R1+0x928] ;  /* 0x0009280001967983 */ /* 0x000ee80000300800 */
[----:B------:R1:W-:Y:S01]  /*31ab0*/  LDGSTS.E [R5+0x70c00], desc[UR16][R12.64], P0 ;  /* 0x70c000000c057fae */ /* 0x0003e20008121850 */
[-C--:B--2---:R-:W-:Y:S02]  /*31ac0*/  IADD3 R8, P1, R8, R4.reuse, RZ ;  /* 0x0000000408087210 */ /* 0x084fe40007f3e0ff */
[----:B----4-:R-:W-:Y:S02]  /*31ad0*/  IADD3 R10, P2, R10, R4, RZ ;  /* 0x000000040a0a7210 */ /* 0x010fe40007f5e0ff */
[----:B---3--:R-:W-:Y:S01]  /*31ae0*/  IADD3.X R9, R9, R3, RZ, P1, !PT ;  /* 0x0000000309097210 */ /* 0x008fe20000ffe4ff */
[----:B------:R2:W-:Y:S01]  /*31af0*/  STL [R1+0x8cc], R8 ;  /* 0x0008cc0801007387 */ /* 0x0005e20000100800 */
[----:B-1----:R-:W-:Y:S01]  /*31b00*/  MOV R12, R8 ;  /* 0x00000008000c7202 */ /* 0x002fe20000000f00 */
[----:B------:R-:W-:-:S02]  /*31b10*/  IMAD.X R151, R151, 0x1, R3, P2 ;  /* 0x0000000197977824 */ /* 0x000fc400010e0603 */
[----:B------:R1:W-:Y:S01]  /*31b20*/  STL [R1+0x8c8], R9 ;  /* 0x0008c80901007387 */ /* 0x0003e20000100800 */
[----:B------:R-:W-:-:S03]  /*31b30*/  IMAD.MOV.U32 R13, RZ, RZ, R9 ;  /* 0x000000ffff0d7224 */ /* 0x000fc600078e0009 */
[----:B------:R3:W-:Y:S04]  /*31b40*/  STL [R1+0x8ec], R10 ;  /* 0x0008ec0a01007387 */ /* 0x0007e80000100800 */
[----:B--2---:R-:W2:Y:S04]  /*31b50*/  LDL.LU R8, [R1+0x94c] ;  /* 0x00094c0001087983 */ /* 0x004ea80000300800 */
[----:B------:R4:W-:Y:S04]  /*31b60*/  STL [R1+0x8e8], R151 ;  /* 0x0008e89701007387 */ /* 0x0009e80000100800 */
[----:B------:R4:W-:Y:S04]  /*31b70*/  LDGSTS.E [R5+0x71000], desc[UR16][R12.64], P0 ;  /* 0x710000000c057fae */ /* 0x0009e80008121850 */
[----:B-1----:R-:W2:Y:S01]  /*31b80*/  LDL.LU R9, [R1+0x96c] ;  /* 0x00096c0001097983 */ /* 0x002ea20000300800 */
[----:B----4-:R-:W-:-:S03]  /*31b90*/  MOV R12, R10 ;  /* 0x0000000a000c7202 */ /* 0x010fc60000000f00 */
[----:B---3--:R-:W3:Y:S01]  /*31ba0*/  LDL.LU R10, [R1+0x948] ;  /* 0x00094800010a7983 */ /* 0x008ee20000300800 */
[----:B------:R-:W-:-:S03]  /*31bb0*/  IMAD.MOV.U32 R13, RZ, RZ, R151 ;  /* 0x000000ffff0d7224 */ /* 0x000fc600078e0097 */
[----:B------:R-:W4:Y:S01]  /*31bc0*/  LDL.LU R151, [R1+0x968] ;  /* 0x0009680001977983 */ /* 0x000f220000300800 */
[-C--:B------:R-:W-:Y:S02]  /*31bd0*/  IADD3 R6, P1, R6, R4.reuse, RZ ;  /* 0x0000000406067210 */ /* 0x080fe40007f3e0ff */
[----:B------:R-:W-:Y:S01]  /*31be0*/  IADD3 R14, P2, R14, R4, RZ ;  /* 0x000000040e0e7210 */ /* 0x000fe20007f5e0ff */
[----:B------:R1:W-:Y:S01]  /*31bf0*/  LDGSTS.E [R5+0x71400], desc[UR16][R12.64], P0 ;  /* 0x714000000c057fae */ /* 0x0003e20008121850 */
[----:B------:R-:W-:-:S03]  /*31c00*/  IADD3.X R7, R7, R3, RZ, P1, !PT ;  /* 0x0000000307077210 */ /* 0x000fc60000ffe4ff */
[----:B------:R1:W-:Y:S01]  /*31c10*/  STL [R1+0x90c], R6 ;  /* 0x00090c0601007387 */ /* 0x0003e20000100800 */
[----:B------:R-:W-:-:S03]  /*31c20*/  IMAD.X R150, R150, 0x1, R3, P2 ;  /* 0x0000000196967824 */ /* 0x000fc600010e0603 */
[----:B------:R1:W-:Y:S02]  /*31c30*/  STL [R1+0x908], R7 ;  /* 0x0009080701007387 */ /* 0x0003e40000100800 */
[----:B-1----:R-:W-:Y:S01]  /*31c40*/  MOV R12, R6 ;  /* 0x00000006000c7202 */ /* 0x002fe20000000f00 */
[----:B------:R-:W-:Y:S01]  /*31c50*/  IMAD.MOV.U32 R13, RZ, RZ, R7 ;  /* 0x000000ffff0d7224 */ /* 0x000fe200078e0007 */
[----:B------:R1:W-:Y:S04]  /*31c60*/  STL [R1+0x92c], R14 ;  /* 0x00092c0e01007387 */ /* 0x0003e80000100800 */
[----:B------:R-:W4:Y:S04]  /*31c70*/  LDL.LU R6, [R1+0x98c] ;  /* 0x00098c0001067983 */ /* 0x000f280000300800 */
[----:B------:R1:W-:Y:S04]  /*31c80*/  STL [R1+0x928], R150 ;  /* 0x0009289601007387 */ /* 0x0003e80000100800 */
[----:B------:R1:W-:Y:S04]  /*31c90*/  LDGSTS.E [R5+0x71800], desc[UR16][R12.64], P0 ;  /* 0x718000000c057fae */ /* 0x0003e80008121850 */
[----:B------:R-:W4:Y:S01]  /*31ca0*/  LDL.LU R7, [R1+0x9ac] ;  /* 0x0009ac0001077983 */ /* 0x000f220000300800 */
[----:B-1----:R-:W-:-:S03]  /*31cb0*/  MOV R12, R14 ;  /* 0x0000000e000c7202 */ /* 0x002fc60000000f00 */
[----:B------:R-:W4:Y:S01]  /*31cc0*/  LDL.LU R14, [R1+0x988] ;  /* 0x00098800010e7983 */ /* 0x000f220000300800 */
[----:B------:R-:W-:-:S03]  /*31cd0*/  IMAD.MOV.U32 R13, RZ, RZ, R150 ;  /* 0x000000ffff0d7224 */ /* 0x000fc600078e0096 */
[----:B------:R-:W4:Y:S04]  /*31ce0*/  LDL.LU R150, [R1+0x9a8] ;  /* 0x0009a80001967983 */ /* 0x000f280000300800 */
[----:B------:R1:W-:Y:S01]  /*31cf0*/  LDGSTS.E [R5+0x71c00], desc[UR16][R12.64], P0 ;  /* 0x71c000000c057fae */ /* 0x0003e20008121850 */
[----:B--2---:R-:W-:-:S04]  /*31d00*/  IADD3 R8, P1, R8, R4, RZ ;  /* 0x0000000408087210 */ /* 0x004fc80007f3e0ff */
[----:B-1----:R-:W-:Y:S01]  /*31d10*/  MOV R12, R8 ;  /* 0x00000008000c7202 */ /* 0x002fe20000000f00 */
[----:B------:R1:W-:Y:S01]  /*31d20*/  STL [R1+0x94c], R8 ;  /* 0x00094c0801007387 */ /* 0x0003e20000100800 */
[----:B------:R-:W-:Y:S02]  /*31d30*/  IADD3 R9, P2, R9, R4, RZ ;  /* 0x0000000409097210 */ /* 0x000fe40007f5e0ff */
[----:B---3--:R-:W-:-:S03]  /*31d40*/  IADD3.X R10, R10, R3, RZ, P1, !PT ;  /* 0x000000030a0a7210 */ /* 0x008fc60000ffe4ff */
[----:B----4-:R-:W-:Y:S02]  /*31d50*/  IMAD.X R151, R151, 0x1, R3, P2 ;  /* 0x0000000197977824 */ /* 0x010fe400010e0603 */
[----:B------:R2:W-:Y:S01]  /*31d60*/  STL [R1+0x948], R10 ;  /* 0x0009480a01007387 */ /* 0x0005e20000100800 */
[----:B------:R-:W-:-:S03]  /*31d70*/  IMAD.MOV.U32 R13, RZ, RZ, R10 ;  /* 0x000000ffff0d7224 */ /* 0x000fc600078e000a */
[----:B------:R3:W-:Y:S04]  /*31d80*/  STL [R1+0x96c], R9 ;  /* 0x00096c0901007387 */ /* 0x0007e80000100800 */
[----:B-1----:R-:W4:Y:S04]  /*31d90*/  LDL.LU R8, [R1+0x9cc] ;  /* 0x0009cc0001087983 */ /* 0x002f280000300800 */
[----:B------:R1:W-:Y:S04]  /*31da0*/  STL [R1+0x968], R151 ;  /* 0x0009689701007387 */ /* 0x0003e80000100800 */
[----:B------:R3:W-:Y:S04]  /*31db0*/  LDGSTS.E [R5+0x72000], desc[UR16][R12.64], P0 ;  /* 0x720000000c057fae */ /* 0x0007e80008121850 */
[----:B--2---:R-:W2:Y:S01]  /*31dc0*/  LDL.LU R10, [R1+0x9ec] ;  /* 0x0009ec00010a7983 */ /* 0x004ea20000300800 */
[----:B---3--:R-:W-:-:S03]  /*31dd0*/  MOV R12, R9 ;  /* 0x00000009000c7202 */ /* 0x008fc60000000f00 */
[----:B------:R-:W3:Y:S01]  /*31de0*/  LDL.LU R9, [R1+0x9c8] ;  /* 0x0009c80001097983 */ /* 0x000ee20000300800 */
[----:B------:R-:W-:-:S03]  /*31df0*/  IMAD.MOV.U32 R13, RZ, RZ, R151 ;  /* 0x000000ffff0d7224 */ /* 0x000fc600078e0097 */
[----:B-1----:R-:W3:Y:S01]  /*31e00*/  LDL.LU R151, [R1+0x9e8] ;  /* 0x0009e80001977983 */ /* 0x002ee20000300800 */
        /* <DEDUP_REMOVED lines=19> */
[----:B----4-:R-:W-:-:S04]  /*31f40*/  IADD3 R8, P1, R8, R4, RZ ;  /* 0x0000000408087210 */ /* 0x010fc80007f3e0ff */
[----:B-1----:R-:W-:Y:S01]  /*31f50*/  MOV R12, R8 ;  /* 0x00000008000c7202 */ /* 0x002fe20000000f00 */
[----:B------:R1:W-:Y:S01]  /*31f60*/  STL [R1+0x9cc], R8 ;  /* 0x0009cc0801007387 */ /* 0x0003e20000100800 */
[----:B--2---:R-:W-:Y:S02]  /*31f70*/  IADD3 R10, P2, R10, R4, RZ ;  /* 0x000000040a0a7210 */ /* 0x004fe40007f5e0ff */
[----:B---3--:R-:W-:-:S03]  /*31f80*/  IADD3.X R9, R9, R3, RZ, P1, !PT ;  /* 0x0000000309097210 */ /* 0x008fc60000ffe4ff */
[----:B------:R-:W-:Y:S02]  /*31f90*/  IMAD.X R151, R151, 0x1, R3, P2 ;  /* 0x0000000197977824 */ /* 0x000fe400010e0603 */
[----:B------:R2:W-:Y:S01]  /*31fa0*/  STL [R1+0x9c8], R9 ;  /* 0x0009c80901007387 */ /* 0x0005e20000100800 */
[----:B------:R-:W-:-:S03]  /*31fb0*/  IMAD.MOV.U32 R13, RZ, RZ, R9 ;  /* 0x000000ffff0d7224 */ /* 0x000fc600078e0009 */
[----:B------:R3:W-:Y:S04]  /*31fc0*/  STL [R1+0x9ec], R10 ;  /* 0x0009ec0a01007387 */ /* 0x0007e80000100800 */
[----:B-1----:R-:W4:Y:S04]  /*31fd0*/  LDL.LU R8, [R1+0xa4c] ;  /* 0x000a4c0001087983 */ /* 0x002f280000300800 */
[----:B------:R1:W-:Y:S04]  /*31fe0*/  STL [R1+0x9e8], R151 ;  /* 0x0009e89701007387 */ /* 0x0003e80000100800 */
[----:B------:R1:W-:Y:S04]  /*31ff0*/  LDGSTS.E [R5+0x73000], desc[UR16][R12.64], P0 ;  /* 0x730000000c057fae */ /* 0x0003e80008121850 */
[----:B--2---:R-:W2:Y:S01]  /*32000*/  LDL.LU R9, [R1+0xa6c] ;  /* 0x000a6c0001097983 */ /* 0x004ea20000300800 */
[----:B-1----:R-:W-:-:S03]  /*32010*/  MOV R12, R10 ;  /* 0x0000000a000c7202 */ /* 0x002fc60000000f00 */
[----:B---3--:R-:W3:Y:S01]  /*32020*/  LDL.LU R10, [R1+0xa48] ;  /* 0x000a4800010a7983 */ /* 0x008ee20000300800 */
[----:B------:R-:W-:-:S03]  /*32030*/  IMAD.MOV.U32 R13, RZ, RZ, R151 ;  /* 0x000000ffff0d7224 */ /* 0x000fc600078e0097 */
[----:B------:R-:W3:Y:S01]  /*32040*/  LDL.LU R151, [R1+0xa68] ;  /* 0x000a680001977983 */ /* 0x000ee20000300800 */
        /* <DEDUP_REMOVED lines=112> */
[----:B------:R-:W-:Y:S01]  /*32750*/  STL [R1+0xb8c], R6 ;  /* 0x000b8c0601007387 */ /* 0x000fe20000100800 */
[----:B------:R-:W-:-:S03]  /*32760*/  IMAD.X R150, R150, 0x1, R3, P2 ;  /* 0x0000000196967824 */ /* 0x000fc600010e0603 */
[----:B------:R1:W-:Y:S02]  /*32770*/  STL [R1+0xb88], R14 ;  /* 0x000b880e01007387 */ /* 0x0003e40000100800 */
[----:B-1----:R-:W-:Y:S01]  /*32780*/  MOV R12, R6 ;  /* 0x00000006000c7202 */ /* 0x002fe20000000f00 */
[----:B------:R-:W-:Y:S01]  /*32790*/  IMAD.MOV.U32 R13, RZ, RZ, R14 ;  /* 0x000000ffff0d7224 */ /* 0x000fe200078e000e */
[----:B------:R-:W-:Y:S04]  /*327a0*/  STL [R1+0xbac], R7 ;  /* 0x000bac0701007387 */ /* 0x000fe80000100800 */
[----:B------:R1:W-:Y:S04]  /*327b0*/  LDGSTS.E [R5+0x76800], desc[UR16][R12.64], P0 ;  /* 0x768000000c057fae */ /* 0x0003e80008121850 */
[----:B------:R-:W3:Y:S04]  /*327c0*/  LDL.LU R14, [R1+0xc0c] ;  /* 0x000c0c00010e7983 */ /* 0x000ee80000300800 */
[----:B------:R1:W-:Y:S04]  /*327d0*/  STL [R1+0xba8], R150 ;  /* 0x000ba89601007387 */ /* 0x0003e80000100800 */
[----:B------:R-:W3:Y:S01]  /*327e0*/  LDL.LU R6, [R1+0xc2c] ;  /* 0x000c2c0001067983 */ /* 0x000ee20000300800 */
[----:B-1----:R-:W-:Y:S01]  /*327f0*/  IMAD.MOV.U32 R13, RZ, RZ, R150 ;  /* 0x000000ffff0d7224 */ /* 0x002fe200078e0096 */
[----:B------:R-:W-:-:S02]  /*32800*/  MOV R12, R7 ;  /* 0x00000007000c7202 */ /* 0x000fc40000000f00 */
[----:B------:R-:W3:Y:S04]  /*32810*/  LDL.LU R150, [R1+0xc08] ;  /* 0x000c080001967983 */ /* 0x000ee80000300800 */
        /* <DEDUP_REMOVED lines=23> */
[----:B------:R-:W-:Y:S01]  /*32990*/  IMAD.X R7, R7, 0x1, R3, P2 ;  /* 0x0000000107077824 */ /* 0x000fe200010e0603 */
[----:B------:R1:W-:Y:S02]  /*329a0*/  STL [R1+0xc0c], R14 ;  /* 0x000c0c0e01007387 */ /* 0x0003e40000100800 */
[----:B-1----:R-:W-:Y:S01]  /*329b0*/  MOV R12, R14 ;  /* 0x0000000e000c7202 */ /* 0x002fe20000000f00 */
[----:B------:R-:W-:Y:S01]  /*329c0*/  IMAD.MOV.U32 R13, RZ, RZ, R150 ;  /* 0x000000ffff0d7224 */ /* 0x000fe200078e0096 */
[----:B------:R-:W-:Y:S04]  /*329d0*/  STL [R1+0xc08], R150 ;  /* 0x000c089601007387 */ /* 0x000fe80000100800 */
[----:B------:R1:W-:Y:S04]  /*329e0*/  STL [R1+0xc2c], R6 ;  /* 0x000c2c0601007387 */ /* 0x0003e80000100800 */
[----:B------:R1:W-:Y:S04]  /*329f0*/  LDGSTS.E [R5+0x77800], desc[UR16][R12.64], P0 ;  /* 0x778000000c057fae */ /* 0x0003e80008121850 */
[----:B------:R1:W-:Y:S04]  /*32a00*/  STL [R1+0xc28], R7 ;  /* 0x000c280701007387 */ /* 0x0003e80000100800 */
[----:B------:R-:W3:Y:S01]  /*32a10*/  LDL.LU R14, [R1+0x890] ;  /* 0x00089000010e7983 */ /* 0x000ee20000300800 */
[----:B-1----:R-:W-:-:S03]  /*32a20*/  MOV R12, R6 ;  /* 0x00000006000c7202 */ /* 0x002fc60000000f00 */
[----:B------:R-:W3:Y:S01]  /*32a30*/  LDL.LU R6, [R1+0x894] ;  /* 0x0008940001067983 */ /* 0x000ee20000300800 */
[----:B------:R-:W-:-:S03]  /*32a40*/  IMAD.MOV.U32 R13, RZ, RZ, R7 ;  /* 0x000000ffff0d7224 */ /* 0x000fc600078e0007 */
[----:B------:R-:W3:Y:S04]  /*32a50*/  LDL.LU R150, [R1+0x8b0] ;  /* 0x0008b00001967983 */ /* 0x000ee80000300800 */
[----:B------:R-:W3:Y:S04]  /*32a60*/  LDL.LU R7, [R1+0x8b4] ;  /* 0x0008b40001077983 */ /* 0x000ee80000300800 */
[----:B------:R1:W-:Y:S02]  /*32a70*/  LDGSTS.E [R5+0x77c00], desc[UR16][R12.64], P0 ;  /* 0x77c000000c057fae */ /* 0x0003e40008121850 */
[----:B-1----:R-:W-:-:S05]  /*32a80*/  LOP3.LUT R5, R11, 0x20, RZ, 0x3c, !PT ;  /* 0x000000200b057812 */ /* 0x002fca00078e3cff */
[----:B------:R-:W-:Y:S01]  /*32a90*/  VIADD R5, R5, UR4 ;  /* 0x0000000405057c36 */ /* 0x000fe20008000000 */
[----:B----4-:R-:W-:-:S05]  /*32aa0*/  IADD3 R8, P1, R8, R4, RZ ;  /* 0x0000000408087210 */ /* 0x010fca0007f3e0ff */
[----:B------:R1:W-:Y:S01]  /*32ab0*/  STL [R1+0x854], R8 ;  /* 0x0008540801007387 */ /* 0x0003e20000100800 */
[----:B------:R-:W-:Y:S01]  /*32ac0*/  IMAD.MOV.U32 R12, RZ, RZ, R8 ;  /* 0x000000ffff0c7224 */ /* 0x000fe200078e0008 */
[----:B--2---:R-:W-:-:S05]  /*32ad0*/  IADD3 R9, P2, R9, R4, RZ ;  /* 0x0000000409097210 */ /* 0x004fca0007f5e0ff */
[----:B------:R-:W-:Y:S01]  /*32ae0*/  STL [R1+0x874], R9 ;  /* 0x0008740901007387 */ /* 0x000fe20000100800 */
[----:B---3--:R-:W-:-:S04]  /*32af0*/  IADD3.X R10, R10, R3, RZ, P1, !PT ;  /* 0x000000030a0a7210 */ /* 0x008fc80000ffe4ff */
[----:B------:R-:W-:Y:S01]  /*32b00*/  MOV R13, R10 ;  /* 0x0000000a000d7202 */ /* 0x000fe20000000f00 */
[----:B------:R2:W-:Y:S01]  /*32b10*/  STL [R1+0x850], R10 ;  /* 0x0008500a01007387 */ /* 0x0005e20000100800 */
[----:B------:R-:W-:-:S03]  /*32b20*/  IADD3.X R151, R151, R3, RZ, P2, !PT ;  /* 0x0000000397977210 */ /* 0x000fc600017fe4ff */
[----:B-1----:R-:W3:Y:S04]  /*32b30*/  LDL.LU R8, [R1+0x8d4] ;  /* 0x0008d40001087983 */ /* 0x002ee80000300800 */
[----:B------:R1:W-:Y:S04]  /*32b40*/  LDGSTS.E [R5+0x70100], desc[UR16][R12.64], P0 ;  /* 0x701000000c057fae */ /* 0x0003e80008121850 */
[----:B--2---:R-:W2:Y:S04]  /*32b50*/  LDL.LU R10, [R1+0x8f4] ;  /* 0x0008f400010a7983 */ /* 0x004ea80000300800 */
[----:B------:R4:W-:Y:S01]  /*32b60*/  STL [R1+0x870], R151 ;  /* 0x0008709701007387 */ /* 0x0009e20000100800 */
[----:B-1----:R-:W-:-:S03]  /*32b70*/  IMAD.MOV.U32 R12, RZ, RZ, R9 ;  /* 0x000000ffff0c7224 */ /* 0x002fc600078e0009 */
[----:B------:R-:W2:Y:S01]  /*32b80*/  LDL.LU R9, [R1+0x8d0] ;  /* 0x0008d00001097983 */ /* 0x000ea20000300800 */
[----:B------:R-:W-:-:S03]  /*32b90*/  MOV R13, R151 ;  /* 0x00000097000d7202 */ /* 0x000fc60000000f00 */
[----:B----4-:R-:W4:Y:S04]  /*32ba0*/  LDL.LU R151, [R1+0x8f0] ;  /* 0x0008f00001977983 */ /* 0x010f280000300800 */
[----:B------:R1:W-:Y:S01]  /*32bb0*/  LDGSTS.E [R5+0x70500], desc[UR16][R12.64], P0 ;  /* 0x705000000c057fae */ /* 0x0003e20008121850 */
[----:B------:R-:W-:-:S05]  /*32bc0*/  IADD3 R6, P1, R6, R4, RZ ;  /* 0x0000000406067210 */ /* 0x000fca0007f3e0ff */
[----:B------:R-:W-:Y:S01]  /*32bd0*/  IMAD.X R14, R14, 0x1, R3, P1 ;  /* 0x000000010e0e7824 */ /* 0x000fe200008e0603 */
[----:B------:R-:W-:Y:S01]  /*32be0*/  IADD3 R7, P2, R7, R4, RZ ;  /* 0x0000000407077210 */ /* 0x000fe20007f5e0ff */
[----:B------:R1:W-:Y:S02]  /*32bf0*/  STL [R1+0x894], R6 ;  /* 0x0008940601007387 */ /* 0x0003e40000100800 */
[----:B-1----:R-:W-:Y:S01]  /*32c00*/  IMAD.MOV.U32 R12, RZ, RZ, R6 ;  /* 0x000000ffff0c7224 */ /* 0x002fe200078e0006 */
[----:B------:R-:W-:Y:S02]  /*32c10*/  MOV R13, R14 ;  /* 0x0000000e000d7202 */ /* 0x000fe40000000f00 */
[----:B------:R-:W-:Y:S01]  /*32c20*/  IADD3.X R150, R150, R3, RZ, P2, !PT ;  /* 0x0000000396967210 */ /* 0x000fe200017fe4ff */
[----:B------:R1:W-:Y:S04]  /*32c30*/  STL [R1+0x890], R14 ;  /* 0x0008900e01007387 */ /* 0x0003e80000100800 */
[----:B------:R1:W-:Y:S04]  /*32c40*/  STL [R1+0x8b4], R7 ;  /* 0x0008b40701007387 */ /* 0x0003e80000100800 */
[----:B------:R-:W4:Y:S04]  /*32c50*/  LDL.LU R6, [R1+0x914] ;  /* 0x0009140001067983 */ /* 0x000f280000300800 */
[----:B------:R1:W-:Y:S04]  /*32c60*/  STL [R1+0x8b0], R150 ;  /* 0x0008b09601007387 */ /* 0x0003e80000100800 */
[----:B------:R1:W-:Y:S04]  /*32c70*/  LDGSTS.E [R5+0x70900], desc[UR16][R12.64], P0 ;  /* 0x709000000c057fae */ /* 0x0003e80008121850 */
[----:B-1----:R-:W4:Y:S01]  /*32c80*/  LDL.LU R14, [R1+0x934] ;  /* 0x00093400010e7983 */ /* 0x002f220000300800 */
[----:B------:R-:W-:-:S03]  /*32c90*/  IMAD.MOV.U32 R12, RZ, RZ, R7 ;  /* 0x000000ffff0c7224 */ /* 0x000fc600078e0007 */
[----:B------:R-:W4:Y:S01]  /*32ca0*/  LDL.LU R7, [R1+0x910] ;  /* 0x0009100001077983 */ /* 0x000f220000300800 */
[----:B------:R-:W-:-:S03]  /*32cb0*/  MOV R13, R150 ;  /* 0x00000096000d7202 */ /* 0x000fc60000000f00 */
[----:B------:R-:W4:Y:S04]  /*32cc0*/  LDL.LU R150, [R1+0x930] ;  /* 0x0009300001967983 */ /* 0x000f280000300800 */
[----:B------:R1:W-:Y:S01]  /*32cd0*/  LDGSTS.E [R5+0x70d00], desc[UR16][R12.64], P0 ;  /* 0x70d000000c057fae */ /* 0x0003e20008121850 */
[----:B---3--:R-:W-:-:S05]  /*32ce0*/  IADD3 R8, P1, R8, R4, RZ ;  /* 0x0000000408087210 */ /* 0x008fca0007f3e0ff */
[----:B------:R3:W-:Y:S01]  /*32cf0*/  STL [R1+0x8d4], R8 ;  /* 0x0008d40801007387 */ /* 0x0007e20000100800 */
[----:B--2---:R-:W-:Y:S01]  /*32d00*/  IADD3 R10, P2, R10, R4, RZ ;  /* 0x000000040a0a7210 */ /* 0x004fe20007f5e0ff */
[----:B-1----:R-:W-:Y:S02]  /*32d10*/  IMAD.MOV.U32 R12, RZ, RZ, R8 ;  /* 0x000000ffff0c7224 */ /* 0x002fe400078e0008 */
[----:B------:R-:W-:Y:S01]  /*32d20*/  IMAD.X R9, R9, 0x1, R3, P1 ;  /* 0x0000000109097824 */ /* 0x000fe200008e0603 */
[----:B----4-:R-:W-:-:S04]  /*32d30*/  IADD3.X R151, R151, R3, RZ, P2, !PT ;  /* 0x0000000397977210 */ /* 0x010fc800017fe4ff */
[----:B------:R1:W-:Y:S01]  /*32d40*/  STL [R1+0x8d0], R9 ;  /* 0x0008d00901007387 */ /* 0x0003e20000100800 */
[----:B------:R-:W-:-:S03]  /*32d50*/  MOV R13, R9 ;  /* 0x00000009000d7202 */ /* 0x000fc60000000f00 */
[----:B------:R2:W-:Y:S04]  /*32d60*/  STL [R1+0x8f4], R10 ;  /* 0x0008f40a01007387 */ /* 0x0005e80000100800 */
[----:B---3--:R-:W3:Y:S04]  /*32d70*/  LDL.LU R8, [R1+0x954] ;  /* 0x0009540001087983 */ /* 0x008ee80000300800 */
[----:B------:R4:W-:Y:S04]  /*32d80*/  STL [R1+0x8f0], R151 ;  /* 0x0008f09701007387 */ /* 0x0009e80000100800 */
[----:B------:R2:W-:Y:S04]  /*32d90*/  LDGSTS.E [R5+0x71100], desc[UR16][R12.64], P0 ;  /* 0x711000000c057fae */ /* 0x0005e80008121850 */
[----:B-1----:R-:W3:Y:S01]  /*32da0*/  LDL.LU R9, [R1+0x974] ;  /* 0x0009740001097983 */ /* 0x002ee20000300800 */
[----:B--2---:R-:W-:-:S03]  /*32db0*/  IMAD.MOV.U32 R12, RZ, RZ, R10 ;  /* 0x000000ffff0c7224 */ /* 0x004fc600078e000a */
[----:B------:R-:W2:Y:S01]  /*32dc0*/  LDL.LU R10, [R1+0x950] ;  /* 0x00095000010a7983 */ /* 0x000ea20000300800 */
[----:B------:R-:W-:-:S03]  /*32dd0*/  MOV R13, R151 ;  /* 0x00000097000d7202 */ /* 0x000fc60000000f00 */
[----:B----4-:R-:W4:Y:S01]  /*32de0*/  LDL.LU R151, [R1+0x970] ;  /* 0x0009700001977983 */ /* 0x010f220000300800 */
[----:B------:R-:W-:-:S03]  /*32df0*/  IADD3 R6, P1, R6, R4, RZ ;  /* 0x0000000406067210 */ /* 0x000fc60007f3e0ff */
[----:B------:R1:W-:Y:S04]  /*32e00*/  LDGSTS.E [R5+0x71500], desc[UR16][R12.64], P0 ;  /* 0x715000000c057fae */ /* 0x0003e80008121850 */
[----:B------:R1:W-:Y:S01]  /*32e10*/  STL [R1+0x914], R6 ;  /* 0x0009140601007387 */ /* 0x0003e20000100800 */
[----:B------:R-:W-:Y:S01]  /*32e20*/  IADD3 R14, P2, R14, R4, RZ ;  /* 0x000000040e0e7210 */ /* 0x000fe20007f5e0ff */
[----:B-1----:R-:W-:Y:S02]  /*32e30*/  IMAD.MOV.U32 R12, RZ, RZ, R6 ;  /* 0x000000ffff0c7224 */ /* 0x002fe400078e0006 */
[----:B------:R-:W-:Y:S01]  /*32e40*/  IMAD.X R7, R7, 0x1, R3, P1 ;  /* 0x0000000107077824 */ /* 0x000fe200008e0603 */
[----:B------:R-:W-:-:S04]  /*32e50*/  IADD3.X R150, R150, R3, RZ, P2, !PT ;  /* 0x0000000396967210 */ /* 0x000fc800017fe4ff */
[----:B------:R1:W-:Y:S01]  /*32e60*/  STL [R1+0x910], R7 ;  /* 0x0009100701007387 */ /* 0x0003e20000100800 */
[----:B------:R-:W-:-:S03]  /*32e70*/  MOV R13, R7 ;  /* 0x00000007000d7202 */ /* 0x000fc60000000f00 */
        /* <DEDUP_REMOVED lines=12> */
[----:B-1----:R-:W-:Y:S01]  /*32f40*/  IMAD.MOV.U32 R12, RZ, RZ, R8 ;  /* 0x000000ffff0c7224 */ /* 0x002fe200078e0008 */
[----:B------:R-:W-:Y:S01]  /*32f50*/  IADD3 R9, P2, R9, R4, RZ ;  /* 0x0000000409097210 */ /* 0x000fe20007f5e0ff */
[----:B--2---:R-:W-:-:S03]  /*32f60*/  IMAD.X R10, R10, 0x1, R3, P1 ;  /* 0x000000010a0a7824 */ /* 0x004fc600008e0603 */
[----:B----4-:R-:W-:Y:S02]  /*32f70*/  IADD3.X R151, R151, R3, RZ, P2, !PT ;  /* 0x0000000397977210 */ /* 0x010fe400017fe4ff */
        /* <DEDUP_REMOVED lines=157> */
[----:B------:R-:W-:Y:S01]  /*33950*/  STL [R1+0xb94], R6 ;  /* 0x000b940601007387 */ /* 0x000fe20000100800 */
[----:B------:R-:W-:Y:S01]  /*33960*/  IADD3 R7, P2, R7, R4, RZ ;  /* 0x0000000407077210 */ /* 0x000fe20007f5e0ff */
[----:B-1----:R-:W-:Y:S02]  /*33970*/  IMAD.MOV.U32 R12, RZ, RZ, R6 ;  /* 0x000000ffff0c7224 */ /* 0x002fe400078e0006 */
[----:B------:R-:W-:Y:S01]  /*33980*/  IMAD.X R14, R14, 0x1, R3, P1 ;  /* 0x000000010e0e7824 */ /* 0x000fe200008e0603 */
[----:B------:R-:W-:-:S04]  /*33990*/  IADD3.X R150, R150, R3, RZ, P2, !PT ;  /* 0x0000000396967210 */ /* 0x000fc800017fe4ff */
[----:B------:R1:W-:Y:S01]  /*339a0*/  STL [R1+0xb90], R14 ;  /* 0x000b900e01007387 */ /* 0x0003e20000100800 */
[----:B------:R-:W-:-:S03]  /*339b0*/  MOV R13, R14 ;  /* 0x0000000e000d7202 */ /* 0x000fc60000000f00 */
[----:B------:R-:W-:Y:S04]  /*339c0*/  STL [R1+0xbb4], R7 ;  /* 0x000bb40701007387 */ /* 0x000fe80000100800 */
[----:B------:R1:W-:Y:S04]  /*339d0*/  LDGSTS.E [R5+0x76900], desc[UR16][R12.64], P0 ;  /* 0x769000000c057fae */ /* 0x0003e80008121850 */
[----:B-1----:R-:W4:Y:S04]  /*339e0*/  LDL.LU R14, [R1+0xc14] ;  /* 0x000c1400010e7983 */ /* 0x002f280000300800 */
[----:B------:R1:W-:Y:S04]  /*339f0*/  STL [R1+0xbb0], R150 ;  /* 0x000bb09601007387 */ /* 0x0003e80000100800 */
[----:B------:R-:W4:Y:S01]  /*33a00*/  LDL.LU R6, [R1+0xc34] ;  /* 0x000c340001067983 */ /* 0x000f220000300800 */
[----:B------:R-:W-:Y:S01]  /*33a10*/  MOV R13, R150 ;  /* 0x00000096000d7202 */ /* 0x000fe20000000f00 */
[----:B------:R-:W-:-:S02]  /*33a20*/  IMAD.MOV.U32 R12, RZ, RZ, R7 ;  /* 0x000000ffff0c7224 */ /* 0x000fc400078e0007 */
[----:B-1----:R-:W4:Y:S04]  /*33a30*/  LDL.LU R150, [R1+0xc10] ;  /* 0x000c100001967983 */ /* 0x002f280000300800 */
        /* <DEDUP_REMOVED lines=20> */
[----:B------:R1:W-:Y:S01]  /*33b80*/  LDGSTS.E [R5+0x77500], desc[UR16][R12.64], P0 ;  /* 0x775000000c057fae */ /* 0x0003e20008121850 */
[----:B------:R-:W-:Y:S01]  /*33b90*/  IADD3 R6, P2, R6, R4, RZ ;  /* 0x0000000406067210 */ /* 0x000fe20007f5e0ff */
[----:B------:R-:W-:Y:S02]  /*33ba0*/  IMAD.X R150, R150, 0x1, R3, P1 ;  /* 0x0000000196967824 */ /* 0x000fe400008e0603 */
[----:B-1----:R-:W-:Y:S01]  /*33bb0*/  IMAD.MOV.U32 R12, RZ, RZ, R14 ;  /* 0x000000ffff0c7224 */ /* 0x002fe200078e000e */
[----:B------:R-:W-:Y:S02]  /*33bc0*/  IADD3.X R7, R7, R3, RZ, P2, !PT ;  /* 0x0000000307077210 */ /* 0x000fe400017fe4ff */
[----:B------:R-:W-:Y:S01]  /*33bd0*/  MOV R13, R150 ;  /* 0x00000096000d7202 */ /* 0x000fe20000000f00 */
[----:B------:R1:W-:Y:S04]  /*33be0*/  STL [R1+0xc14], R14 ;  /* 0x000c140e01007387 */ /* 0x0003e80000100800 */
[----:B------:R-:W-:Y:S04]  /*33bf0*/  STL [R1+0xc10], R150 ;  /* 0x000c109601007387 */ /* 0x000fe80000100800 */
[----:B------:R1:W-:Y:S04]  /*33c00*/  STL [R1+0xc34], R6 ;  /* 0x000c340601007387 */ /* 0x0003e80000100800 */
[----:B------:R1:W-:Y:S04]  /*33c10*/  LDGSTS.E [R5+0x77900], desc[UR16][R12.64], P0 ;  /* 0x779000000c057fae */ /* 0x0003e80008121850 */
[----:B------:R1:W-:Y:S04]  /*33c20*/  STL [R1+0xc30], R7 ;  /* 0x000c300701007387 */ /* 0x0003e80000100800 */
[----:B-1----:R-:W4:Y:S01]  /*33c30*/  LDL.LU R14, [R1+0x898] ;  /* 0x00089800010e7983 */ /* 0x002f220000300800 */
[----:B------:R-:W-:-:S03]  /*33c40*/  IMAD.MOV.U32 R12, RZ, RZ, R6 ;  /* 0x000000ffff0c7224 */ /* 0x000fc600078e0006 */
[----:B------:R-:W4:Y:S01]  /*33c50*/  LDL.LU R6, [R1+0x89c] ;  /* 0x00089c0001067983 */ /* 0x000f220000300800 */
[----:B------:R-:W-:-:S03]  /*33c60*/  MOV R13, R7 ;  /* 0x00000007000d7202 */ /* 0x000fc60000000f00 */
[----:B------:R-:W4:Y:S04]  /*33c70*/  LDL.LU R150, [R1+0x8b8] ;  /* 0x0008b80001967983 */ /* 0x000f280000300800 */
[----:B------:R-:W4:Y:S04]  /*33c80*/  LDL.LU R7, [R1+0x8bc] ;  /* 0x0008bc0001077983 */ /* 0x000f280000300800 */
[----:B------:R1:W-:Y:S02]  /*33c90*/  LDGSTS.E [R5+0x77d00], desc[UR16][R12.64], P0 ;  /* 0x77d000000c057fae */ /* 0x0003e40008121850 */
[----:B-1----:R-:W-:-:S04]  /*33ca0*/  LOP3.LUT R5, R11, 0x40, RZ, 0x3c, !PT ;  /* 0x000000400b057812 */ /* 0x002fc800078e3cff */
[----:B------:R-:W-:Y:S02]  /*33cb0*/  IADD3 R5, R5, UR4, RZ ;  /* 0x0000000405057c10 */ /* 0x000fe4000fffe0ff */
[----:B---3--:R-:W-:-:S04]  /*33cc0*/  IADD3 R8, P1, R8, R4, RZ ;  /* 0x0000000408087210 */ /* 0x008fc80007f3e0ff */
[----:B------:R-:W-:Y:S01]  /*33cd0*/  MOV R12, R8 ;  /* 0x00000008000c7202 */ /* 0x000fe20000000f00 */
[----:B------:R1:W-:Y:S01]  /*33ce0*/  STL [R1+0x85c], R8 ;  /* 0x00085c0801007387 */ /* 0x0003e20000100800 */
[----:B------:R-:W-:-:S05]  /*33cf0*/  IADD3 R9, P2, R9, R4, RZ ;  /* 0x0000000409097210 */ /* 0x000fca0007f5e0ff */
[----:B------:R-:W-:Y:S01]  /*33d00*/  STL [R1+0x87c], R9 ;  /* 0x00087c0901007387 */ /* 0x000fe20000100800 */
[----:B--2---:R-:W-:-:S04]  /*33d10*/  IMAD.X R10, R10, 0x1, R3, P1 ;  /* 0x000000010a0a7824 */ /* 0x004fc800008e0603 */
[----:B------:R-:W-:Y:S01]  /*33d20*/  IMAD.MOV.U32 R13, RZ, RZ, R10 ;  /* 0x000000ffff0d7224 */ /* 0x000fe200078e000a */
[----:B------:R2:W-:Y:S01]  /*33d30*/  STL [R1+0x858], R10 ;  /* 0x0008580a01007387 */ /* 0x0005e20000100800 */
[----:B----4-:R-:W-:-:S03]  /*33d40*/  IMAD.X R151, R151, 0x1, R3, P2 ;  /* 0x0000000197977824 */ /* 0x010fc600010e0603 */
[----:B-1----:R-:W3:Y:S04]  /*33d50*/  LDL.LU R8, [R1+0x8dc] ;  /* 0x0008dc0001087983 */ /* 0x002ee80000300800 */
[----:B------:R1:W-:Y:S04]  /*33d60*/  LDGSTS.E [R5+0x70200], desc[UR16][R12.64], P0 ;  /* 0x702000000c057fae */ /* 0x0003e80008121850 */
[----:B--2---:R-:W2:Y:S04]  /*33d70*/  LDL.LU R10, [R1+0x8fc] ;  /* 0x0008fc00010a7983 */ /* 0x004ea80000300800 */
[----:B------:R4:W-:Y:S01]  /*33d80*/  STL [R1+0x878], R151 ;  /* 0x0008789701007387 */ /* 0x0009e20000100800 */
[----:B-1----:R-:W-:-:S03]  /*33d90*/  MOV R12, R9 ;  /* 0x00000009000c7202 */ /* 0x002fc60000000f00 */
[----:B------:R-:W2:Y:S01]  /*33da0*/  LDL.LU R9, [R1+0x8d8] ;  /* 0x0008d80001097983 */ /* 0x000ea20000300800 */
[----:B------:R-:W-:-:S03]  /*33db0*/  IMAD.MOV.U32 R13, RZ, RZ, R151 ;  /* 0x000000ffff0d7224 */ /* 0x000fc600078e0097 */
[----:B----4-:R-:W4:Y:S04]  /*33dc0*/  LDL.LU R151, [R1+0x8f8] ;  /* 0x0008f80001977983 */ /* 0x010f280000300800 */
[----:B------:R1:W-:Y:S01]  /*33dd0*/  LDGSTS.E [R5+0x70600], desc[UR16][R12.64], P0 ;  /* 0x706000000c057fae */ /* 0x0003e20008121850 */
[----:B------:R-:W-:-:S04]  /*33de0*/  IADD3 R6, P1, R6, R4, RZ ;  /* 0x0000000406067210 */ /* 0x000fc80007f3e0ff */
[----:B------:R-:W-:Y:S02]  /*33df0*/  IADD3.X R14, R14, R3, RZ, P1, !PT ;  /* 0x000000030e0e7210 */ /* 0x000fe40000ffe4ff */
[----:B------:R-:W-:Y:S01]  /*33e00*/  IADD3 R7, P2, R7, R4, RZ ;  /* 0x0000000407077210 */ /* 0x000fe20007f5e0ff */
[----:B------:R1:W-:Y:S02]  /*33e10*/  STL [R1+0x89c], R6 ;  /* 0x00089c0601007387 */ /* 0x0003e40000100800 */
[----:B-1----:R-:W-:Y:S01]  /*33e20*/  MOV R12, R6 ;  /* 0x00000006000c7202 */ /* 0x002fe20000000f00 */
[----:B------:R-:W-:Y:S02]  /*33e30*/  IMAD.MOV.U32 R13, RZ, RZ, R14 ;  /* 0x000000ffff0d7224 */ /* 0x000fe400078e000e */
[----:B------:R-:W-:Y:S01]  /*33e40*/  IMAD.X R150, R150, 0x1, R3, P2 ;  /* 0x0000000196967824 */ /* 0x000fe200010e0603 */
[----:B------:R1:W-:Y:S04]  /*33e50*/  STL [R1+0x898], R14 ;  /* 0x0008980e01007387 */ /* 0x0003e80000100800 */
[----:B------:R1:W-:Y:S04]  /*33e60*/  STL [R1+0x8bc], R7 ;  /* 0x0008bc0701007387 */ /* 0x0003e80000100800 */
[----:B------:R-:W4:Y:S04]  /*33e70*/  LDL.LU R6, [R1+0x91c] ;  /* 0x00091c0001067983 */ /* 0x000f280000300800 */
[----:B------:R1:W-:Y:S04]  /*33e80*/  STL [R1+0x8b8], R150 ;  /* 0x0008b89601007387 */ /* 0x0003e80000100800 */
[----:B------:R1:W-:Y:S04]  /*33e90*/  LDGSTS.E [R5+0x70a00], desc[UR16][R12.64], P0 ;  /* 0x70a000000c057fae */ /* 0x0003e80008121850 */
[----:B-1----:R-:W4:Y:S01]  /*33ea0*/  LDL.LU R14, [R1+0x93c] ;  /* 0x00093c00010e7983 */ /* 0x002f220000300800 */
[----:B------:R-:W-:-:S03]  /*33eb0*/  MOV R12, R7 ;  /* 0x00000007000c7202 */ /* 0x000fc60000000f00 */
[----:B------:R-:W4:Y:S01]  /*33ec0*/  LDL.LU R7, [R1+0x918] ;  /* 0x0009180001077983 */ /* 0x000f220000300800 */
[----:B------:R-:W-:-:S03]  /*33ed0*/  IMAD.MOV.U32 R13, RZ, RZ, R150 ;  /* 0x000000ffff0d7224 */ /* 0x000fc600078e0096 */
[----:B------:R-:W4:Y:S04]  /*33ee0*/  LDL.LU R150, [R1+0x938] ;  /* 0x0009380001967983 */ /* 0x000f280000300800 */
[----:B------:R1:W-:Y:S01]  /*33ef0*/  LDGSTS.E [R5+0x70e00], desc[UR16][R12.64], P0 ;  /* 0x70e000000c057fae */ /* 0x0003e20008121850 */
[-C--:B---3--:R-:W-:Y:S02]  /*33f00*/  IADD3 R8, P1, R8, R4.reuse, RZ ;  /* 0x0000000408087210 */ /* 0x088fe40007f3e0ff */
[----:B--2---:R-:W-:-:S03]  /*33f10*/  IADD3 R10, P2, R10, R4, RZ ;  /* 0x000000040a0a7210 */ /* 0x004fc60007f5e0ff */
[----:B------:R2:W-:Y:S01]  /*33f20*/  STL [R1+0x8dc], R8 ;  /* 0x0008dc0801007387 */ /* 0x0005e20000100800 */
[----:B-1----:R-:W-:Y:S02]  /*33f30*/  MOV R12, R8 ;  /* 0x00000008000c7202 */ /* 0x002fe40000000f00 */
[----:B------:R-:W-:Y:S01]  /*33f40*/  IADD3.X R9, R9, R3, RZ, P1, !PT ;  /* 0x0000000309097210 */ /* 0x000fe20000ffe4ff */
[----:B----4-:R-:W-:-:S04]  /*33f50*/  IMAD.X R151, R151, 0x1, R3, P2 ;  /* 0x0000000197977824 */ /* 0x010fc800010e0603 */
[----:B------:R1:W-:Y:S01]  /*33f60*/  STL [R1+0x8d8], R9 ;  /* 0x0008d80901007387 */ /* 0x0003e20000100800 */
[----:B------:R-:W-:-:S03]  /*33f70*/  IMAD.MOV.U32 R13, RZ, RZ, R9 ;  /* 0x000000ffff0d7224 */ /* 0x000fc600078e0009 */
[----:B------:R3:W-:Y:S04]  /*33f80*/  STL [R1+0x8fc], R10 ;  /* 0x0008fc0a01007387 */ /* 0x0007e80000100800 */
[----:B--2---:R-:W2:Y:S04]  /*33f90*/  LDL.LU R8, [R1+0x95c] ;  /* 0x00095c0001087983 */ /* 0x004ea80000300800 */
[----:B------:R4:W-:Y:S04]  /*33fa0*/  STL [R1+0x8f8], R151 ;  /* 0x0008f89701007387 */ /* 0x0009e80000100800 */
[----:B------:R3:W-:Y:S04]  /*33fb0*/  LDGSTS.E [R5+0x71200], desc[UR16][R12.64], P0 ;  /* 0x712000000c057fae */ /* 0x0007e80008121850 */
[----:B-1----:R-:W2:Y:S01]  /*33fc0*/  LDL.LU R9, [R1+0x97c] ;  /* 0x00097c0001097983 */ /* 0x002ea20000300800 */
[----:B---3--:R-:W-:-:S03]  /*33fd0*/  MOV R12, R10 ;  /* 0x0000000a000c7202 */ /* 0x008fc60000000f00 */
[----:B------:R-:W3:Y:S01]  /*33fe0*/  LDL.LU R10, [R1+0x958] ;  /* 0x00095800010a7983 */ /* 0x000ee20000300800 */
[----:B------:R-:W-:-:S03]  /*33ff0*/  IMAD.MOV.U32 R13, RZ, RZ, R151 ;  /* 0x000000ffff0d7224 */ /* 0x000fc600078e0097 */
[----:B----4-:R-:W4:Y:S04]  /*34000*/  LDL.LU R151, [R1+0x978] ;  /* 0x0009780001977983 */ /* 0x010f280000300800 */
[----:B------:R1:W-:Y:S01]  /*34010*/  LDGSTS.E [R5+0x71600], desc[UR16][R12.64], P0 ;  /* 0x716000000c057fae */ /* 0x0003e20008121850 */
[----:B------:R-:W-:-:S05]  /*34020*/  IADD3 R6, P1, R6, R4, RZ ;  /* 0x0000000406067210 */ /* 0x000fca0007f3e0ff */
[----:B------:R1:W-:Y:S02]  /*34030*/  STL [R1+0x91c], R6 ;  /* 0x00091c0601007387 */ /* 0x0003e40000100800 */
[----:B-1----:R-:W-:Y:S02]  /*34040*/  MOV R12, R6 ;  /* 0x00000006000c7202 */ /* 0x002fe40000000f00 */
[----:B------:R-:W-:Y:S02]  /*34050*/  IADD3 R14, P2, R14, R4, RZ ;  /* 0x000000040e0e7210 */ /* 0x000fe40007f5e0ff */
[----:B------:R-:W-:-:S03]  /*34060*/  IADD3.X R7, R7, R3, RZ, P1, !PT ;  /* 0x0000000307077210 */ /* 0x000fc60000ffe4ff */
[----:B------:R-:W-:Y:S02]  /*34070*/  IMAD.X R150, R150, 0x1, R3, P2 ;  /* 0x0000000196967824 */ /* 0x000fe400010e0603 */
[----:B------:R1:W-:Y:S01]  /*34080*/  STL [R1+0x918], R7 ;  /* 0x0009180701007387 */ /* 0x0003e20000100800 */
[----:B------:R-:W-:-:S03]  /*34090*/  IMAD.MOV.U32 R13, RZ, RZ, R7 ;  /* 0x000000ffff0d7224 */ /* 0x000fc600078e0007 */
        /* <DEDUP_REMOVED lines=26> */
[----:B-1----:R-:W3:Y:S04]  /*34240*/  LDL.LU R151, [R1+0x9f8] ;  /* 0x0009f80001977983 */ /* 0x002ee80000300800 */
        /* <DEDUP_REMOVED lines=10> */
[----:B------:R-:W3:Y:S04]  /*342f0*/  LDL.LU R6, [R1+0xa1c] ;  /* 0x000a1c0001067983 */ /* 0x000ee80000300800 */
[----:B------:R1:W-:Y:S04]  /*34300*/  STL [R1+0x9b8], R150 ;  /* 0x0009b89601007387 */ /* 0x0003e80000100800 */
[----:B------:R1:W-:Y:S04]  /*34310*/  LDGSTS.E [R5+0x72a00], desc[UR16][R12.64], P0 ;  /* 0x72a000000c057fae */ /* 0x0003e80008121850 */
[----:B-1----:R-:W3:Y:S01]  /*34320*/  LDL.LU R14, [R1+0xa3c] ;  /* 0x000a3c00010e7983 */ /* 0x002ee20000300800 */
[----:B------:R-:W-:-:S03]  /*34330*/  MOV R12, R7 ;  /* 0x00000007000c7202 */ /* 0x000fc60000000f00 */
        /* <DEDUP_REMOVED lines=20> */
[----:B------:R-:W3:Y:S04]  /*34480*/  LDL.LU R151, [R1+0xa78] ;  /* 0x000a780001977983 */ /* 0x000ee80000300800 */
        /* <DEDUP_REMOVED lines=110> */
[----:B------:R-:W-:Y:S01]  /*34b70*/  STL [R1+0xb9c], R6 ;  /* 0x000b9c0601007387 */ /* 0x000fe20000100800 */
[----:B-1----:R-:W-:Y:S02]  /*34b80*/  MOV R12, R6 ;  /* 0x00000006000c7202 */ /* 0x002fe40000000f00 */
[----:B------:R-:W-:Y:S02]  /*34b90*/  IADD3 R7, P2, R7, R4, RZ ;  /* 0x0000000407077210 */ /* 0x000fe40007f5e0ff */
[----:B------:R-:W-:-:S03]  /*34ba0*/  IADD3.X R14, R14, R3, RZ, P1, !PT ;  /* 0x000000030e0e7210 */ /* 0x000fc60000ffe4ff */
[----:B------:R-:W-:Y:S02]  /*34bb0*/  IMAD.X R150, R150, 0x1, R3, P2 ;  /* 0x0000000196967824 */ /* 0x000fe400010e0603 */
[----:B------:R1:W-:Y:S01]  /*34bc0*/  STL [R1+0xb98], R14 ;  /* 0x000b980e01007387 */ /* 0x0003e20000100800 */
[----:B------:R-:W-:-:S03]  /*34bd0*/  IMAD.MOV.U32 R13, RZ, RZ, R14 ;  /* 0x000000ffff0d7224 */ /* 0x000fc600078e000e */
[----:B------:R-:W-:Y:S04]  /*34be0*/  STL [R1+0xbbc], R7 ;  /* 0x000bbc0701007387 */ /* 0x000fe80000100800 */
[----:B------:R1:W-:Y:S04]  /*34bf0*/  LDGSTS.E [R5+0x76a00], desc[UR16][R12.64], P0 ;  /* 0x76a000000c057fae */ /* 0x0003e80008121850 */
[----:B-1----:R-:W3:Y:S04]  /*34c00*/  LDL.LU R14, [R1+0xc1c] ;  /* 0x000c1c00010e7983 */ /* 0x002ee80000300800 */
[----:B------:R1:W-:Y:S04]  /*34c10*/  STL [R1+0xbb8], R150 ;  /* 0x000bb89601007387 */ /* 0x0003e80000100800 */
[----:B------:R-:W3:Y:S01]  /*34c20*/  LDL.LU R6, [R1+0xc3c] ;  /* 0x000c3c0001067983 */ /* 0x000ee20000300800 */
[----:B------:R-:W-:-:S03]  /*34c30*/  IMAD.MOV.U32 R13, RZ, RZ, R150 ;  /* 0x000000ffff0d7224 */ /* 0x000fc600078e0096 */
[----:B-1----:R-:W3:Y:S01]  /*34c40*/  LDL.LU R150, [R1+0xc18] ;  /* 0x000c180001967983 */ /* 0x002ee20000300800 */
[----:B------:R-:W-:-:S03]  /*34c50*/  MOV R12, R7 ;  /* 0x00000007000c7202 */ /* 0x000fc60000000f00 */
        /* <DEDUP_REMOVED lines=20> */
[----:B------:R-:W-:-:S04]  /*34da0*/  IADD3 R14, P1, R14, R4, RZ ;  /* 0x000000040e0e7210 */ /* 0x000fc80007f3e0ff */
[----:B-1----:R-:W-:Y:S02]  /*34db0*/  MOV R12, R14 ;  /* 0x0000000e000c7202 */ /* 0x002fe40000000f00 */
[----:B------:R-:W-:Y:S02]  /*34dc0*/  IADD3 R6, P2, R6, R4, RZ ;  /* 0x0000000406067210 */ /* 0x000fe40007f5e0ff */
[----:B------:R-:W-:Y:S01]  /*34dd0*/  IADD3.X R150, R150, R3, RZ, P1, !PT ;  /* 0x0000000396967210 */ /* 0x000fe20000ffe4ff */
[----:B------:R-:W-:Y:S02]  /*34de0*/  STL [R1+0xc1c], R14 ;  /* 0x000c1c0e01007387 */ /* 0x000fe40000100800 */
[----:B------:R-:W-:Y:S02]  /*34df0*/  IMAD.X R7, R7, 0x1, R3, P2 ;  /* 0x0000000107077824 */ /* 0x000fe400010e0603 */
[----:B------:R-:W-:Y:S01]  /*34e00*/  IMAD.MOV.U32 R13, RZ, RZ, R150 ;  /* 0x000000ffff0d7224 */ /* 0x000fe200078e0096 */
[----:B------:R-:W-:Y:S04]  /*34e10*/  STL [R1+0xc18], R150 ;  /* 0x000c189601007387 */ /* 0x000fe80000100800 */
[----:B------:R-:W-:Y:S04]  /*34e20*/  STL [R1+0xc3c], R6 ;  /* 0x000c3c0601007387 */ /* 0x000fe80000100800 */
[----:B------:R1:W-:Y:S04]  /*34e30*/  LDGSTS.E [R5+0x77a00], desc[UR16][R12.64], P0 ;  /* 0x77a000000c057fae */ /* 0x0003e80008121850 */
[----:B------:R1:W-:Y:S02]  /*34e40*/  STL [R1+0xc38], R7 ;  /* 0x000c380701007387 */ /* 0x0003e40000100800 */
[----:B-1----:R-:W-:Y:S01]  /*34e50*/  IMAD.MOV.U32 R13, RZ, RZ, R7 ;  /* 0x000000ffff0d7224 */ /* 0x002fe200078e0007 */
[----:B------:R-:W-:Y:S01]  /*34e60*/  MOV R12, R6 ;  /* 0x00000006000c7202 */ /* 0x000fe20000000f00 */
[----:B------:R-:W3:Y:S04]  /*34e70*/  LDL.LU R7, [R1+0x8a0] ;  /* 0x0008a00001077983 */ /* 0x000ee80000300800 */
[----:B------:R-:W3:Y:S04]  /*34e80*/  LDL.LU R6, [R1+0x8a4] ;  /* 0x0008a40001067983 */ /* 0x000ee80000300800 */
[----:B------:R1:W-:Y:S04]  /*34e90*/  LDGSTS.E [R5+0x77e00], desc[UR16][R12.64], P0 ;  /* 0x77e000000c057fae */ /* 0x0003e80008121850 */
[----:B------:R-:W3:Y:S04]  /*34ea0*/  LDL.LU R150, [R1+0x8c0] ;  /* 0x0008c00001967983 */ /* 0x000ee80000300800 */
[----:B------:R-:W3:Y:S01]  /*34eb0*/  LDL.LU R14, [R1+0x8c4] ;  /* 0x0008c400010e7983 */ /* 0x000ee20000300800 */
        /* <DEDUP_REMOVED lines=22> */
[----:B------:R1:W-:Y:S02]  /*35020*/  STL [R1+0x8a4], R6 ;  /* 0x0008a40601007387 */ /* 0x0003e40000100800 */
[----:B-1----:R-:W-:Y:S01]  /*35030*/  IMAD.MOV.U32 R12, RZ, RZ, R6 ;  /* 0x000000ffff0c7224 */ /* 0x002fe200078e0006 */
[----:B------:R-:W-:Y:S01]  /*35040*/  IADD3 R14, P2, R14, R4, RZ ;  /* 0x000000040e0e7210 */ /* 0x000fe20007f5e0ff */
[----:B------:R1:W-:Y:S01]  /*35050*/  STL [R1+0x8a0], R7 ;  /* 0x0008a00701007387 */ /* 0x0003e20000100800 */
[----:B------:R-:W-:Y:S02]  /*35060*/  MOV R13, R7 ;  /* 0x00000007000d7202 */ /* 0x000fe40000000f00 */
[----:B------:R-:W-:Y:S01]  /*35070*/  IADD3.X R150, R150, R3, RZ, P2, !PT ;  /* 0x0000000396967210 */ /* 0x000fe200017fe4ff */
[----:B------:R1:W-:Y:S04]  /*35080*/  STL [R1+0x8c4], R14 ;  /* 0x0008c40e01007387 */ /* 0x0003e80000100800 */
[----:B------:R-:W4:Y:S04]  /*35090*/  LDL.LU R6, [R1+0x924] ;  /* 0x0009240001067983 */ /* 0x000f280000300800 */
[----:B------:R1:W-:Y:S04]  /*350a0*/  STL [R1+0x8c0], R150 ;  /* 0x0008c09601007387 */ /* 0x0003e80000100800 */
[----:B------:R1:W-:Y:S04]  /*350b0*/  LDGSTS.E [R5+0x70b00], desc[UR16][R12.64], P0 ;  /* 0x70b000000c057fae */ /* 0x0003e80008121850 */
[----:B-1----:R-:W4:Y:S01]  /*350c0*/  LDL.LU R7, [R1+0x944] ;  /* 0x0009440001077983 */ /* 0x002f220000300800 */
[----:B------:R-:W-:Y:S01]  /*350d0*/  IMAD.MOV.U32 R12, RZ, RZ, R14 ;  /* 0x000000ffff0c7224 */ /* 0x000fe200078e000e */
[----:B------:R-:W-:-:S02]  /*350e0*/  MOV R13, R150 ;  /* 0x00000096000d7202 */ /* 0x000fc40000000f00 */
[----:B------:R-:W4:Y:S04]  /*350f0*/  LDL.LU R14, [R1+0x920] ;  /* 0x00092000010e7983 */ /* 0x000f280000300800 */
        /* <DEDUP_REMOVED lines=18> */
[----:B----4-:R-:W4:Y:S04]  /*35220*/  LDL.LU R151, [R1+0x980] ;  /* 0x0009800001977983 */ /* 0x010f280000300800 */
[----:B------:R1:W-:Y:S01]  /*35230*/  LDGSTS.E [R5+0x71700], desc[UR16][R12.64], P0 ;  /* 0x717000000c057fae */ /* 0x0003e20008121850 */
[----:B------:R-:W-:-:S05]  /*35240*/  IADD3 R6, P1, R6, R4, RZ ;  /* 0x0000000406067210 */ /* 0x000fca0007f3e0ff */
[----:B------:R1:W-:Y:S02]  /*35250*/  STL [R1+0x924], R6 ;  /* 0x0009240601007387 */ /* 0x0003e40000100800 */
[----:B-1----:R-:W-:Y:S01]  /*35260*/  IMAD.MOV.U32 R12, RZ, RZ, R6 ;  /* 0x000000ffff0c7224 */ /* 0x002fe200078e0006 */
[----:B------:R-:W-:Y:S01]  /*35270*/  IADD3 R7, P2, R7, R4, RZ ;  /* 0x0000000407077210 */ /* 0x000fe20007f5e0ff */
[----:B------:R-:W-:-:S03]  /*35280*/  IMAD.X R14, R14, 0x1, R3, P1 ;  /* 0x000000010e0e7824 */ /* 0x000fc600008e0603 */
[----:B------:R-:W-:Y:S02]  /*35290*/  IADD3.X R150, R150, R3, RZ, P2, !PT ;  /* 0x0000000396967210 */ /* 0x000fe400017fe4ff */
[----:B------:R1:W-:Y:S01]  /*352a0*/  STL [R1+0x920], R14 ;  /* 0x0009200e01007387 */ /* 0x0003e20000100800 */
[----:B------:R-:W-:-:S03]  /*352b0*/  MOV R13, R14 ;  /* 0x0000000e000d7202 */ /* 0x000fc60000000f00 */
        /* <DEDUP_REMOVED lines=101> */
[----:B-1----:R-:W-:Y:S01]  /*35910*/  IMAD.MOV.U32 R12, RZ, RZ, R6 ;  /* 0x000000ffff0c7224 */ /* 0x002fe200078e0006 */
[----:B------:R-:W-:Y:S01]  /*35920*/  IADD3 R14, P2, R14, R4, RZ ;  /* 0x000000040e0e7210 */ /* 0x000fe20007f5e0ff */
[----:B------:R-:W-:-:S05]  /*35930*/  IMAD.X R7, R7, 0x1, R3, P1 ;  /* 0x0000000107077824 */ /* 0x000fca00008e0603 */
[----:B------:R-:W-:Y:S02]  /*35940*/  MOV R13, R7 ;  /* 0x00000007000d7202 */ /* 0x000fe40000000f00 */
[----:B------:R-:W-:-:S03]  /*35950*/  IADD3.X R150, R150, R3, RZ, P2, !PT ;  /* 0x0000000396967210 */ /* 0x000fc600017fe4ff */
[----:B------:R1:W-:Y:S04]  /*35960*/  LDGSTS.E [R5+0x74b00], desc[UR16][R12.64], P0 ;  /* 0x74b000000c057fae */ /* 0x0003e80008121850 */
[----:B------:R1:W-:Y:S04]  /*35970*/  STL [R1+0xaa4], R6 ;  /* 0x000aa40601007387 */ /* 0x0003e80000100800 */
[----:B------:R1:W-:Y:S02]  /*35980*/  STL [R1+0xaa0], R7 ;  /* 0x000aa00701007387 */ /* 0x0003e40000100800 */
[----:B-1----:R-:W-:Y:S01]  /*35990*/  IMAD.MOV.U32 R12, RZ, RZ, R14 ;  /* 0x000000ffff0c7224 */ /* 0x002fe200078e000e */
[----:B------:R-:W-:Y:S01]  /*359a0*/  MOV R13, R150 ;  /* 0x00000096000d7202 */ /* 0x000fe20000000f00 */
[----:B------:R-:W-:Y:S04]  /*359b0*/  STL [R1+0xac4], R14 ;  /* 0x000ac40e01007387 */ /* 0x000fe80000100800 */
[----:B------:R-:W4:Y:S04]  /*359c0*/  LDL.LU R6, [R1+0xb24] ;  /* 0x000b240001067983 */ /* 0x000f280000300800 */
[----:B------:R1:W-:Y:S04]  /*359d0*/  LDGSTS.E [R5+0x74f00], desc[UR16][R12.64], P0 ;  /* 0x74f000000c057fae */ /* 0x0003e80008121850 */
[----:B------:R1:W-:Y:S04]  /*359e0*/  STL [R1+0xac0], R150 ;  /* 0x000ac09601007387 */ /* 0x0003e80000100800 */
[----:B------:R-:W4:Y:S04]  /*359f0*/  LDL.LU R7, [R1+0xb44] ;  /* 0x000b440001077983 */ /* 0x000f280000300800 */
[----:B-1----:R-:W5:Y:S04]  /*35a00*/  LDL.LU R150, [R1+0xe18] ;  /* 0x000e180001967983 */ /* 0x002f680000300800 */
[----:B------:R-:W4:Y:S01]  /*35a10*/  LDL.LU R14, [R1+0xb40] ;  /* 0x000b4000010e7983 */ /* 0x000f220000300800 */
[----:B---3--:R-:W-:-:S05]  /*35a20*/  IADD3 R8, P1, R8, R4, RZ ;  /* 0x0000000408087210 */ /* 0x008fca0007f3e0ff */
[----:B------:R-:W-:Y:S01]  /*35a30*/  IMAD.MOV.U32 R12, RZ, RZ, R8 ;  /* 0x000000ffff0c7224 */ /* 0x000fe200078e0008 */
[----:B------:R1:W-:Y:S01]  /*35a40*/  STL [R1+0xae4], R8 ;  /* 0x000ae40801007387 */ /* 0x0003e20000100800 */
[----:B------:R-:W-:Y:S01]  /*35a50*/  IADD3 R10, P2, R10, R4, RZ ;  /* 0x000000040a0a7210 */ /* 0x000fe20007f5e0ff */
[----:B--2---:R-:W-:-:S05]  /*35a60*/  IMAD.X R9, R9, 0x1, R3, P1 ;  /* 0x0000000109097824 */ /* 0x004fca00008e0603 */
[----:B------:R-:W-:Y:S02]  /*35a70*/  MOV R13, R9 ;  /* 0x00000009000d7202 */ /* 0x000fe40000000f00 */
[----:B----4-:R-:W-:Y:S01]  /*35a80*/  IADD3.X R151, R151, R3, RZ, P2, !PT ;  /* 0x0000000397977210 */ /* 0x010fe200017fe4ff */
[----:B------:R2:W-:Y:S04]  /*35a90*/  STL [R1+0xae0], R9 ;  /* 0x000ae00901007387 */ /* 0x0005e80000100800 */
[----:B------:R3:W-:Y:S04]  /*35aa0*/  LDGSTS.E [R5+0x75300], desc[UR16][R12.64], P0 ;  /* 0x753000000c057fae */ /* 0x0007e80008121850 */
[----:B------:R-:W-:Y:S04]  /*35ab0*/  STL [R1+0xb04], R10 ;  /* 0x000b040a01007387 */ /* 0x000fe80000100800 */
[----:B-1----:R-:W4:Y:S01]  /*35ac0*/  LDL.LU R8, [R1+0xb64] ;  /* 0x000b640001087983 */ /* 0x002f220000300800 */
[----:B---3--:R-:W-:Y:S01]  /*35ad0*/  IMAD.MOV.U32 R12, RZ, RZ, R10 ;  /* 0x000000ffff0c7224 */ /* 0x008fe200078e000a */
[----:B------:R-:W-:-:S02]  /*35ae0*/  MOV R13, R151 ;  /* 0x00000097000d7202 */ /* 0x000fc40000000f00 */
[----:B------:R1:W-:Y:S04]  /*35af0*/  STL [R1+0xb00], R151 ;  /* 0x000b009701007387 */ /* 0x0003e80000100800 */
[----:B--2---:R-:W2:Y:S04]  /*35b00*/  LDL.LU R9, [R1+0xb84] ;  /* 0x000b840001097983 */ /* 0x004ea80000300800 */
[----:B------:R3:W-:Y:S04]  /*35b10*/  LDGSTS.E [R5+0x75700], desc[UR16][R12.64], P0 ;  /* 0x757000000c057fae */ /* 0x0007e80008121850 */
[----:B-1----:R-:W5:Y:S04]  /*35b20*/  LDL.LU R151, [R1+0xe14] ;  /* 0x000e140001977983 */ /* 0x002f680000300800 */
[----:B------:R-:W2:Y:S04]  /*35b30*/  LDL.LU R10, [R1+0xb80] ;  /* 0x000b8000010a7983 */ /* 0x000ea80000300800 */
[----:B------:R-:W4:Y:S01]  /*35b40*/  LDL.LU R13, [R1+0xb20] ;  /* 0x000b2000010d7983 */ /* 0x000f220000300800 */
[----:B------:R-:W-:-:S05]  /*35b50*/  IADD3 R6, P1, R6, R4, RZ ;  /* 0x0000000406067210 */ /* 0x000fca0007f3e0ff */
[----:B---3--:R-:W-:Y:S01]  /*35b60*/  IMAD.MOV.U32 R12, RZ, RZ, R6 ;  /* 0x000000ffff0c7224 */ /* 0x008fe200078e0006 */
[----:B------:R-:W-:Y:S01]  /*35b70*/  IADD3 R7, P2, R7, R4, RZ ;  /* 0x0000000407077210 */ /* 0x000fe20007f5e0ff */
[----:B------:R1:W-:Y:S03]  /*35b80*/  STL [R1+0xb24], R6 ;  /* 0x000b240601007387 */ /* 0x0003e60000100800 */
[----:B------:R-:W-:Y:S01]  /*35b90*/  IADD3.X R14, R14, R3, RZ, P2, !PT ;  /* 0x000000030e0e7210 */ /* 0x000fe200017fe4ff */
[----:B----4-:R-:W-:-:S05]  /*35ba0*/  IMAD.X R13, R13, 0x1, R3, P1 ;  /* 0x000000010d0d7824 */ /* 0x010fca00008e0603 */
[----:B------:R3:W-:Y:S04]  /*35bb0*/  STL [R1+0xb20], R13 ;  /* 0x000b200d01007387 */ /* 0x0007e80000100800 */
[----:B------:R4:W-:Y:S04]  /*35bc0*/  LDGSTS.E [R5+0x75b00], desc[UR16][R12.64], P0 ;  /* 0x75b000000c057fae */ /* 0x0009e80008121850 */
[----:B------:R-:W-:Y:S04]  /*35bd0*/  STL [R1+0xb44], R7 ;  /* 0x000b440701007387 */ /* 0x000fe80000100800 */
[----:B-1----:R-:W2:Y:S01]  /*35be0*/  LDL.LU R6, [R1+0xbc4] ;  /* 0x000bc40001067983 */ /* 0x002ea20000300800 */
[----:B----4-:R-:W-:Y:S01]  /*35bf0*/  MOV R12, R7 ;  /* 0x00000007000c7202 */ /* 0x010fe20000000f00 */
[----:B---3--:R-:W-:-:S02]  /*35c00*/  IMAD.MOV.U32 R13, RZ, RZ, R14 ;  /* 0x000000ffff0d7224 */ /* 0x008fc400078e000e */
[----:B------:R1:W-:Y:S04]  /*35c10*/  STL [R1+0xb40], R14 ;  /* 0x000b400e01007387 */ /* 0x0003e80000100800 */
[----:B------:R3:W-:Y:S04]  /*35c20*/  LDGSTS.E [R5+0x75f00], desc[UR16][R12.64], P0 ;  /* 0x75f000000c057fae */ /* 0x0007e80008121850 */
[----:B-1----:R-:W4:Y:S04]  /*35c30*/  LDL.LU R14, [R1+0xbc0] ;  /* 0x000bc000010e7983 */ /* 0x002f280000300800 */
[----:B------:R-:W4:Y:S04]  /*35c40*/  LDL.LU R7, [R1+0xc04] ;  /* 0x000c040001077983 */ /* 0x000f280000300800 */
[----:B------:R-:W4:Y:S01]  /*35c50*/  LDL.LU R13, [R1+0xb60] ;  /* 0x000b6000010d7983 */ /* 0x000f220000300800 */
[----:B------:R-:W-:-:S02]  /*35c60*/  IADD3 R8, P1, R8, R4, RZ ;  /* 0x0000000408087210 */ /* 0x000fc40007f3e0ff */
[----:B--2---:R-:W-:Y:S02]  /*35c70*/  IADD3 R9, P2, R9, R4, RZ ;  /* 0x0000000409097210 */ /* 0x004fe40007f5e0ff */
[----:B---3--:R-:W-:-:S03]  /*35c80*/  MOV R12, R8 ;  /* 0x00000008000c7202 */ /* 0x008fc60000000f00 */
[----:B------:R-:W-:Y:S01]  /*35c90*/  IMAD.X R10, R10, 0x1, R3, P2 ;  /* 0x000000010a0a7824 */ /* 0x000fe200010e0603 */
[----:B------:R1:W-:Y:S01]  /*35ca0*/  STL [R1+0xb64], R8 ;  /* 0x000b640801007387 */ /* 0x0003e20000100800 */
[----:B----4-:R-:W-:-:S05]  /*35cb0*/  IADD3.X R13, R13, R3, RZ, P1, !PT ;  /* 0x000000030d0d7210 */ /* 0x010fca0000ffe4ff */
[----:B------:R2:W-:Y:S04]  /*35cc0*/  STL [R1+0xb60], R13 ;  /* 0x000b600d01007387 */ /* 0x0005e80000100800 */
[----:B------:R3:W-:Y:S04]  /*35cd0*/  LDGSTS.E [R5+0x76300], desc[UR16][R12.64], P0 ;  /* 0x763000000c057fae */ /* 0x0007e80008121850 */
[----:B------:R-:W-:Y:S04]  /*35ce0*/  STL [R1+0xb84], R9 ;  /* 0x000b840901007387 */ /* 0x000fe80000100800 */
[----:B-1----:R-:W4:Y:S01]  /*35cf0*/  LDL.LU R8, [R1+0xc00] ;  /* 0x000c000001087983 */ /* 0x002f220000300800 */
[----:B---3--:R-:W-:Y:S01]  /*35d00*/  IMAD.MOV.U32 R12, RZ, RZ, R9 ;  /* 0x000000ffff0c7224 */ /* 0x008fe200078e0009 */
[----:B--2---:R-:W-:-:S02]  /*35d10*/  MOV R13, R10 ;  /* 0x0000000a000d7202 */ /* 0x004fc40000000f00 */
[----:B------:R1:W-:Y:S04]  /*35d20*/  STL [R1+0xb80], R10 ;  /* 0x000b800a01007387 */ /* 0x0003e80000100800 */
[----:B------:R2:W-:Y:S04]  /*35d30*/  LDGSTS.E [R5+0x76700], desc[UR16][R12.64], P0 ;  /* 0x767000000c057fae */ /* 0x0005e80008121850 */
[----:B-1----:R-:W3:Y:S04]  /*35d40*/  LDL.LU R10, [R1+0xc40] ;  /* 0x000c4000010a7983 */ /* 0x002ee80000300800 */
[----:B------:R-:W3:Y:S04]  /*35d50*/  LDL.LU R9, [R1+0xc44] ;  /* 0x000c440001097983 */ /* 0x000ee80000300800 */
[----:B------:R-:W4:Y:S04]  /*35d60*/  LDL.LU R12, [R1+0xba0] ;  /* 0x000ba000010c7983 */ /* 0x000f280000300800 */
[----:B------:R-:W2:Y:S01]  /*35d70*/  LDL.LU R13, [R1+0xba4] ;  /* 0x000ba400010d7983 */ /* 0x000ea20000300800 */
[----:B------:R-:W-:-:S04]  /*35d80*/  IADD3 R6, P2, R6, R4, RZ ;  /* 0x0000000406067210 */ /* 0x000fc80007f5e0ff */
[----:B------:R-:W-:Y:S02]  /*35d90*/  IADD3.X R14, R14, R3, RZ, P2, !PT ;  /* 0x000000030e0e7210 */ /* 0x000fe400017fe4ff */
[----:B--2---:R-:W-:-:S05]  /*35da0*/  IADD3 R13, P1, R13, R4, RZ ;  /* 0x000000040d0d7210 */ /* 0x004fca0007f3e0ff */
[----:B----4-:R-:W-:Y:S01]  /*35db0*/  IMAD.X R12, R12, 0x1, R3, P1 ;  /* 0x000000010c0c7824 */ /* 0x010fe200008e0603 */
[----:B------:R1:W-:Y:S04]  /*35dc0*/  STL [R1+0xba4], R13 ;  /* 0x000ba40d01007387 */ /* 0x0003e80000100800 */
[----:B------:R2:W-:Y:S01]  /*35dd0*/  STL [R1+0xba0], R12 ;  /* 0x000ba00c01007387 */ /* 0x0005e20000100800 */
[----:B-1----:R-:W-:-:S04]  /*35de0*/  LOP3.LUT R13, R13, R12, RZ, 0x3c, !PT ;  /* 0x0000000c0d0d7212 */ /* 0x002fc800078e3cff */
[----:B--2---:R-:W-:-:S04]  /*35df0*/  LOP3.LUT R12, R13, R12, RZ, 0x3c, !PT ;  /* 0x0000000c0d0c7212 */ /* 0x004fc800078e3cff */
[----:B------:R-:W-:Y:S01]  /*35e00*/  LOP3.LUT R13, R13, R12, RZ, 0x3c, !PT ;  /* 0x0000000c0d0d7212 */ /* 0x000fe200078e3cff */
[----:B------:R-:W-:Y:S04]  /*35e10*/  STL [R1+0xbc4], R6 ;  /* 0x000bc40601007387 */ /* 0x000fe80000100800 */
[----:B------:R1:W-:Y:S04]  /*35e20*/  LDGSTS.E [R5+0x76b00], desc[UR16][R12.64], P0 ;  /* 0x76b000000c057fae */ /* 0x0003e80008121850 */
[----:B------:R2:W-:Y:S01]  /*35e30*/  STL [R1+0xbc0], R14 ;  /* 0x000bc00e01007387 */ /* 0x0005e20000100800 */
[----:B-1----:R-:W-:Y:S01]  /*35e40*/  IMAD.MOV.U32 R12, RZ, RZ, R6 ;  /* 0x000000ffff0c7224 */ /* 0x002fe200078e0006 */
[----:B------:R-:W-:-:S02]  /*35e50*/  MOV R13, R14 ;  /* 0x0000000e000d7202 */ /* 0x000fc40000000f00 */
[----:B--2---:R-:W2:Y:S04]  /*35e60*/  LDL.LU R14, [R1+0xe10] ;  /* 0x000e1000010e7983 */ /* 0x004ea80000300800 */
[----:B------:R-:W4:Y:S04]  /*35e70*/  LDL.LU R6, [R1+0xe0c] ;  /* 0x000e0c0001067983 */ /* 0x000f280000300800 */
[----:B------:R1:W-:Y:S04]  /*35e80*/  LDGSTS.E [R5+0x76f00], desc[UR16][R12.64], P0 ;  /* 0x76f000000c057fae */ /* 0x0003e80008121850 */
[----:B------:R-:W3:Y:S04]  /*35e90*/  LDL.LU R12, [R1+0xbe0] ;  /* 0x000be000010c7983 */ /* 0x000ee80000300800 */
[----:B------:R-:W1:Y:S01]  /*35ea0*/  LDL.LU R13, [R1+0xbe4] ;  /* 0x000be400010d7983 */ /* 0x000e620000300800 */
[----:B------:R-:W-:-:S04]  /*35eb0*/  IADD3 R7, P2, R7, R4, RZ ;  /* 0x0000000407077210 */ /* 0x000fc80007f5e0ff */
[----:B------:R-:W-:Y:S02]  /*35ec0*/  IADD3.X R8, R8, R3, RZ, P2, !PT ;  /* 0x0000000308087210 */ /* 0x000fe400017fe4ff */
[----:B-1----:R-:W-:-:S05]  /*35ed0*/  IADD3 R13, P1, R13, R4, RZ ;  /* 0x000000040d0d7210 */ /* 0x002fca0007f3e0ff */
[----:B---3--:R-:W-:Y:S01]  /*35ee0*/  IMAD.X R12, R12, 0x1, R3, P1 ;  /* 0x000000010c0c7824 */ /* 0x008fe200008e0603 */
[----:B------:R1:W-:Y:S04]  /*35ef0*/  STL [R1+0xbe4], R13 ;  /* 0x000be40d01007387 */ /* 0x0003e80000100800 */
[----:B------:R3:W-:Y:S01]  /*35f00*/  STL [R1+0xbe0], R12 ;  /* 0x000be00c01007387 */ /* 0x0007e20000100800 */
[----:B-1----:R-:W-:-:S04]  /*35f10*/  LOP3.LUT R13, R13, R12, RZ, 0x3c, !PT ;  /* 0x0000000c0d0d7212 */ /* 0x002fc800078e3cff */
[----:B---3--:R-:W-:-:S04]  /*35f20*/  LOP3.LUT R12, R13, R12, RZ, 0x3c, !PT ;  /* 0x0000000c0d0c7212 */ /* 0x008fc800078e3cff */
[----:B------:R-:W-:Y:S01]  /*35f30*/  LOP3.LUT R13, R13, R12, RZ, 0x3c, !PT ;  /* 0x0000000c0d0d7212 */ /* 0x000fe200078e3cff */
[----:B------:R-:W-:Y:S04]  /*35f40*/  STL [R1+0xc04], R7 ;  /* 0x000c040701007387 */ /* 0x000fe80000100800 */
[----:B------:R1:W-:Y:S04]  /*35f50*/  LDGSTS.E [R5+0x77300], desc[UR16][R12.64], P0 ;  /* 0x773000000c057fae */ /* 0x0003e80008121850 */
[----:B------:R3:W-:Y:S01]  /*35f60*/  STL [R1+0xc00], R8 ;  /* 0x000c000801007387 */ /* 0x0007e20000100800 */
[----:B-1----:R-:W-:Y:S01]  /*35f70*/  IMAD.MOV.U32 R12, RZ, RZ, R7 ;  /* 0x000000ffff0c7224 */ /* 0x002fe200078e0007 */
[----:B------:R-:W-:-:S02]  /*35f80*/  MOV R13, R8 ;  /* 0x00000008000d7202 */ /* 0x000fc40000000f00 */
[----:B---3--:R-:W5:Y:S04]  /*35f90*/  LDL.LU R8, [R1+0xe08] ;  /* 0x000e080001087983 */ /* 0x008f680000300800 */
[----:B------:R-:W5:Y:S04]  /*35fa0*/  LDL.LU R7, [R1+0xe04] ;  /* 0x000e040001077983 */ /* 0x000f680000300800 */
[----:B------:R1:W-:Y:S04]  /*35fb0*/  LDGSTS.E [R5+0x77700], desc[UR16][R12.64], P0 ;  /* 0x777000000c057fae */ /* 0x0003e80008121850 */
[----:B------:R-:W3:Y:S04]  /*35fc0*/  LDL.LU R12, [R1+0xc20] ;  /* 0x000c2000010c7983 */ /* 0x000ee80000300800 */
[----:B------:R-:W1:Y:S01]  /*35fd0*/  LDL.LU R13, [R1+0xc24] ;  /* 0x000c2400010d7983 */ /* 0x000e620000300800 */
[----:B------:R-:W-:-:S04]  /*35fe0*/  IADD3 R9, P2, R9, R4, RZ ;  /* 0x0000000409097210 */ /* 0x000fc80007f5e0ff */
[----:B------:R-:W-:Y:S01]  /*35ff0*/  IADD3.X R10, R10, R3, RZ, P2, !PT ;  /* 0x000000030a0a7210 */ /* 0x000fe200017fe4ff */
[----:B--2---:R-:W-:Y:S01]  /*36000*/  VIADD R14, R14, 0x1 ;  /* 0x000000010e0e7836 */ /* 0x004fe20000000000 */
[----:B-1----:R-:W-:-:S05]  /*36010*/  IADD3 R13, P1, R13, R4, RZ ;  /* 0x000000040d0d7210 */ /* 0x002fca0007f3e0ff */
[----:B---3--:R-:W-:Y:S01]  /*36020*/  IMAD.X R12, R12, 0x1, R3, P1 ;  /* 0x000000010c0c7824 */ /* 0x008fe200008e0603 */
[----:B------:R1:W-:Y:S04]  /*36030*/  STL [R1+0xc24], R13 ;  /* 0x000c240d01007387 */ /* 0x0003e80000100800 */
[----:B------:R2:W-:Y:S01]  /*36040*/  STL [R1+0xc20], R12 ;  /* 0x000c200c01007387 */ /* 0x0005e20000100800 */
[----:B-1----:R-:W-:-:S04]  /*36050*/  LOP3.LUT R13, R13, R12, RZ, 0x3c, !PT ;  /* 0x0000000c0d0d7212 */ /* 0x002fc800078e3cff */
[----:B--2---:R-:W-:-:S04]  /*36060*/  LOP3.LUT R12, R13, R12, RZ, 0x3c, !PT ;  /* 0x0000000c0d0c7212 */ /* 0x004fc800078e3cff */
[----:B------:R-:W-:-:S05]  /*36070*/  LOP3.LUT R13, R13, R12, RZ, 0x3c, !PT ;  /* 0x0000000c0d0d7212 */ /* 0x000fca00078e3cff */
[----:B------:R1:W-:Y:S04]  /*36080*/  LDGSTS.E [R5+0x77b00], desc[UR16][R12.64], P0 ;  /* 0x77b000000c057fae */ /* 0x0003e80008121850 */
[----:B------:R2:W-:Y:S01]  /*36090*/  STL [R1+0xc44], R9 ;  /* 0x000c440901007387 */ /* 0x0005e20000100800 */
[----:B-1----:R-:W-:Y:S01]  /*360a0*/  IMAD.MOV.U32 R12, RZ, RZ, R9 ;  /* 0x000000ffff0c7224 */ /* 0x002fe200078e0009 */
[----:B------:R-:W-:Y:S02]  /*360b0*/  MOV R13, R10 ;  /* 0x0000000a000d7202 */ /* 0x000fe40000000f00 */
[----:B------:R2:W-:Y:S04]  /*360c0*/  STL [R1+0xc40], R10 ;  /* 0x000c400a01007387 */ /* 0x0005e80000100800 */
[----:B------:R2:W-:Y:S01]  /*360d0*/  LDGSTS.E [R5+0x77f00], desc[UR16][R12.64], P0 ;  /* 0x77f000000c057fae */ /* 0x0005e20008121850 */
[----:B----4-:R-:W-:-:S03]  /*360e0*/  ISETP.NE.U32.AND P0, PT, R14, R6, PT ;  /* 0x000000060e00720c */ /* 0x010fc60003f05070 */
[----:B------:R2:W5:Y:S04]  /*360f0*/  LDL.LU R6, [R1+0xe00] ;  /* 0x000e000001067983 */ /* 0x0005680000300800 */
[----:B------:R-:W0:Y:S06]  /*36100*/  LDGDEPBAR ;  /* 0x00000000000079af */ /* 0x000e2c0000000000 */
[----:B--2---:R-:W-:Y:S05]  /*36110*/  @P0 BRA `(.L_x_1) ;  /* 0xffffff3400500947 */ /* 0x004fea000383ffff */
.L_x_0:
[----:B------:R-:W2:Y:S01]  /*36120*/  LDL.LU R16, [R1+0x400] ;  /* 0x0004000001107983 */ /* 0x000ea20000300800 */
[----:B------:R-:W-:-:S04]  /*36130*/  DEPBAR.LE SB0, 0x0 ;  /* 0x000080000000791a */ /* 0x000fc80000000000 */
[----:B------:R-:W2:Y:S01]  /*36140*/  LDL.LU R17, [R1+0x408] ;  /* 0x0004080001117983 */ /* 0x000ea20000300800 */
[----:B------:R-:W1:Y:S01]  /*36150*/  S2R R5, SR_TID.X ;  /* 0x0000000000057919 */ /* 0x000e620000002100 */
[----:B------:R-:W-:Y:S01]  /*36160*/  MOV R14, R24 ;  /* 0x00000018000e7202 */ /* 0x000fe20000000f00 */
[----:B------:R-:W-:Y:S01]  /*36170*/  IMAD.MOV.U32 R15, RZ, RZ, R26 ;  /* 0x000000ffff0f7224 */ /* 0x000fe200078e001a */
[----:B------:R-:W-:Y:S01]  /*36180*/  MOV R158, R121 ;  /* 0x00000079009e7202 */ /* 0x000fe20000000f00 */
[----:B------:R-:W2:Y:S01]  /*36190*/  LDL.LU R18, [R1+0x200] ;  /* 0x0002000001127983 */ /* 0x000ea20000300800 */
[----:B------:R-:W-:Y:S01]  /*361a0*/  IMAD.MOV.U32 R159, RZ, RZ, R123 ;  /* 0x000000ffff9f7224 */ /* 0x000fe200078e007b */
[----:B------:R-:W-:Y:S01]  /*361b0*/  MOV R174, R125 ;  /* 0x0000007d00ae7202 */ /* 0x000fe20000000f00 */
[----:B------:R-:W-:Y:S01]  /*361c0*/  IMAD.MOV.U32 R175, RZ, RZ, R127 ;  /* 0x000000ffffaf7224 */ /* 0x000fe200078e007f */
[----:B------:R-:W2:Y:S01]  /*361d0*/  LDL.LU R19, [R1+0x208] ;  /* 0x0002080001137983 */ /* 0x000ea20000300800 */
[----:B------:R-:W-:Y:S01]  /*361e0*/  MOV R170, R128 ;  /* 0x0000008000aa7202 */ /* 0x000fe20000000f00 */
[----:B------:R-:W-:Y:S01]  /*361f0*/  IMAD.MOV.U32 R171, RZ, RZ, R130 ;  /* 0x000000ffffab7224 */ /* 0x000fe200078e0082 */
[----:B------:R-:W-:Y:S01]  /*36200*/  MOV R182, R132 ;  /* 0x0000008400b67202 */ /* 0x000fe20000000f00 */
[----:B------:R-:W3:Y:S01]  /*36210*/  LDL.LU R12, [R1] ;  /* 0x00000000010c7983 */ /* 0x000ee20000300800 */
[----:B------:R-:W-:Y:S01]  /*36220*/  IMAD.MOV.U32 R183, RZ, RZ, R134 ;  /* 0x000000ffffb77224 */ /* 0x000fe200078e0086 */
[----:B------:R-:W-:Y:S01]  /*36230*/  MOV R198, R133 ;  /* 0x0000008500c67202 */ /* 0x000fe20000000f00 */
[----:B------:R-:W-:Y:S01]  /*36240*/  IMAD.MOV.U32 R199, RZ, RZ, R135 ;  /* 0x000000ffffc77224 */ /* 0x000fe200078e0087 */
[----:B------:R-:W3:Y:S01]  /*36250*/  LDL.LU R13, [R1+0x8] ;  /* 0x00000800010d7983 */ /* 0x000ee20000300800 */
[----:B------:R-:W-:Y:S01]  /*36260*/  MOV R194, R136 ;  /* 0x0000008800c27202 */ /* 0x000fe20000000f00 */
[----:B------:R-:W-:Y:S01]  /*36270*/  IMAD.MOV.U32 R195, RZ, RZ, R138 ;  /* 0x000000ffffc37224 */ /* 0x000fe200078e008a */
[----:B------:R-:W-:Y:S01]  /*36280*/  MOV R206, R140 ;  /* 0x0000008c00ce7202 */ /* 0x000fe20000000f00 */
[----:B------:R-:W-:Y:S01]  /*36290*/  IMAD.MOV.U32 R207, RZ, RZ, R142 ;  /* 0x000000ffffcf7224 */ /* 0x000fe200078e008e */
[----:B------:R-:W-:Y:S01]  /*362a0*/  MOV R218, R141 ;  /* 0x0000008d00da7202 */ /* 0x000fe20000000f00 */
[----:B------:R-:W-:Y:S01]  /*362b0*/  IMAD.MOV.U32 R219, RZ, RZ, R143 ;  /* 0x000000ffffdb7224 */ /* 0x000fe200078e008f */
[----:B-----5:R-:W-:Y:S01]  /*362c0*/  IADD3 R3, R6, 0x2, RZ ;  /* 0x0000000206037810 */ /* 0x020fe20007ffe0ff */
[----:B------:R-:W-:Y:S01]  /*362d0*/  ULDC UR5, c[0x0][0x22c] ;  /* 0x00008b0000057ab9 */ /* 0x000fe20000000800 */
[----:B------:R-:W-:Y:S01]  /*362e0*/  ULDC UR4, c[0x0][0x22c] ;  /* 0x00008b0000047ab9 */ /* 0x000fe20000000800 */
[----:B------:R-:W-:Y:S01]  /*362f0*/  ULDC.64 UR6, c[0x0][0x228] ;  /* 0x00008a0000067ab9 */ /* 0x000fe20000000a00 */
[----:B------:R-:W-:Y:S01]  /*36300*/  ULDC.64 UR26, c[0x0][0x228] ;  /* 0x00008a00001a7ab9 */ /* 0x000fe20000000a00 */
[----:B------:R-:W-:Y:S01]  /*36310*/  ULDC UR28, c[0x0][0x248] ;  /* 0x00009200001c7ab9 */ /* 0x000fe20000000800 */
[----:B------:R-:W-:Y:S01]  /*36320*/  ULDC.64 UR22, c[0x0][0x228] ;  /* 0x00008a0000167ab9 */ /* 0x000fe20000000a00 */
[----:B------:R-:W-:Y:S01]  /*36330*/  ULDC.64 UR24, c[0x0][0x228] ;  /* 0x00008a0000187ab9 */ /* 0x000fe20000000a00 */
[----:B------:R-:W-:Y:S01]  /*36340*/  ULDC.64 UR18, c[0x0][0x228] ;  /* 0x00008a0000127ab9 */ /* 0x000fe20000000a00 */
[C---:B-1----:R-:W-:Y:S01]  /*36350*/  IMAD.SHL.U32 R0, R5.reuse, 0x40, RZ ;  /* 0x0000004005007824 */ /* 0x042fe200078e00ff */
[C---:B------:R-:W-:Y:S01]  /*36360*/  SHF.L.U32 R2, R5.reuse, 0x4, RZ ;  /* 0x0000000405027819 */ /* 0x040fe200000006ff */
[----:B------:R-:W-:Y:S01]  /*36370*/  ULDC.64 UR20, c[0x0][0x228] ;  /* 0x00008a0000147ab9 */ /* 0x000fe20000000a00 */
[----:B------:R-:W-:Y:S01]  /*36380*/  SHF.L.U32 R4, R5, 0x3, RZ ;  /* 0x0000000305047819 */ /* 0x000fe200000006ff */
[----:B------:R-:W-:Y:S01]  /*36390*/  ULDC.64 UR14, c[0x0][0x228] ;  /* 0x00008a00000e7ab9 */ /* 0x000fe20000000a00 */
[----:B------:R-:W-:Y:S01]  /*363a0*/  LOP3.LUT R2, R2, 0xf0, RZ, 0xc0, !PT ;  /* 0x000000f002027812 */ /* 0x000fe200078ec0ff */
[----:B------:R-:W-:Y:S01]  /*363b0*/  ULDC.64 UR10, c[0x0][0x228] ;  /* 0x00008a00000a7ab9 */ /* 0x000fe20000000a00 */
[----:B------:R-:W-:Y:S01]  /*363c0*/  LOP3.LUT R0, R0, 0x400, RZ, 0xc0, !PT ;  /* 0x0000040000007812 */ /* 0x000fe200078ec0ff */
[----:B------:R-:W-:Y:S01]  /*363d0*/  ULDC UR8, c[0x0][0x22c] ;  /* 0x00008b0000087ab9 */ /* 0x000fe20000000800 */
[----:B------:R-:W-:-:S02]  /*363e0*/  LOP3.LUT R4, R4, 0x300, RZ, 0xc0, !PT ;  /* 0x0000030004047812 */ /* 0x000fc400078ec0ff */
[----:B------:R-:W-:Y:S01]  /*363f0*/  IADD3 R0, R0, UR12, R2 ;  /* 0x0000000c00007c10 */ /* 0x000fe2000fffe002 */
[----:B------:R-:W-:Y:S01]  /*36400*/  VIADD R2, R6, 0x1 ;  /* 0x0000000106027836 */ /* 0x000fe20000000000 */
[----:B------:R-:W-:Y:S01]  /*36410*/  LOP3.LUT R5, R5, 0x7f, RZ, 0xc0, !PT ;  /* 0x0000007f05057812 */ /* 0x000fe200078ec0ff */
[----:B------:R-:W-:Y:S01]  /*36420*/  BAR.SYNC.DEFER_BLOCKING 0x0 ;  /* 0x0000000000007b1d */ /* 0x000fe20000010000 */
[----:B------:R-:W-:Y:S01]  /*36430*/  MOV R26, R97 ;  /* 0x00000061001a7202 */ /* 0x000fe20000000f00 */
[----:B------:R-:W-:Y:S01]  /*36440*/  IMAD.IADD R0, R0, 0x1, R4 ;  /* 0x0000000100007824 */ /* 0x000fe200078e0204 */
[----:B------:R-:W-:Y:S02]  /*36450*/  LEA R251, R5, UR12, 0x4 ;  /* 0x0000000c05fb7c11 */ /* 0x000fe4000f8e20ff */
[----:B------:R-:W-:-:S03]  /*36460*/  ISETP.GE.AND P4, PT, R3, UR5, PT ;  /* 0x0000000503007c0c */ /* 0x000fc6000bf86270 */
[----:B------:R-:W1:Y:S01]  /*36470*/  LDC R5, c[0x0][0x244] ;  /* 0x00009100ff057b82 */ /* 0x000e620000000800 */
[----:B------:R-:W-:Y:S01]  /*36480*/  VIADD R3, R6, 0x4 ;  /* 0x0000000406037836 */ /* 0x000fe20000000000 */
[----:B------:R-:W-:Y:S01]  /*36490*/  ISETP.GE.AND P0, PT, R2, UR4, PT ;  /* 0x0000000402007c0c */ /* 0x000fe2000bf06270 */
[----:B------:R-:W-:Y:S01]  /*364a0*/  ULDC UR5, c[0x0][0x22c] ;  /* 0x00008b0000057ab9 */ /* 0x000fe20000000800 */
[C---:B------:R-:W-:Y:S01]  /*364b0*/  IADD3 R2, R6.reuse, 0x3, RZ ;  /* 0x0000000306027810 */ /* 0x040fe20007ffe0ff */
[----:B------:R-:W-:Y:S01]  /*364c0*/  ULDC UR4, c[0x0][0x22c] ;  /* 0x00008b0000047ab9 */ /* 0x000fe20000000800 */
[----:B------:R-:W-:Y:S02]  /*364d0*/  ISETP.GE.AND P5, PT, R3, UR5, PT ;  /* 0x0000000503007c0c */ /* 0x000fe4000bfa6270 */
[----:B------:R-:W-:Y:S01]  /*364e0*/  ISETP.GE.AND P2, PT, R7, UR6, PT ;  /* 0x0000000607007c0c */ /* 0x000fe2000bf46270 */
[----:B------:R-:W-:Y:S01]  /*364f0*/  IMAD R9, R6, UR28, RZ ;  /* 0x0000001c06097c24 */ /* 0x000fe2000f8e02ff */
[----:B------:R-:W-:Y:S01]  /*36500*/  ISETP.GE.AND P3, PT, R2, UR4, PT ;  /* 0x0000000402007c0c */ /* 0x000fe2000bf66270 */
[----:B------:R-:W-:Y:S01]  /*36510*/  ULDC.64 UR4, c[0x0][0x220] ;  /* 0x0000880000047ab9 */ /* 0x000fe20000000a00 */
[----:B--2---:R-:W-:Y:S01]  /*36520*/  STSM.16.M88.4 [R0], R16 ;  /* 0x0000001000007844 */ /* 0x004fe20000000200 */
[----:B------:R-:W-:Y:S01]  /*36530*/  ULDC.64 UR12, c[0x0][0x228] ;  /* 0x00008a00000c7ab9 */ /* 0x000fe20000000a00 */
[----:B------:R-:W-:Y:S06]  /*36540*/  BAR.SYNC.DEFER_BLOCKING 0x0 ;  /* 0x0000000000007b1d */ /* 0x000fec0000010000 */
[----:B------:R-:W2:Y:S02]  /*36550*/  LDS.128 R16, [R251] ;  /* 0x00000000fb107984 */ /* 0x000ea40000000c00 */
[----:B------:R-:W-:Y:S06]  /*36560*/  BAR.SYNC.DEFER_BLOCKING 0x0 ;  /* 0x0000000000007b1d */ /* 0x000fec0000010000 */
[----:B--2---:R2:W-:Y:S04]  /*36570*/  STL.64 [R1+0x600], R16 ;  /* 0x0006001001007387 */ /* 0x0045e80000100a00 */
[----:B------:R4:W-:Y:S04]  /*36580*/  STL.64 [R1+0x608], R18 ;  /* 0x0006081201007387 */ /* 0x0009e80000100a00 */
[----:B--2---:R-:W2:Y:S04]  /*36590*/  LDL.LU R16, [R1+0x404] ;  /* 0x0004040001107983 */ /* 0x004ea80000300800 */
[----:B------:R-:W2:Y:S04]  /*365a0*/  LDL.LU R17, [R1+0x40c] ;  /* 0x00040c0001117983 */ /* 0x000ea80000300800 */
[----:B----4-:R-:W2:Y:S04]  /*365b0*/  LDL.LU R18, [R1+0x204] ;  /* 0x0002040001127983 */ /* 0x010ea80000300800 */
[----:B------:R-:W2:Y:S04]  /*365c0*/  LDL.LU R19, [R1+0x20c] ;  /* 0x00020c0001137983 */ /* 0x000ea80000300800 */
[----:B---3--:R3:W-:Y:S01]  /*365d0*/  STSM.16.M88.4 [R0], R12 ;  /* 0x0000000c00007844 */ /* 0x0087e20000000200 */
[----:B------:R-:W-:Y:S06]  /*365e0*/  BAR.SYNC.DEFER_BLOCKING 0x0 ;  /* 0x0000000000007b1d */ /* 0x000fec0000010000 */
[----:B---3--:R-:W3:Y:S04]  /*365f0*/  LDL.LU R12, [R1+0x4] ;  /* 0x00000400010c7983 */ /* 0x008ee80000300800 */
[----:B------:R-:W3:Y:S04]  /*36600*/  LDL.LU R13, [R1+0xc] ;  /* 0x00000c00010d7983 */ /* 0x000ee80000300800 */
[----:B------:R-:W4:Y:S01]  /*36610*/  LDS.128 R20, [R251] ;  /* 0x00000000fb147984 */ /* 0x000f220000000c00 */
[----:B------:R-:W-:Y:S06]  /*36620*/  BAR.SYNC.DEFER_BLOCKING 0x0 ;  /* 0x0000000000007b1d */ /* 0x000fec0000010000 */
[----:B----4-:R-:W-:Y:S04]  /*36630*/  STL [R1+0x4], R21 ;  /* 0x0000041501007387 */ /* 0x010fe80000100800 */
[----:B------:R-:W-:Y:S04]  /*36640*/  STL.64 [R1+0x8], R22 ;  /* 0x0000081601007387 */ /* 0x000fe80000100a00 */
[----:B--2---:R-:W-:Y:S01]  /*36650*/  STSM.16.M88.4 [R0], R16 ;  /* 0x0000001000007844 */ /* 0x004fe20000000200 */
[----:B------:R-:W-:Y:S06]  /*36660*/  BAR.SYNC.DEFER_BLOCKING 0x0 ;  /* 0x0000000000007b1d */ /* 0x000fec0000010000 */
[----:B------:R-:W2:Y:S04]  /*36670*/  LDS.128 R16, [R251] ;  /* 0x00000000fb107984 */ /* 0x000ea80000000c00 */
[----:B--2---:R2:W-:Y:S04]  /*36680*/  STL.64 [R1+0x400], R16 ;  /* 0x0004001001007387 */ /* 0x0045e80000100a00 */
[----:B------:R4:W-:Y:S04]  /*36690*/  STL.64 [R1+0x408], R18 ;  /* 0x0004081201007387 */ /* 0x0009e80000100a00 */
[----:B--2---:R-:W2:Y:S04]  /*366a0*/  LDL.LU R16, [R1+0x410] ;  /* 0x0004100001107983 */ /* 0x004ea80000300800 */
[----:B------:R-:W2:Y:S04]  /*366b0*/  LDL.LU R17, [R1+0x418] ;  /* 0x0004180001117983 */ /* 0x000ea80000300800 */
[----:B----4-:R-:W2:Y:S04]  /*366c0*/  LDL.LU R18, [R1+0x210] ;  /* 0x0002100001127983 */ /* 0x010ea80000300800 */
[----:B------:R-:W2:Y:S01]  /*366d0*/  LDL.LU R19, [R1+0x218] ;  /* 0x0002180001137983 */ /* 0x000ea20000300800 */
[----:B------:R-:W-:Y:S01]  /*366e0*/  BAR.SYNC.DEFER_BLOCKING 0x0 ;  /* 0x0000000000007b1d */ /* 0x000fe20000010000 */
[----:B------:R-:W-:Y:S01]  /*366f0*/  MOV R14, R25 ;  /* 0x00000019000e7202 */ /* 0x000fe20000000f00 */
[----:B------:R-:W-:-:S05]  /*36700*/  IMAD.MOV.U32 R15, RZ, RZ, R27 ;  /* 0x000000ffff0f7224 */ /* 0x000fca00078e001b */
[----:B---3--:R3:W-:Y:S01]  /*36710*/  STSM.16.M88.4 [R0], R12 ;  /* 0x0000000c00007844 */ /* 0x0087e20000000200 */
[----:B------:R-:W-:Y:S01]  /*36720*/  MOV R250, R20 ;  /* 0x0000001400fa7202 */ /* 0x000fe20000000f00 */
[----:B------:R-:W-:Y:S06]  /*36730*/  BAR.SYNC.DEFER_BLOCKING 0x0 ;  /* 0x0000000000007b1d */ /* 0x000fec0000010000 */
[----:B---3--:R-:W3:Y:S04]  /*36740*/  LDL.LU R12, [R1+0x10] ;  /* 0x00001000010c7983 */ /* 0x008ee80000300800 */
[----:B------:R-:W3:Y:S04]  /*36750*/  LDL.LU R13, [R1+0x18] ;  /* 0x00001800010d7983 */ /* 0x000ee80000300800 */
[----:B------:R-:W4:Y:S01]  /*36760*/  LDS.128 R20, [R251] ;  /* 0x00000000fb147984 */ /* 0x000f220000000c00 */
[----:B------:R-:W-:Y:S06]  /*36770*/  BAR.SYNC.DEFER_BLOCKING 0x0 ;  /* 0x0000000000007b1d */ /* 0x000fec0000010000 */
[----:B----4-:R-:W-:Y:S04]  /*36780*/  STL.64 [R1+0x200], R20 ;  /* 0x0002001401007387 */ /* 0x010fe80000100a00 */
        /* <DEDUP_REMOVED lines=11> */
[----:B------:R-:W-:Y:S01]  /*36840*/  IMAD.MOV.U32 R14, RZ, RZ, R28 ;  /* 0x000000ffff0e7224 */ /* 0x000fe200078e001c */
[----:B------:R-:W-:-:S05]  /*36850*/  MOV R15, R30 ;  /* 0x0000001e000f7202 */ /* 0x000fca0000000f00 */
[----:B---3--:R3:W-:Y:S01]  /*36860*/  STSM.16.M88.4 [R0], R12 ;  /* 0x0000000c00007844 */ /* 0x0087e20000000200 */
        /* <DEDUP_REMOVED lines=629> */
[----:B------:R-:W2:Y:S02]  /*38fc0*/  LDS.128 R20, [R251] ;  /* 0x00000000fb147984 */ /* 0x000ea40000000c00 */
[----:B--2---:R-:W-:-:S02]  /*38fd0*/  IMAD.MOV.U32 R252, RZ, RZ, R23 ;  /* 0x000000fffffc7224 */ /* 0x004fc400078e0017 */
[----:B------:R-:W-:Y:S04]  /*38fe0*/  STL.64 [R1+0x710], R20 ;  /* 0x0007101401007387 */ /* 0x000fe80000100a00 */
[----:B------:R-:W-:Y:S04]  /*38ff0*/  STL [R1+0x718], R22 ;  /* 0x0007181601007387 */ /* 0x000fe80000100800 */
[----:B------:R-:W-:Y:S04]  /*39000*/  STL [R1+0xe00], R252 ;  /* 0x000e00fc01007387 */ /* 0x000fe80000100800 */
[----:B------:R-:W2:Y:S04]  /*39010*/  LDL.LU R16, [R1+0x514] ;  /* 0x0005140001107983 */ /* 0x000ea80000300800 */
[----:B------:R-:W2:Y:S04]  /*39020*/  LDL.LU R17, [R1+0x51c] ;  /* 0x00051c0001117983 */ /* 0x000ea80000300800 */
[----:B------:R-:W2:Y:S04]  /*39030*/  LDL.LU R18, [R1+0x314] ;  /* 0x0003140001127983 */ /* 0x000ea80000300800 */
        /* <DEDUP_REMOVED lines=10> */
[----:B----4-:R-:W-:Y:S04]  /*390e0*/  STL [R1+0xe10], R244 ;  /* 0x000e10f401007387 */ /* 0x010fe80000100800 */
[----:B------:R-:W-:Y:S04]  /*390f0*/  STL [R1+0xe0c], R245 ;  /* 0x000e0cf501007387 */ /* 0x000fe80000100800 */
[----:B------:R-:W-:Y:S04]  /*39100*/  STL [R1+0xe08], R246 ;  /* 0x000e08f601007387 */ /* 0x000fe80000100800 */
[----:B------:R-:W-:Y:S04]  /*39110*/  STL [R1+0xe04], R247 ;  /* 0x000e04f701007387 */ /* 0x000fe80000100800 */
[----:B--2---:R-:W-:Y:S01]  /*39120*/  STSM.16.M88.4 [R0], R16 ;  /* 0x0000001000007844 */ /* 0x004fe20000000200 */
[----:B------:R-:W-:Y:S06]  /*39130*/  BAR.SYNC.DEFER_BLOCKING 0x0 ;  /* 0x0000000000007b1d */ /* 0x000fec0000010000 */
[----:B------:R-:W2:Y:S04]  /*39140*/  LDS.128 R240, [R251] ;  /* 0x00000000fbf07984 */ /* 0x000ea80000000c00 */
[----:B--2---:R-:W-:Y:S04]  /*39150*/  STL [R1+0xe20], R240 ;  /* 0x000e20f001007387 */ /* 0x004fe80000100800 */
[----:B------:R-:W-:Y:S04]  /*39160*/  STL [R1+0xe1c], R241 ;  /* 0x000e1cf101007387 */ /* 0x000fe80000100800 */
[----:B------:R-:W-:Y:S04]  /*39170*/  STL [R1+0xe18], R242 ;  /* 0x000e18f201007387 */ /* 0x000fe80000100800 */
[----:B------:R-:W-:Y:S04]  /*39180*/  STL [R1+0xe14], R243 ;  /* 0x000e14f301007387 */ /* 0x000fe80000100800 */
[----:B------:R-:W2:Y:S04]  /*39190*/  LDL.LU R20, [R1+0x520] ;  /* 0x0005200001147983 */ /* 0x000ea80000300800 */
[----:B------:R-:W2:Y:S04]  /*391a0*/  LDL.LU R21, [R1+0x528] ;  /* 0x0005280001157983 */ /* 0x000ea80000300800 */
[----:B------:R-:W2:Y:S04]  /*391b0*/  LDL.LU R22, [R1+0x320] ;  /* 0x0003200001167983 */ /* 0x000ea80000300800 */
[----:B------:R-:W2:Y:S04]  /*391c0*/  LDL.LU R23, [R1+0x328] ;  /* 0x0003280001177983 */ /* 0x000ea80000300800 */
[----:B------:R-:W4:Y:S04]  /*391d0*/  LDL.LU R16, [R1+0x120] ;  /* 0x0001200001107983 */ /* 0x000f280000300800 */
[----:B------:R-:W4:Y:S01]  /*391e0*/  LDL.LU R17, [R1+0x128] ;  /* 0x0001280001117983 */ /* 0x000f220000300800 */
[----:B------:R-:W-:Y:S01]  /*391f0*/  BAR.SYNC.DEFER_BLOCKING 0x0 ;  /* 0x0000000000007b1d */ /* 0x000fe20000010000 */
[----:B------:R-:W-:Y:S01]  /*39200*/  MOV R14, R93 ;  /* 0x0000005d000e7202 */ /* 0x000fe20000000f00 */
[----:B------:R-:W-:-:S05]  /*39210*/  IMAD.MOV.U32 R15, RZ, RZ, R95 ;  /* 0x000000ffff0f7224 */ /* 0x000fca00078e005f */
[----:B---3--:R-:W-:Y:S01]  /*39220*/  STSM.16.M88.4 [R0], R12 ;  /* 0x0000000c00007844 */ /* 0x008fe20000000200 */
[----:B------:R-:W-:Y:S06]  /*39230*/  BAR.SYNC.DEFER_BLOCKING 0x0 ;  /* 0x0000000000007b1d */ /* 0x000fec0000010000 */
[----:B------:R-:W3:Y:S02]  /*39240*/  LDS.128 R232, [R251] ;  /* 0x00000000fbe87984 */ /* 0x000ee40000000c00 */
[----:B------:R-:W-:Y:S01]  /*39250*/  BAR.SYNC.DEFER_BLOCKING 0x0 ;  /* 0x0000000000007b1d */ /* 0x000fe20000010000 */
[----:B------:R-:W-:Y:S01]  /*39260*/  MOV R18, R96 ;  /* 0x0000006000127202 */ /* 0x000fe20000000f00 */
[----:B------:R-:W-:-:S04]  /*39270*/  IMAD.MOV.U32 R19, RZ, RZ, R98 ;  /* 0x000000ffff137224 */ /* 0x000fc800078e0062 */
[----:B---3--:R-:W-:Y:S04]  /*39280*/  STL [R1+0xe30], R232 ;  /* 0x000e30e801007387 */ /* 0x008fe80000100800 */
[----:B------:R-:W-:Y:S04]  /*39290*/  STL [R1+0xe2c], R233 ;  /* 0x000e2ce901007387 */ /* 0x000fe80000100800 */
[----:B------:R-:W-:Y:S04]  /*392a0*/  STL [R1+0xe28], R234 ;  /* 0x000e28ea01007387 */ /* 0x000fe80000100800 */
[----:B------:R-:W-:Y:S04]  /*392b0*/  STL [R1+0xe24], R235 ;  /* 0x000e24eb01007387 */ /* 0x000fe80000100800 */
[----:B--2---:R-:W-:Y:S01]  /*392c0*/  STSM.16.M88.4 [R0], R20 ;  /* 0x0000001400007844 */ /* 0x004fe20000000200 */
[----:B------:R-:W-:Y:S06]  /*392d0*/  BAR.SYNC.DEFER_BLOCKING 0x0 ;  /* 0x0000000000007b1d */ /* 0x000fec0000010000 */
[----:B------:R-:W2:Y:S02]  /*392e0*/  LDS.128 R12, [R251] ;  /* 0x00000000fb0c7984 */ /* 0x000ea40000000c00 */
[----:B------:R-:W-:Y:S06]  /*392f0*/  BAR.SYNC.DEFER_BLOCKING 0x0 ;  /* 0x0000000000007b1d */ /* 0x000fec0000010000 */
[----:B----4-:R3:W-:Y:S02]  /*39300*/  STSM.16.M88.4 [R0], R16 ;  /* 0x0000001000007844 */ /* 0x0107e40000000200 */
[----:B------:R-:W-:Y:S06]  /*39310*/  BAR.SYNC.DEFER_BLOCKING 0x0 ;  /* 0x0000000000007b1d */ /* 0x000fec0000010000 */
[----:B---3--:R-:W3:Y:S04]  /*39320*/  LDL.LU R16, [R1+0x524] ;  /* 0x0005240001107983 */ /* 0x008ee80000300800 */
[----:B------:R-:W3:Y:S04]  /*39330*/  LDL.LU R17, [R1+0x52c] ;  /* 0x00052c0001117983 */ /* 0x000ee80000300800 */
[----:B------:R-:W3:Y:S04]  /*39340*/  LDL.LU R18, [R1+0x324] ;  /* 0x0003240001127983 */ /* 0x000ee80000300800 */
[----:B------:R-:W3:Y:S04]  /*39350*/  LDL.LU R19, [R1+0x32c] ;  /* 0x00032c0001137983 */ /* 0x000ee80000300800 */
[----:B------:R-:W4:Y:S04]  /*39360*/  LDL.LU R24, [R1+0x124] ;  /* 0x0001240001187983 */ /* 0x000f280000300800 */
[----:B------:R-:W4:Y:S04]  /*39370*/  LDL.LU R25, [R1+0x12c] ;  /* 0x00012c0001197983 */ /* 0x000f280000300800 */
[----:B------:R-:W2:Y:S04]  /*39380*/  LDL.LU R36, [R1+0x530] ;  /* 0x0005300001247983 */ /* 0x000ea80000300800 */
[----:B------:R-:W2:Y:S04]  /*39390*/  LDL.LU R37, [R1+0x538] ;  /* 0x0005380001257983 */ /* 0x000ea80000300800 */
[----:B------:R-:W2:Y:S04]  /*393a0*/  LDL.LU R38, [R1+0x330] ;  /* 0x0003300001267983 */ /* 0x000ea80000300800 */
[----:B------:R-:W2:Y:S04]  /*393b0*/  LDL.LU R39, [R1+0x338] ;  /* 0x0003380001277983 */ /* 0x000ea80000300800 */
[----:B------:R-:W2:Y:S04]  /*393c0*/  LDL.LU R32, [R1+0x130] ;  /* 0x0001300001207983 */ /* 0x000ea80000300800 */
[----:B------:R-:W2:Y:S04]  /*393d0*/  LDL.LU R33, [R1+0x138] ;  /* 0x0001380001217983 */ /* 0x000ea80000300800 */
[----:B------:R-:W1:Y:S01]  /*393e0*/  LDS.128 R20, [R251] ;  /* 0x00000000fb147984 */ /* 0x000e620000000c00 */
[----:B------:R-:W-:Y:S01]  /*393f0*/  BAR.SYNC.DEFER_BLOCKING 0x0 ;  /* 0x0000000000007b1d */ /* 0x000fe20000010000 */
[----:B------:R-:W-:Y:S01]  /*39400*/  IMAD.MOV.U32 R27, RZ, RZ, R99 ;  /* 0x000000ffff1b7224 */ /* 0x000fe200078e0063 */
[----:B------:R-:W-:Y:S01]  /*39410*/  MOV R34, R100 ;  /* 0x0000006400227202 */ /* 0x000fe20000000f00 */
[----:B------:R-:W-:-:S03]  /*39420*/  IMAD.MOV.U32 R35, RZ, RZ, R102 ;  /* 0x000000ffff237224 */ /* 0x000fc600078e0066 */
[----:B---3--:R-:W-:Y:S02]  /*39430*/  STSM.16.M88.4 [R0], R16 ;  /* 0x0000001000007844 */ /* 0x008fe40000000200 */
[----:B------:R-:W-:Y:S06]  /*39440*/  BAR.SYNC.DEFER_BLOCKING 0x0 ;  /* 0x0000000000007b1d */ /* 0x000fec0000010000 */
[----:B------:R-:W3:Y:S02]  /*39450*/  LDS.128 R28, [R251] ;  /* 0x00000000fb1c7984 */ /* 0x000ee40000000c00 */
[----:B------:R-:W-:Y:S06]  /*39460*/  BAR.SYNC.DEFER_BLOCKING 0x0 ;  /* 0x0000000000007b1d */ /* 0x000fec0000010000 */
[----:B----4-:R-:W-:Y:S02]  /*39470*/  STSM.16.M88.4 [R0], R24 ;  /* 0x0000001800007844 */ /* 0x010fe40000000200 */
[----:B------:R-:W-:Y:S06]  /*39480*/  BAR.SYNC.DEFER_BLOCKING 0x0 ;  /* 0x0000000000007b1d */ /* 0x000fec0000010000 */
[----:B------:R-:W4:Y:S02]  /*39490*/  LDS.128 R24, [R251] ;  /* 0x00000000fb187984 */ /* 0x000f240000000c00 */
[----:B------:R-:W-:Y:S06]  /*394a0*/  BAR.SYNC.DEFER_BLOCKING 0x0 ;  /* 0x0000000000007b1d */ /* 0x000fec0000010000 */
[----:B--2---:R-:W-:Y:S02]  /*394b0*/  STSM.16.M88.4 [R0], R36 ;  /* 0x0000002400007844 */ /* 0x004fe40000000200 */
[----:B------:R-:W-:Y:S06]  /*394c0*/  BAR.SYNC.DEFER_BLOCKING 0x0 ;  /* 0x0000000000007b1d */ /* 0x000fec0000010000 */
[----:B------:R-:W2:Y:S02]  /*394d0*/  LDS.128 R16, [R251] ;  /* 0x00000000fb107984 */ /* 0x000ea40000000c00 */
[----:B------:R-:W-:Y:S06]  /*394e0*/  BAR.SYNC.DEFER_BLOCKING 0x0 ;  /* 0x0000000000007b1d */ /* 0x000fec0000010000 */
[----:B------:R1:W-:Y:S02]  /*394f0*/  STSM.16.M88.4 [R0], R32 ;  /* 0x0000002000007844 */ /* 0x0003e40000000200 */
[----:B------:R-:W-:Y:S06]  /*39500*/  BAR.SYNC.DEFER_BLOCKING 0x0 ;  /* 0x0000000000007b1d */ /* 0x000fec0000010000 */
[----:B-1----:R-:W3:Y:S04]  /*39510*/  LDL.LU R32, [R1+0x534] ;  /* 0x0005340001207983 */ /* 0x002ee80000300800 */
        /* <DEDUP_REMOVED lines=13> */
[----:B------:R-:W-:Y:S01]  /*395f0*/  MOV R42, R101 ;  /* 0x00000065002a7202 */ /* 0x000fe20000000f00 */
[----:B------:R-:W-:Y:S01]  /*39600*/  IMAD.MOV.U32 R43, RZ, RZ, R103 ;  /* 0x000000ffff2b7224 */ /* 0x000fe200078e0067 */
[----:B------:R-:W-:Y:S01]  /*39610*/  MOV R50, R104 ;  /* 0x0000006800327202 */ /* 0x000fe20000000f00 */
[----:B------:R-:W-:-:S02]  /*39620*/  IMAD.MOV.U32 R51, RZ, RZ, R106 ;  /* 0x000000ffff337224 */ /* 0x000fc400078e006a */
        /* <DEDUP_REMOVED lines=95> */
[----:B------:R-:W-:Y:S01]  /*39c20*/  IMAD.MOV.U32 R99, RZ, RZ, R118 ;  /* 0x000000ffff637224 */ /* 0x000fe200078e0076 */
[----:B------:R-:W-:Y:S01]  /*39c30*/  MOV R106, R117 ;  /* 0x00000075006a7202 */ /* 0x000fe20000000f00 */
[----:B------:R-:W-:Y:S01]  /*39c40*/  IMAD.MOV.U32 R107, RZ, RZ, R119 ;  /* 0x000000ffff6b7224 */ /* 0x000fe200078e0077 */
[----:B---3--:R-:W-:Y:S01]  /*39c50*/  STSM.16.M88.4 [R0], R80 ;  /* 0x0000005000007844 */ /* 0x008fe20000000200 */
        /* <DEDUP_REMOVED lines=28> */
[----:B------:R-:W-:-:S04]  /*39e20*/  IMAD.MOV.U32 R115, RZ, RZ, R122 ;  /* 0x000000ffff737224 */ /* 0x000fc800078e007a */
        /* <DEDUP_REMOVED lines=20> */
[----:B------:R-:W1:Y:S01]  /*39f70*/  LDS.128 R116, [R251] ;  /* 0x00000000fb747984 */ /* 0x000e620000000c00 */
[----:B------:R-:W-:Y:S06]  /*39f80*/  BAR.SYNC.DEFER_BLOCKING 0x0 ;  /* 0x0000000000007b1d */ /* 0x000fec0000010000 */
[----:B------:R-:W2:Y:S04]  /*39f90*/  LDL.LU R160, [R1+0x590] ;  /* 0x0005900001a07983 */ /* 0x000ea80000300800 */
[----:B------:R-:W2:Y:S04]  /*39fa0*/  LDL.LU R161, [R1+0x598] ;  /* 0x0005980001a17983 */ /* 0x000ea80000300800 */
[----:B------:R-:W2:Y:S04]  /*39fb0*/  LDL.LU R162, [R1+0x390] ;  /* 0x0003900001a27983 */ /* 0x000ea80000300800 */
[----:B------:R-:W2:Y:S04]  /*39fc0*/  LDL.LU R163, [R1+0x398] ;  /* 0x0003980001a37983 */ /* 0x000ea80000300800 */
[----:B---3--:R-:W-:Y:S01]  /*39fd0*/  STSM.16.M88.4 [R0], R112 ;  /* 0x0000007000007844 */ /* 0x008fe20000000200 */
[----:B------:R-:W-:Y:S06]  /*39fe0*/  BAR.SYNC.DEFER_BLOCKING 0x0 ;  /* 0x0000000000007b1d */ /* 0x000fec0000010000 */
[----:B------:R-:W3:Y:S02]  /*39ff0*/  LDS.128 R152, [R251] ;  /* 0x00000000fb987984 */ /* 0x000ee40000000c00 */
[----:B------:R-:W-:Y:S06]  /*3a000*/  BAR.SYNC.DEFER_BLOCKING 0x0 ;  /* 0x0000000000007b1d */ /* 0x000fec0000010000 */
[----:B----4-:R4:W-:Y:S02]  /*3a010*/  STSM.16.M88.4 [R0], R156 ;  /* 0x0000009c00007844 */ /* 0x0109e40000000200 */
[----:B------:R-:W-:Y:S06]  /*3a020*/  BAR.SYNC.DEFER_BLOCKING 0x0 ;  /* 0x0000000000007b1d */ /* 0x000fec0000010000 */
[----:B----4-:R-:W4:Y:S04]  /*3a030*/  LDL.LU R156, [R1+0x190] ;  /* 0x00019000019c7983 */ /* 0x010f280000300800 */
[----:B------:R-:W4:Y:S04]  /*3a040*/  LDL.LU R157, [R1+0x198] ;  /* 0x00019800019d7983 */ /* 0x000f280000300800 */
[----:B------:R-:W3:Y:S01]  /*3a050*/  LDS.128 R120, [R251] ;  /* 0x00000000fb787984 */ /* 0x000ee20000000c00 */
[----:B------:R-:W-:Y:S06]  /*3a060*/  BAR.SYNC.DEFER_BLOCKING 0x0 ;  /* 0x0000000000007b1d */ /* 0x000fec0000010000 */
[----:B--2---:R-:W-:Y:S02]  /*3a070*/  STSM.16.M88.4 [R0], R160 ;  /* 0x000000a000007844 */ /* 0x004fe40000000200 */
[----:B------:R-:W-:Y:S01]  /*3a080*/  BAR.SYNC.DEFER_BLOCKING 0x0 ;  /* 0x0000000000007b1d */ /* 0x000fe20000010000 */
[----:B------:R-:W-:Y:S01]  /*3a090*/  MOV R158, R124 ;  /* 0x0000007c009e7202 */ /* 0x000fe20000000f00 */
[----:B------:R-:W-:-:S04]  /*3a0a0*/  IMAD.MOV.U32 R159, RZ, RZ, R126 ;  /* 0x000000ffff9f7224 */ /* 0x000fc800078e007e */
[----:B------:R-:W2:Y:S02]  /*3a0b0*/  LDS.128 R112, [R251] ;  /* 0x00000000fb707984 */ /* 0x000ea40000000c00 */
[----:B------:R-:W-:Y:S06]  /*3a0c0*/  BAR.SYNC.DEFER_BLOCKING 0x0 ;  /* 0x0000000000007b1d */ /* 0x000fec0000010000 */
[----:B----4-:R4:W-:Y:S02]  /*3a0d0*/  STSM.16.M88.4 [R0], R156 ;  /* 0x0000009c00007844 */ /* 0x0109e40000000200 */
[----:B------:R-:W-:Y:S06]  /*3a0e0*/  BAR.SYNC.DEFER_BLOCKING 0x0 ;  /* 0x0000000000007b1d */ /* 0x000fec0000010000 */
[----:B----4-:R-:W4:Y:S04]  /*3a0f0*/  LDL.LU R156, [R1+0x594] ;  /* 0x00059400019c7983 */ /* 0x010f280000300800 */
[----:B------:R-:W4:Y:S04]  /*3a100*/  LDL.LU R157, [R1+0x59c] ;  /* 0x00059c00019d7983 */ /* 0x000f280000300800 */
[----:B------:R-:W4:Y:S04]  /*3a110*/  LDL.LU R158, [R1+0x394] ;  /* 0x00039400019e7983 */ /* 0x000f280000300800 */
[----:B------:R-:W4:Y:S04]  /*3a120*/  LDL.LU R159, [R1+0x39c] ;  /* 0x00039c00019f7983 */ /* 0x000f280000300800 */
[----:B------:R-:W3:Y:S04]  /*3a130*/  LDL.LU R172, [R1+0x194] ;  /* 0x0001940001ac7983 */ /* 0x000ee80000300800 */
[----:B------:R-:W3:Y:S04]  /*3a140*/  LDL.LU R173, [R1+0x19c] ;  /* 0x00019c0001ad7983 */ /* 0x000ee80000300800 */
[----:B------:R-:W2:Y:S04]  /*3a150*/  LDL.LU R176, [R1+0x5a0] ;  /* 0x0005a00001b07983 */ /* 0x000ea80000300800 */
[----:B------:R-:W2:Y:S04]  /*3a160*/  LDL.LU R177, [R1+0x5a8] ;  /* 0x0005a80001b17983 */ /* 0x000ea80000300800 */
[----:B------:R-:W2:Y:S04]  /*3a170*/  LDL.LU R178, [R1+0x3a0] ;  /* 0x0003a00001b27983 */ /* 0x000ea80000300800 */
[----:B------:R-:W2:Y:S04]  /*3a180*/  LDL.LU R179, [R1+0x3a8] ;  /* 0x0003a80001b37983 */ /* 0x000ea80000300800 */
[----:B------:R-:W2:Y:S04]  /*3a190*/  LDL.LU R168, [R1+0x1a0] ;  /* 0x0001a00001a87983 */ /* 0x000ea80000300800 */
[----:B------:R-:W2:Y:S04]  /*3a1a0*/  LDL.LU R169, [R1+0x1a8] ;  /* 0x0001a80001a97983 */ /* 0x000ea80000300800 */
[----:B------:R-:W1:Y:S01]  /*3a1b0*/  LDS.128 R124, [R251] ;  /* 0x00000000fb7c7984 */ /* 0x000e620000000c00 */
[----:B------:R-:W-:Y:S06]  /*3a1c0*/  BAR.SYNC.DEFER_BLOCKING 0x0 ;  /* 0x0000000000007b1d */ /* 0x000fec0000010000 */
[----:B----4-:R-:W-:Y:S02]  /*3a1d0*/  STSM.16.M88.4 [R0], R156 ;  /* 0x0000009c00007844 */ /* 0x010fe40000000200 */
[----:B------:R-:W-:Y:S06]  /*3a1e0*/  BAR.SYNC.DEFER_BLOCKING 0x0 ;  /* 0x0000000000007b1d */ /* 0x000fec0000010000 */
[----:B------:R-:W4:Y:S02]  /*3a1f0*/  LDS.128 R164, [R251] ;  /* 0x00000000fba47984 */ /* 0x000f240000000c00 */
[----:B------:R-:W-:Y:S06]  /*3a200*/  BAR.SYNC.DEFER_BLOCKING 0x0 ;  /* 0x0000000000007b1d */ /* 0x000fec0000010000 */
[----:B---3--:R-:W-:Y:S02]  /*3a210*/  STSM.16.M88.4 [R0], R172 ;  /* 0x000000ac00007844 */ /* 0x008fe40000000200 */
[----:B------:R-:W-:Y:S06]  /*3a220*/  BAR.SYNC.DEFER_BLOCKING 0x0 ;  /* 0x0000000000007b1d */ /* 0x000fec0000010000 */
[----:B------:R-:W3:Y:S02]  /*3a230*/  LDS.128 R160, [R251] ;  /* 0x00000000fba07984 */ /* 0x000ee40000000c00 */
[----:B------:R-:W-:Y:S06]  /*3a240*/  BAR.SYNC.DEFER_BLOCKING 0x0 ;  /* 0x0000000000007b1d */ /* 0x000fec0000010000 */
[----:B--2---:R-:W-:Y:S02]  /*3a250*/  STSM.16.M88.4 [R0], R176 ;  /* 0x000000b000007844 */ /* 0x004fe40000000200 */
[----:B------:R-:W-:Y:S06]  /*3a260*/  BAR.SYNC.DEFER_BLOCKING 0x0 ;  /* 0x0000000000007b1d */ /* 0x000fec0000010000 */
[----:B------:R-:W2:Y:S02]  /*3a270*/  LDS.128 R156, [R251] ;  /* 0x00000000fb9c7984 */ /* 0x000ea40000000c00 */
[----:B------:R-:W-:Y:S06]  /*3a280*/  BAR.SYNC.DEFER_BLOCKING 0x0 ;  /* 0x0000000000007b1d */ /* 0x000fec0000010000 */
[----:B------:R1:W-:Y:S04]  /*3a290*/  STSM.16.M88.4 [R0], R168 ;  /* 0x000000a800007844 */ /* 0x0003e80000000200 */
[----:B-1----:R-:W4:Y:S04]  /*3a2a0*/  LDL.LU R168, [R1+0x5a4] ;  /* 0x0005a40001a87983 */ /* 0x002f280000300800 */
        /* <DEDUP_REMOVED lines=10> */
[----:B------:R-:W2:Y:S01]  /*3a350*/  LDL.LU R181, [R1+0x1b8] ;  /* 0x0001b80001b57983 */ /* 0x000ea20000300800 */
[----:B------:R-:W-:Y:S01]  /*3a360*/  BAR.SYNC.DEFER_BLOCKING 0x0 ;  /* 0x0000000000007b1d */ /* 0x000fe20000010000 */
[----:B------:R-:W-:Y:S01]  /*3a370*/  MOV R174, R129 ;  /* 0x0000008100ae7202 */ /* 0x000fe20000000f00 */
[----:B------:R-:W-:-:S04]  /*3a380*/  IMAD.MOV.U32 R175, RZ, RZ, R131 ;  /* 0x000000ffffaf7224 */ /* 0x000fc800078e0083 */
[----:B------:R-:W1:Y:S02]  /*3a390*/  LDS.128 R128, [R251] ;  /* 0x00000000fb807984 */ /* 0x000e640000000c00 */
        /* <DEDUP_REMOVED lines=13> */
[----:B------:R1:W-:Y:S02]  /*3a470*/  STSM.16.M88.4 [R0], R180 ;  /* 0x000000b400007844 */ /* 0x0003e40000000200 */
[----:B------:R-:W-:Y:S06]  /*3a480*/  BAR.SYNC.DEFER_BLOCKING 0x0 ;  /* 0x0000000000007b1d */ /* 0x000fec0000010000 */
        /* <DEDUP_REMOVED lines=92> */
[----:B------:R-:W1:Y:S01]  /*3aa50*/  LDS.128 R220, [R251] ;  /* 0x00000000fbdc7984 */ /* 0x000e620000000c00 */
[----:B------:R-:W-:Y:S06]  /*3aa60*/  BAR.SYNC.DEFER_BLOCKING 0x0 ;  /* 0x0000000000007b1d */ /* 0x000fec0000010000 */
[----:B----4-:R4:W-:Y:S04]  /*3aa70*/  STSM.16.M88.4 [R0], R208 ;  /* 0x000000d000007844 */ /* 0x0109e80000000200 */
[----:B----4-:R-:W4:Y:S04]  /*3aa80*/  LDL.LU R208, [R1+0x1e4] ;  /* 0x0001e40001d07983 */ /* 0x010f280000300800 */
[----:B------:R-:W4:Y:S04]  /*3aa90*/  LDL.LU R209, [R1+0x1ec] ;  /* 0x0001ec0001d17983 */ /* 0x000f280000300800 */
[----:B------:R-:W3:Y:S04]  /*3aaa0*/  LDL.LU R224, [R1+0x5f0] ;  /* 0x0005f00001e07983 */ /* 0x000ee80000300800 */
[----:B------:R-:W3:Y:S04]  /*3aab0*/  LDL.LU R225, [R1+0x5f8] ;  /* 0x0005f80001e17983 */ /* 0x000ee80000300800 */
[----:B------:R-:W3:Y:S04]  /*3aac0*/  LDL.LU R226, [R1+0x3f0] ;  /* 0x0003f00001e27983 */ /* 0x000ee80000300800 */
[----:B------:R-:W3:Y:S01]  /*3aad0*/  LDL.LU R227, [R1+0x3f8] ;  /* 0x0003f80001e37983 */ /* 0x000ee20000300800 */
        /* <DEDUP_REMOVED lines=9> */
[----:B---3--:R3:W-:Y:S02]  /*3ab70*/  STSM.16.M88.4 [R0], R224 ;  /* 0x000000e000007844 */ /* 0x0087e40000000200 */
[----:B------:R-:W-:Y:S06]  /*3ab80*/  BAR.SYNC.DEFER_BLOCKING 0x0 ;  /* 0x0000000000007b1d */ /* 0x000fec0000010000 */
[----:B---3--:R-:W3:Y:S04]  /*3ab90*/  LDL.LU R224, [R1+0x1f0] ;  /* 0x0001f00001e07983 */ /* 0x008ee80000300800 */
[----:B------:R-:W3:Y:S04]  /*3aba0*/  LDL.LU R225, [R1+0x1f8] ;  /* 0x0001f80001e17983 */ /* 0x000ee80000300800 */
[----:B------:R-:W4:Y:S01]  /*3abb0*/  LDS.128 R228, [R251] ;  /* 0x00000000fbe47984 */ /* 0x000f220000000c00 */
[----:B------:R-:W-:Y:S01]  /*3abc0*/  MOV R226, R148 ;  /* 0x0000009400e27202 */ /* 0x000fe20000000f00 */
[----:B------:R-:W-:Y:S01]  /*3abd0*/  IMAD.MOV.U32 R227, RZ, RZ, R150 ;  /* 0x000000ffffe37224 */ /* 0x000fe200078e0096 */
[----:B------:R-:W-:Y:S06]  /*3abe0*/  BAR.SYNC.DEFER_BLOCKING 0x0 ;  /* 0x0000000000007b1d */ /* 0x000fec0000010000 */
[----:B---3--:R3:W-:Y:S02]  /*3abf0*/  STSM.16.M88.4 [R0], R224 ;  /* 0x000000e000007844 */ /* 0x0087e40000000200 */
[----:B------:R-:W-:Y:S06]  /*3ac00*/  BAR.SYNC.DEFER_BLOCKING 0x0 ;  /* 0x0000000000007b1d */ /* 0x000fec0000010000 */
[----:B---3--:R-:W3:Y:S04]  /*3ac10*/  LDL.LU R224, [R1+0x5f4] ;  /* 0x0005f40001e07983 */ /* 0x008ee80000300800 */
[----:B------:R-:W3:Y:S04]  /*3ac20*/  LDL.LU R225, [R1+0x5fc] ;  /* 0x0005fc0001e17983 */ /* 0x000ee80000300800 */
[----:B------:R-:W3:Y:S04]  /*3ac30*/  LDL.LU R226, [R1+0x3f4] ;  /* 0x0003f40001e27983 */ /* 0x000ee80000300800 */
[----:B------:R-:W3:Y:S04]  /*3ac40*/  LDL.LU R227, [R1+0x3fc] ;  /* 0x0003fc0001e37983 */ /* 0x000ee80000300800 */
[----:B------:R-:W4:Y:S01]  /*3ac50*/  LDS.128 R236, [R251] ;  /* 0x00000000fbec7984 */ /* 0x000f220000000c00 */
[----:B------:R-:W-:Y:S06]  /*3ac60*/  BAR.SYNC.DEFER_BLOCKING 0x0 ;  /* 0x0000000000007b1d */ /* 0x000fec0000010000 */
[----:B---3--:R3:W-:Y:S04]  /*3ac70*/  STSM.16.M88.4 [R0], R224 ;  /* 0x000000e000007844 */ /* 0x0087e80000000200 */
[----:B---3--:R-:W3:Y:S04]  /*3ac80*/  LDL.LU R224, [R1+0x1f4] ;  /* 0x0001f40001e07983 */ /* 0x008ee80000300800 */
[----:B------:R-:W3:Y:S01]  /*3ac90*/  LDL.LU R225, [R1+0x1fc] ;  /* 0x0001fc0001e17983 */ /* 0x000ee20000300800 */
[----:B------:R-:W-:Y:S01]  /*3aca0*/  IMAD.MOV.U32 R226, RZ, RZ, R149 ;  /* 0x000000ffffe27224 */ /* 0x000fe200078e0095 */
[----:B------:R-:W-:Y:S01]  /*3acb0*/  MOV R227, R151 ;  /* 0x0000009700e37202 */ /* 0x000fe20000000f00 */
[----:B------:R-:W-:Y:S06]  /*3acc0*/  BAR.SYNC.DEFER_BLOCKING 0x0 ;  /* 0x0000000000007b1d */ /* 0x000fec0000010000 */
[----:B------:R-:W2:Y:S04]  /*3acd0*/  LDL.LU R235, [R1+0x200] ;  /* 0x0002000001eb7983 */ /* 0x000ea80000300800 */
[----:B------:R-:W4:Y:S04]  /*3ace0*/  LDL.LU R234, [R1+0x604] ;  /* 0x0006040001ea7983 */ /* 0x000f280000300800 */
[----:B------:R-:W4:Y:S04]  /*3acf0*/  LDL.LU R233, [R1+0x4] ;  /* 0x0000040001e97983 */ /* 0x000f280000300800 */
[----:B------:R-:W4:Y:S04]  /*3ad00*/  LDL.LU R232, [R1+0x404] ;  /* 0x0004040001e87983 */ /* 0x000f280000300800 */
[----:B------:R-:W1:Y:S01]  /*3ad10*/  LDS.128 R148, [R251] ;  /* 0x00000000fb947984 */ /* 0x000e620000000c00 */
[----:B------:R-:W-:Y:S06]  /*3ad20*/  BAR.SYNC.DEFER_BLOCKING 0x0 ;  /* 0x0000000000007b1d */ /* 0x000fec0000010000 */
[----:B------:R-:W4:Y:S04]  /*3ad30*/  LDL.LU R243, [R1+0x204] ;  /* 0x0002040001f37983 */ /* 0x000f280000300800 */
        /* <DEDUP_REMOVED lines=8> */
[----:B---3--:R3:W-:Y:S04]  /*3adc0*/  STSM.16.M88.4 [R0], R224 ;  /* 0x000000e000007844 */ /* 0x0087e80000000200 */
[----:B---3--:R-:W3:Y:S01]  /*3add0*/  LDL.LU R0, [R1+0x600] ;  /* 0x0006000001007983 */ /* 0x008ee20000300800 */
[----:B------:R-:W-:Y:S01]  /*3ade0*/  IMAD R3, R7, R5, RZ ;  /* 0x0000000507037224 */ /* 0x000fe200078e02ff */
[----:B------:R-:W-:Y:S04]  /*3adf0*/  BAR.SYNC.DEFER_BLOCKING 0x0 ;  /* 0x0000000000007b1d */ /* 0x000fe80000010000 */
[----:B------:R-:W-:-:S02]  /*3ae00*/  LEA R2, P1, R3, UR4, 0x2 ;  /* 0x0000000403027c11 */ /* 0x000fc4000f8210ff */
[----:B------:R-:W-:Y:S02]  /*3ae10*/  LEA R5, R5, R3, 0x7 ;  /* 0x0000000305057211 */ /* 0x000fe400078e38ff */
[----:B------:R-:W-:Y:S02]  /*3ae20*/  LEA.HI.X.SX32 R3, R3, UR5, 0x2, P1 ;  /* 0x0000000503037c11 */ /* 0x000fe400088f16ff */
[C---:B------:R-:W-:Y:S02]  /*3ae30*/  ISETP.LT.AND P2, PT, R6.reuse, UR27, !P2 ;  /* 0x0000001b06007c0c */ /* 0x040fe4000d741270 */
[----:B------:R-:W-:Y:S02]  /*3ae40*/  ISETP.GE.AND P1, PT, R6, UR7, PT ;  /* 0x0000000706007c0c */ /* 0x000fe4000bf26270 */
[----:B------:R-:W-:Y:S01]  /*3ae50*/  LEA R4, P6, R5, UR4, 0x2 ;  /* 0x0000000405047c11 */ /* 0x000fe2000f8c10ff */
[----:B------:R-:W-:Y:S01]  /*3ae60*/  IMAD.WIDE R248, R9, 0x4, R2 ;  /* 0x0000000409f87825 */ /* 0x000fe200078e0202 */
[----:B------:R-:W-:Y:S01]  /*3ae70*/  ISETP.LT.AND P1, PT, R8, UR22, !P1 ;  /* 0x0000001608007c0c */ /* 0x000fe2000cf21270 */
[----:B------:R-:W-:Y:S01]  /*3ae80*/  ULDC UR4, c[0x0][0x22c] ;  /* 0x00008b0000047ab9 */ /* 0x000fe20000000800 */
[----:B------:R-:W-:Y:S01]  /*3ae90*/  LEA.HI.X.SX32 R5, R5, UR5, 0x2, P6 ;  /* 0x0000000505057c11 */ /* 0x000fe2000b0f16ff */
[----:B------:R-:W-:-:S02]  /*3aea0*/  ULDC.64 UR6, c[0x0][0x228] ;  /* 0x00008a0000067ab9 */ /* 0x000fc40000000a00 */
[C---:B------:R-:W-:Y:S01]  /*3aeb0*/  IMAD.WIDE R10, R9.reuse, 0x4, R4 ;  /* 0x00000004090a7825 */ /* 0x040fe200078e0204 */
[----:B------:R-:W-:-:S05]  /*3aec0*/  IADD3 R9, R9, UR28, RZ ;  /* 0x0000001c09097c10 */ /* 0x000fca000fffe0ff */
[C---:B------:R-:W-:Y:S01]  /*3aed0*/  IMAD.WIDE R224, R9.reuse, 0x4, R4 ;  /* 0x0000000409e07825 */ /* 0x040fe200078e0204 */
[----:B---3--:R3:W-:Y:S04]  /*3aee0*/  @P2 STG.E desc[UR16][R248.64], R0 ;  /* 0x00000000f8002986 */ /* 0x0087e8000c101910 */
[----:B------:R1:W-:Y:S01]  /*3aef0*/  @P1 STG.E desc[UR16][R10.64], R250 ;  /* 0x000000fa0a001986 */ /* 0x0003e2000c101910 */
[----:B---3--:R-:W-:Y:S02]  /*3af00*/  VIADD R0, R6, 0x5 ;  /* 0x0000000506007836 */ /* 0x008fe40000000000 */
[----:B-1----:R-:W-:-:S03]  /*3af10*/  IMAD.WIDE R10, R9, 0x4, R2 ;  /* 0x00000004090a7825 */ /* 0x002fc600078e0202 */
[----:B------:R-:W-:Y:S01]  /*3af20*/  ISETP.GE.AND P1, PT, R0, UR4, PT ;  /* 0x0000000400007c0c */ /* 0x000fe2000bf26270 */
[----:B------:R-:W-:Y:S01]  /*3af30*/  ULDC UR4, c[0x0][0x22c] ;  /* 0x00008b0000047ab9 */ /* 0x000fe20000000800 */
[----:B------:R-:W-:Y:S02]  /*3af40*/  VIADD R0, R9, UR28 ;  /* 0x0000001c09007c36 */ /* 0x000fe40008000000 */
[----:B------:R-:W3:Y:S01]  /*3af50*/  LDL.LU R9, [R1+0x400] ;  /* 0x0004000001097983 */ /* 0x000ee20000300800 */
[C---:B------:R-:W-:Y:S02]  /*3af60*/  ISETP.LT.AND P2, PT, R7.reuse, UR24, !P0 ;  /* 0x0000001807007c0c */ /* 0x040fe4000c741270 */
[----:B------:R-:W-:Y:S02]  /*3af70*/  ISETP.LT.AND P0, PT, R8, UR18, !P0 ;  /* 0x0000001208007c0c */ /* 0x000fe4000c701270 */
[----:B------:R-:W-:Y:S01]  /*3af80*/  ISETP.LT.AND P6, PT, R7, UR20, !P4 ;  /* 0x0000001407007c0c */ /* 0x000fe2000e7c1270 */
[----:B------:R-:W-:Y:S01]  /*3af90*/  IMAD.WIDE R226, R0, 0x4, R2 ;  /* 0x0000000400e27825 */ /* 0x000fe200078e0202 */
[----:B------:R-:W-:Y:S01]  /*3afa0*/  ISETP.LT.AND P4, PT, R8, UR12, !P4 ;  /* 0x0000000c08007c0c */ /* 0x000fe2000e781270 */
[----:B------:R-:W-:Y:S01]  /*3afb0*/  ULDC UR12, c[0x0][0x228] ;  /* 0x00008a00000c7ab9 */ /* 0x000fe20000000800 */
[----:B------:R-:W-:Y:S01]  /*3afc0*/  IADD3 R250, R6, 0x6, RZ ;  /* 0x0000000606fa7810 */ /* 0x000fe20007ffe0ff */
[----:B------:R-:W-:Y:S01]  /*3afd0*/  IMAD.WIDE R248, R0, 0x4, R4 ;  /* 0x0000000400f87825 */ /* 0x000fe200078e0204 */
[----:B------:R-:W-:-:S03]  /*3afe0*/  ULDC UR18, c[0x0][0x228] ;  /* 0x00008a0000127ab9 */ /* 0x000fc60000000800 */
[----:B---3--:R1:W-:Y:S01]  /*3aff0*/  @P2 STG.E desc[UR16][R10.64], R9 ;  /* 0x000000090a002986 */ /* 0x0083e2000c101910 */
[----:B------:R-:W-:Y:S01]  /*3b000*/  ISETP.GE.AND P2, PT, R250, UR4, PT ;  /* 0x00000004fa007c0c */ /* 0x000fe2000bf46270 */
[----:B------:R-:W-:Y:S02]  /*3b010*/  ULDC.64 UR4, c[0x0][0x228] ;  /* 0x00008a0000047ab9 */ /* 0x000fe40000000a00 */
[----:B--2---:R2:W-:Y:S04]  /*3b020*/  @P0 STG.E desc[UR16][R224.64], R235 ;  /* 0x000000ebe0000986 */ /* 0x0045e8000c101910 */
[----:B----4-:R3:W-:Y:S01]  /*3b030*/  @P6 STG.E desc[UR16][R226.64], R234 ;  /* 0x000000eae2006986 */ /* 0x0107e2000c101910 */
[----:B------:R-:W-:Y:S01]  /*3b040*/  ISETP.LT.AND P6, PT, R7, UR4, !P5 ;  /* 0x0000000407007c0c */ /* 0x000fe2000efc1270 */
[----:B------:R-:W-:-:S02]  /*3b050*/  ULDC UR4, c[0x0][0x22c] ;  /* 0x00008b0000047ab9 */ /* 0x000fc40000000800 */
[----:B------:R4:W-:Y:S01]  /*3b060*/  @P4 STG.E desc[UR16][R248.64], R233 ;  /* 0x000000e9f8004986 */ /* 0x0009e2000c101910 */
[----:B------:R-:W-:Y:S01]  /*3b070*/  ISETP.LT.AND P4, PT, R7, UR14, !P3 ;  /* 0x0000000e07007c0c */ /* 0x000fe2000df81270 */
[----:B-1----:R-:W-:Y:S01]  /*3b080*/  VIADD R10, R6, 0x7 ;  /* 0x00000007060a7836 */ /* 0x002fe20000000000 */
[----:B------:R-:W-:Y:S01]  /*3b090*/  ISETP.LT.AND P3, PT, R8, UR10, !P3 ;  /* 0x0000000a08007c0c */ /* 0x000fe2000df61270 */
[----:B------:R-:W-:Y:S01]  /*3b0a0*/  ULDC UR10, c[0x0][0x228] ;  /* 0x00008a00000a7ab9 */ /* 0x000fe20000000800 */
[----:B------:R-:W-:Y:S01]  /*3b0b0*/  IADD3 R9, R0, UR28, RZ ;  /* 0x0000001c00097c10 */ /* 0x000fe2000fffe0ff */
[----:B------:R-:W-:Y:S01]  /*3b0c0*/  ULDC UR14, c[0x0][0x228] ;  /* 0x00008a00000e7ab9 */ /* 0x000fe20000000800 */
[----:B------:R-:W-:Y:S01]  /*3b0d0*/  ISETP.LT.AND P5, PT, R8, UR6, !P5 ;  /* 0x0000000608007c0c */ /* 0x000fe2000efa1270 */
[----:B------:R-:W-:Y:S01]  /*3b0e0*/  ULDC UR6, c[0x0][0x228] ;  /* 0x00008a0000067ab9 */ /* 0x000fe20000000800 */
[----:B------:R-:W-:Y:S01]  /*3b0f0*/  ISETP.GE.AND P0, PT, R10, UR8, PT ;  /* 0x000000080a007c0c */ /* 0x000fe2000bf06270 */
[C---:B------:R-:W-:Y:S01]  /*3b100*/  VIADD R0, R9.reuse, UR28 ;  /* 0x0000001c09007c36 */ /* 0x040fe20008000000 */
[----:B------:R-:W-:Y:S01]  /*3b110*/  ULDC.64 UR8, c[0x0][0x228] ;  /* 0x00008a0000087ab9 */ /* 0x000fe20000000a00 */
[----:B------:R-:W-:-:S04]  /*3b120*/  IMAD.WIDE R10, R9, 0x4, R2 ;  /* 0x00000004090a7825 */ /* 0x000fc800078e0202 */
[----:B--2---:R-:W-:Y:S01]  /*3b130*/  IMAD.WIDE R224, R9, 0x4, R4 ;  /* 0x0000000409e07825 */ /* 0x004fe200078e0204 */
[----:B------:R1:W-:Y:S03]  /*3b140*/  @P4 STG.E desc[UR16][R10.64], R232 ;  /* 0x000000e80a004986 */ /* 0x0003e6000c101910 */
[C---:B---3--:R-:W-:Y:S01]  /*3b150*/  IMAD.WIDE R226, R0.reuse, 0x4, R2 ;  /* 0x0000000400e27825 */ /* 0x048fe200078e0202 */
[----:B------:R2:W-:Y:S03]  /*3b160*/  @P3 STG.E desc[UR16][R224.64], R243 ;  /* 0x000000f3e0003986 */ /* 0x0005e6000c101910 */
[----:B----4-:R-:W-:Y:S01]  /*3b170*/  IMAD.WIDE R248, R0, 0x4, R4 ;  /* 0x0000000400f87825 */ /* 0x010fe200078e0204 */
[----:B------:R3:W-:Y:S01]  /*3b180*/  @P6 STG.E desc[UR16][R226.64], R242 ;  /* 0x000000f2e2006986 */ /* 0x0007e2000c101910 */
[C---:B------:R-:W-:Y:S01]  /*3b190*/  ISETP.LT.AND P6, PT, R7.reuse, UR26, !P2 ;  /* 0x0000001a07007c0c */ /* 0x040fe2000d7c1270 */
[----:B------:R-:W-:Y:S01]  /*3b1a0*/  ULDC.64 UR26, c[0x0][0x228] ;  /* 0x00008a00001a7ab9 */ /* 0x000fe20000000a00 */
[C---:B------:R-:W-:Y:S01]  /*3b1b0*/  IADD3 R250, R6.reuse, 0x8, RZ ;  /* 0x0000000806fa7810 */ /* 0x040fe20007ffe0ff */
[----:B------:R4:W-:Y:S01]  /*3b1c0*/  @P5 STG.E desc[UR16][R248.64], R241 ;  /* 0x000000f1f8005986 */ /* 0x0009e2000c101910 */
[----:B------:R-:W-:Y:S01]  /*3b1d0*/  ISETP.LT.AND P5, PT, R7, UR8, !P1 ;  /* 0x0000000807007c0c */ /* 0x000fe2000cfa1270 */
[----:B-1----:R-:W-:Y:S01]  /*3b1e0*/  VIADD R10, R6, 0x9 ;  /* 0x00000009060a7836 */ /* 0x002fe20000000000 */
[----:B------:R-:W-:Y:S01]  /*3b1f0*/  ISETP.LT.AND P1, PT, R8, UR26, !P1 ;  /* 0x0000001a08007c0c */ /* 0x000fe2000cf21270 */
[----:B------:R-:W-:Y:S01]  /*3b200*/  ULDC UR8, c[0x0][0x228] ;  /* 0x00008a0000087ab9 */ /* 0x000fe20000000800 */
[----:B------:R-:W-:-:S02]  /*3b210*/  IADD3 R9, R0, UR28, RZ ;  /* 0x0000001c00097c10 */ /* 0x000fc4000fffe0ff */
[----:B------:R-:W-:Y:S01]  /*3b220*/  ISETP.LT.AND P2, PT, R8, UR6, !P2 ;  /* 0x0000000608007c0c */ /* 0x000fe2000d741270 */
[----:B------:R-:W-:Y:S01]  /*3b230*/  ULDC UR6, c[0x0][0x228] ;  /* 0x00008a0000067ab9 */ /* 0x000fe20000000800 */
[----:B------:R-:W-:Y:S01]  /*3b240*/  ISETP.GE.AND P4, PT, R250, UR4, PT ;  /* 0x00000004fa007c0c */ /* 0x000fe2000bf86270 */
[----:B------:R-:W-:Y:S01]  /*3b250*/  ULDC UR4, c[0x0][0x22c] ;  /* 0x00008b0000047ab9 */ /* 0x000fe20000000800 */
[C---:B------:R-:W-:Y:S01]  /*3b260*/  VIADD R0, R9.reuse, UR28 ;  /* 0x0000001c09007c36 */ /* 0x040fe20008000000 */
[----:B------:R-:W-:Y:S01]  /*3b270*/  ISETP.GE.AND P3, PT, R10, UR4, PT ;  /* 0x000000040a007c0c */ /* 0x000fe2000bf66270 */
[----:B------:R-:W-:-:S04]  /*3b280*/  IMAD.WIDE R10, R9, 0x4, R2 ;  /* 0x00000004090a7825 */ /* 0x000fc800078e0202 */
[----:B--2---:R-:W-:Y:S01]  /*3b290*/  IMAD.WIDE R224, R9, 0x4, R4 ;  /* 0x0000000409e07825 */ /* 0x004fe200078e0204 */
[----:B------:R1:W-:Y:S01]  /*3b2a0*/  @P5 STG.E desc[UR16][R10.64], R240 ;  /* 0x000000f00a005986 */ /* 0x0003e2000c101910 */
[----:B------:R-:W-:Y:S01]  /*3b2b0*/  IADD3 R250, R6, 0xa, RZ ;  /* 0x0000000a06fa7810 */ /* 0x000fe20007ffe0ff */
[----:B------:R-:W-:Y:S01]  /*3b2c0*/  ULDC UR4, c[0x0][0x22c] ;  /* 0x00008b0000047ab9 */ /* 0x000fe20000000800 */
[C---:B---3--:R-:W-:Y:S01]  /*3b2d0*/  IMAD.WIDE R226, R0.reuse, 0x4, R2 ;  /* 0x0000000400e27825 */ /* 0x048fe200078e0202 */
[----:B------:R2:W-:Y:S03]  /*3b2e0*/  @P1 STG.E desc[UR16][R224.64], R247 ;  /* 0x000000f7e0001986 */ /* 0x0005e6000c101910 */
[----:B----4-:R-:W-:Y:S01]  /*3b2f0*/  IMAD.WIDE R248, R0, 0x4, R4 ;  /* 0x0000000400f87825 */ /* 0x010fe200078e0204 */
[----:B------:R3:W-:Y:S04]  /*3b300*/  @P6 STG.E desc[UR16][R226.64], R246 ;  /* 0x000000f6e2006986 */ /* 0x0007e8000c101910 */
[----:B------:R-:W-:Y:S01]  /*3b310*/  @P2 STG.E desc[UR16][R248.64], R245 ;  /* 0x000000f5f8002986 */ /* 0x000fe2000c101910 */
[----:B------:R-:W-:Y:S01]  /*3b320*/  ISETP.LT.AND P2, PT, R7, UR6, !P0 ;  /* 0x0000000607007c0c */ /* 0x000fe2000c741270 */
[----:B-1----:R-:W-:Y:S01]  /*3b330*/  VIADD R10, R6, 0xb ;  /* 0x0000000b060a7836 */ /* 0x002fe20000000000 */
[----:B------:R-:W-:Y:S01]  /*3b340*/  IADD3 R9, R0, UR28, RZ ;  /* 0x0000001c00097c10 */ /* 0x000fe2000fffe0ff */
[----:B------:R-:W-:Y:S01]  /*3b350*/  ULDC UR6, c[0x0][0x228] ;  /* 0x00008a0000067ab9 */ /* 0x000fe20000000800 */
[----:B------:R-:W-:Y:S01]  /*3b360*/  ISETP.GE.AND P5, PT, R250, UR4, PT ;  /* 0x00000004fa007c0c */ /* 0x000fe2000bfa6270 */
[----:B------:R-:W-:-:S02]  /*3b370*/  ULDC UR4, c[0x0][0x22c] ;  /* 0x00008b0000047ab9 */ /* 0x000fc40000000800 */
[----:B------:R-:W-:Y:S01]  /*3b380*/  ISETP.GE.AND P1, PT, R10, UR4, PT ;  /* 0x000000040a007c0c */ /* 0x000fe2000bf26270 */
[----:B------:R-:W-:-:S04]  /*3b390*/  IMAD.WIDE R10, R9, 0x4, R2 ;  /* 0x00000004090a7825 */ /* 0x000fc800078e0202 */
[C---:B------:R-:W-:Y:S01]  /*3b3a0*/  VIADD R0, R9.reuse, UR28 ;  /* 0x0000001c09007c36 */ /* 0x040fe20008000000 */
[----:B------:R1:W-:Y:S01]  /*3b3b0*/  @P2 STG.E desc[UR16][R10.64], R244 ;  /* 0x000000f40a002986 */ /* 0x0003e2000c101910 */
[----:B--2---:R-:W-:Y:S01]  /*3b3c0*/  IMAD.WIDE R224, R9, 0x4, R4 ;  /* 0x0000000409e07825 */ /* 0x004fe200078e0204 */
[----:B------:R-:W-:Y:S01]  /*3b3d0*/  ISETP.LT.AND P0, PT, R8, UR8, !P0 ;  /* 0x0000000808007c0c */ /* 0x000fe2000c701270 */
[----:B------:R-:W-:Y:S01]  /*3b3e0*/  ULDC UR4, c[0x0][0x22c] ;  /* 0x00008b0000047ab9 */ /* 0x000fe20000000800 */
[----:B------:R-:W2:Y:S01]  /*3b3f0*/  LDL.LU R9, [R1+0x10] ;  /* 0x0000100001097983 */ /* 0x000ea20000300800 */
[----:B------:R-:W-:Y:S01]  /*3b400*/  ISETP.LT.AND P6, PT, R7, UR10, !P4 ;  /* 0x0000000a07007c0c */ /* 0x000fe2000e7c1270 */
[----:B---3--:R-:W-:Y:S01]  /*3b410*/  IMAD.WIDE R226, R0, 0x4, R2 ;  /* 0x0000000400e27825 */ /* 0x008fe200078e0202 */
[----:B------:R-:W-:Y:S01]  /*3b420*/  IADD3 R250, R6, 0xc, RZ ;  /* 0x0000000c06fa7810 */ /* 0x000fe20007ffe0ff */
[----:B------:R-:W-:Y:S01]  /*3b430*/  ULDC UR8, c[0x0][0x228] ;  /* 0x00008a0000087ab9 */ /* 0x000fe20000000800 */
[----:B-1----:R-:W3:Y:S01]  /*3b440*/  LDL.LU R11, [R1+0x610] ;  /* 0x00061000010b7983 */ /* 0x002ee20000300800 */
[----:B------:R-:W-:Y:S01]  /*3b450*/  ISETP.LT.AND P4, PT, R8, UR12, !P4 ;  /* 0x0000000c08007c0c */ /* 0x000fe2000e781270 */
[----:B------:R-:W-:-:S04]  /*3b460*/  IMAD.WIDE R248, R0, 0x4, R4 ;  /* 0x0000000400f87825 */ /* 0x000fc800078e0204 */
[----:B------:R1:W-:Y:S01]  /*3b470*/  @P0 STG.E desc[UR16][R224.64], R252 ;  /* 0x000000fce0000986 */ /* 0x0003e2000c101910 */
[----:B------:R-:W-:Y:S01]  /*3b480*/  VIADD R10, R6, 0xd ;  /* 0x0000000d060a7836 */ /* 0x000fe20000000000 */
[----:B------:R-:W-:Y:S02]  /*3b490*/  ISETP.GE.AND P2, PT, R250, UR4, PT ;  /* 0x00000004fa007c0c */ /* 0x000fe4000bf46270 */
[----:B------:R-:W4:Y:S01]  /*3b4a0*/  LDL.LU R235, [R1+0x210] ;  /* 0x0002100001eb7983 */ /* 0x000f220000300800 */
[----:B------:R-:W-:Y:S01]  /*3b4b0*/  ULDC UR4, c[0x0][0x22c] ;  /* 0x00008b0000047ab9 */ /* 0x000fe20000000800 */
[----:B------:R-:W-:Y:S01]  /*3b4c0*/  ULDC UR10, c[0x0][0x228] ;  /* 0x00008a00000a7ab9 */ /* 0x000fe20000000800 */
[----:B------:R-:W-:Y:S01]  /*3b4d0*/  ULDC UR12, c[0x0][0x228] ;  /* 0x00008a00000c7ab9 */ /* 0x000fe20000000800 */
[----:B------:R-:W4:Y:S04]  /*3b4e0*/  LDL.LU R234, [R1+0x614] ;  /* 0x0006140001ea7983 */ /* 0x000f280000300800 */
[----:B------:R-:W4:Y:S04]  /*3b4f0*/  LDL.LU R233, [R1+0x14] ;  /* 0x0000140001e97983 */ /* 0x000f280000300800 */
[----:B------:R-:W4:Y:S04]  /*3b500*/  LDL.LU R232, [R1+0x414] ;  /* 0x0004140001e87983 */ /* 0x000f280000300800 */
[----:B------:R-:W4:Y:S04]  /*3b510*/  LDL.LU R243, [R1+0x214] ;  /* 0x0002140001f37983 */ /* 0x000f280000300800 */
[----:B------:R-:W4:Y:S04]  /*3b520*/  LDL.LU R242, [R1+0x618] ;  /* 0x0006180001f27983 */ /* 0x000f280000300800 */
[----:B------:R-:W4:Y:S04]  /*3b530*/  LDL.LU R241, [R1+0x18] ;  /* 0x0000180001f17983 */ /* 0x000f280000300800 */
[----:B------:R-:W4:Y:S01]  /*3b540*/  LDL.LU R240, [R1+0x418] ;  /* 0x0004180001f07983 */ /* 0x000f220000300800 */
[----:B------:R-:W-:Y:S01]  /*3b550*/  ISETP.GE.AND P0, PT, R10, UR4, PT ;  /* 0x000000040a007c0c */ /* 0x000fe2000bf06270 */
[----:B------:R-:W-:-:S02]  /*3b560*/  ULDC UR4, c[0x0][0x22c] ;  /* 0x00008b0000047ab9 */ /* 0x000fc40000000800 */
[----:B------:R-:W4:Y:S04]  /*3b570*/  LDL.LU R247, [R1+0x218] ;  /* 0x0002180001f77983 */ /* 0x000f280000300800 */
[----:B------:R-:W4:Y:S04]  /*3b580*/  LDL.LU R246, [R1+0x61c] ;  /* 0x00061c0001f67983 */ /* 0x000f280000300800 */
[----:B------:R-:W4:Y:S04]  /*3b590*/  LDL.LU R245, [R1+0x1c] ;  /* 0x00001c0001f57983 */ /* 0x000f280000300800 */
[----:B------:R-:W4:Y:S04]  /*3b5a0*/  LDL.LU R244, [R1+0x41c] ;  /* 0x00041c0001f47983 */ /* 0x000f280000300800 */
[----:B-1----:R-:W4:Y:S04]  /*3b5b0*/  LDL.LU R252, [R1+0x21c] ;  /* 0x00021c0001fc7983 */ /* 0x002f280000300800 */
[----:B---3--:R-:W-:Y:S04]  /*3b5c0*/  @P6 STG.E desc[UR16][R226.64], R11 ;  /* 0x0000000be2006986 */ /* 0x008fe8000c101910 */
[----:B--2---:R1:W-:Y:S02]  /*3b5d0*/  @P4 STG.E desc[UR16][R248.64], R9 ;  /* 0x00000009f8004986 */ /* 0x0043e4000c101910 */
[----:B-1----:R-:W-:-:S05]  /*3b5e0*/  IADD3 R9, R0, UR28, RZ ;  /* 0x0000001c00097c10 */ /* 0x002fca000fffe0ff */
[C---:B------:R-:W-:Y:S02]  /*3b5f0*/  VIADD R0, R9.reuse, UR28 ;  /* 0x0000001c09007c36 */ /* 0x040fe40008000000 */
[----:B------:R-:W-:-:S04]  /*3b600*/  IMAD.WIDE R10, R9, 0x4, R2 ;  /* 0x00000004090a7825 */ /* 0x000fc800078e0202 */
[----:B------:R-:W-:Y:S02]  /*3b610*/  IMAD.WIDE R224, R9, 0x4, R4 ;  /* 0x0000000409e07825 */ /* 0x000fe400078e0204 */
[----:B------:R-:W2:Y:S01]  /*3b620*/  LDL.LU R9, [R1+0x410] ;  /* 0x0004100001097983 */ /* 0x000ea20000300800 */
[C---:B------:R-:W-:Y:S02]  /*3b630*/  ISETP.LT.AND P4, PT, R7.reuse, UR6, !P3 ;  /* 0x0000000607007c0c */ /* 0x040fe4000df81270 */
[----:B------:R-:W-:Y:S01]  /*3b640*/  ISETP.LT.AND P6, PT, R7, UR10, !P5 ;  /* 0x0000000a07007c0c */ /* 0x000fe2000efc1270 */
[----:B------:R-:W-:Y:S01]  /*3b650*/  IMAD.WIDE R226, R0, 0x4, R2 ;  /* 0x0000000400e27825 */ /* 0x000fe200078e0202 */
[C---:B------:R-:W-:Y:S01]  /*3b660*/  ISETP.LT.AND P3, PT, R8.reuse, UR8, !P3 ;  /* 0x0000000808007c0c */ /* 0x040fe2000df61270 */
[----:B------:R-:W-:Y:S01]  /*3b670*/  ULDC UR6, c[0x0][0x228] ;  /* 0x00008a0000067ab9 */ /* 0x000fe20000000800 */
[----:B------:R-:W-:Y:S01]  /*3b680*/  ISETP.LT.AND P5, PT, R8, UR12, !P5 ;  /* 0x0000000c08007c0c */ /* 0x000fe2000efa1270 */
[----:B------:R-:W-:Y:S01]  /*3b690*/  IMAD.WIDE R248, R0, 0x4, R4 ;  /* 0x0000000400f87825 */ /* 0x000fe200078e0204 */
[----:B------:R-:W-:Y:S01]  /*3b6a0*/  ULDC UR8, c[0x0][0x228] ;  /* 0x00008a0000087ab9 */ /* 0x000fe20000000800 */
[----:B------:R-:W-:Y:S01]  /*3b6b0*/  IADD3 R250, R6, 0xe, RZ ;  /* 0x0000000e06fa7810 */ /* 0x000fe20007ffe0ff */
[----:B------:R-:W-:Y:S01]  /*3b6c0*/  ULDC UR10, c[0x0][0x228] ;  /* 0x00008a00000a7ab9 */ /* 0x000fe20000000800 */
[----:B------:R-:W-:-:S02]  /*3b6d0*/  ULDC UR12, c[0x0][0x228] ;  /* 0x00008a00000c7ab9 */ /* 0x000fc40000000800 */
[----:B--2---:R1:W-:Y:S04]  /*3b6e0*/  @P4 STG.E desc[UR16][R10.64], R9 ;  /* 0x000000090a004986 */ /* 0x0043e8000c101910 */
[----:B----4-:R2:W-:Y:S04]  /*3b6f0*/  @P3 STG.E desc[UR16][R224.64], R235 ;  /* 0x000000ebe0003986 */ /* 0x0105e8000c101910 */
[----:B------:R3:W-:Y:S01]  /*3b700*/  @P6 STG.E desc[UR16][R226.64], R234 ;  /* 0x000000eae2006986 */ /* 0x0007e2000c101910 */
        /* <DEDUP_REMOVED lines=22> */
[C---:B----4-:R-:W-:Y:S01]  /*3b870*/  IMAD.WIDE R248, R0.reuse, 0x4, R4 ;  /* 0x0000000400f87825 */ /* 0x050fe200078e0204 */
[----:B------:R3:W-:Y:S01]  /*3b880*/  @P6 STG.E desc[UR16][R226.64], R242 ;  /* 0x000000f2e2006986 */ /* 0x0007e2000c101910 */
[----:B------:R-:W-:-:S03]  /*3b890*/  IADD3 R9, R0, UR28, RZ ;  /* 0x0000001c00097c10 */ /* 0x000fc6000fffe0ff */
[----:B------:R4:W-:Y:S01]  /*3b8a0*/  @P2 STG.E desc[UR16][R248.64], R241 ;  /* 0x000000f1f8002986 */ /* 0x0009e2000c101910 */
[C---:B------:R-:W-:Y:S01]  /*3b8b0*/  ISETP.LT.AND P2, PT, R7.reuse, UR6, !P0 ;  /* 0x0000000607007c0c */ /* 0x040fe2000c741270 */
[----:B-1----:R-:W-:Y:S01]  /*3b8c0*/  VIADD R10, R6, 0x11 ;  /* 0x00000011060a7836 */ /* 0x002fe20000000000 */
[----:B------:R-:W-:Y:S02]  /*3b8d0*/  ISETP.LT.AND P0, PT, R8, UR8, !P0 ;  /* 0x0000000808007c0c */ /* 0x000fe4000c701270 */
[----:B------:R-:W-:Y:S02]  /*3b8e0*/  ISETP.LT.AND P6, PT, R7, UR10, !P4 ;  /* 0x0000000a07007c0c */ /* 0x000fe4000e7c1270 */
[----:B------:R-:W-:Y:S01]  /*3b8f0*/  ISETP.GE.AND P5, PT, R250, UR4, PT ;  /* 0x00000004fa007c0c */ /* 0x000fe2000bfa6270 */
[----:B------:R-:W-:Y:S01]  /*3b900*/  ULDC UR4, c[0x0][0x22c] ;  /* 0x00008b0000047ab9 */ /* 0x000fe20000000800 */
[----:B------:R-:W-:Y:S01]  /*3b910*/  ISETP.LT.AND P4, PT, R8, UR12, !P4 ;  /* 0x0000000c08007c0c */ /* 0x000fe2000e781270 */
[C---:B------:R-:W-:Y:S01]  /*3b920*/  VIADD R0, R9.reuse, UR28 ;  /* 0x0000001c09007c36 */ /* 0x040fe20008000000 */
[----:B------:R-:W-:Y:S01]  /*3b930*/  ISETP.GE.AND P1, PT, R10, UR4, PT ;  /* 0x000000040a007c0c */ /* 0x000fe2000bf26270 */
[----:B------:R-:W-:Y:S01]  /*3b940*/  IMAD.WIDE R10, R9, 0x4, R2 ;  /* 0x00000004090a7825 */ /* 0x000fe200078e0202 */
[----:B------:R-:W-:-:S03]  /*3b950*/  ULDC UR6, c[0x0][0x228] ;  /* 0x00008a0000067ab9 */ /* 0x000fc60000000800 */
[----:B--2---:R-:W-:Y:S01]  /*3b960*/  IMAD.WIDE R224, R9, 0x4, R4 ;  /* 0x0000000409e07825 */ /* 0x004fe200078e0204 */
[----:B------:R1:W-:Y:S01]  /*3b970*/  @P2 STG.E desc[UR16][R10.64], R240 ;  /* 0x000000f00a002986 */ /* 0x0003e2000c101910 */
[----:B------:R-:W-:Y:S01]  /*3b980*/  IADD3 R250, R6, 0x12, RZ ;  /* 0x0000001206fa7810 */ /* 0x000fe20007ffe0ff */
[----:B------:R-:W-:Y:S01]  /*3b990*/  ULDC UR4, c[0x0][0x22c] ;  /* 0x00008b0000047ab9 */ /* 0x000fe20000000800 */
[C---:B---3--:R-:W-:Y:S01]  /*3b9a0*/  IMAD.WIDE R226, R0.reuse, 0x4, R2 ;  /* 0x0000000400e27825 */ /* 0x048fe200078e0202 */
[----:B------:R2:W-:Y:S01]  /*3b9b0*/  @P0 STG.E desc[UR16][R224.64], R247 ;  /* 0x000000f7e0000986 */ /* 0x0005e2000c101910 */
[----:B------:R-:W-:Y:S01]  /*3b9c0*/  ULDC UR8, c[0x0][0x228] ;  /* 0x00008a0000087ab9 */ /* 0x000fe20000000800 */
[----:B------:R-:W-:Y:S01]  /*3b9d0*/  ULDC UR10, c[0x0][0x228] ;  /* 0x00008a00000a7ab9 */ /* 0x000fe20000000800 */
[----:B----4-:R-:W-:Y:S01]  /*3b9e0*/  IMAD.WIDE R248, R0, 0x4, R4 ;  /* 0x0000000400f87825 */ /* 0x010fe200078e0204 */
[----:B------:R3:W-:Y:S01]  /*3b9f0*/  @P6 STG.E desc[UR16][R226.64], R246 ;  /* 0x000000f6e2006986 */ /* 0x0007e2000c101910 */
[----:B------:R-:W-:-:S03]  /*3ba00*/  ULDC UR12, c[0x0][0x228] ;  /* 0x00008a00000c7ab9 */ /* 0x000fc60000000800 */
[----:B------:R-:W-:Y:S01]  /*3ba10*/  @P4 STG.E desc[UR16][R248.64], R245 ;  /* 0x000000f5f8004986 */ /* 0x000fe2000c101910 */
[----:B------:R-:W-:Y:S01]  /*3ba20*/  ISETP.LT.AND P4, PT, R7, UR6, !P3 ;  /* 0x0000000607007c0c */ /* 0x000fe2000df81270 */
[----:B-1----:R-:W-:Y:S01]  /*3ba30*/  VIADD R10, R6, 0x13 ;  /* 0x00000013060a7836 */ /* 0x002fe20000000000 */
[----:B------:R-:W-:Y:S01]  /*3ba40*/  IADD3 R9, R0, UR28, RZ ;  /* 0x0000001c00097c10 */ /* 0x000fe2000fffe0ff */
[----:B------:R-:W-:Y:S01]  /*3ba50*/  ULDC UR6, c[0x0][0x248] ;  /* 0x0000920000067ab9 */ /* 0x000fe20000000800 */
[----:B------:R-:W-:Y:S01]  /*3ba60*/  ISETP.GE.AND P2, PT, R250, UR4, PT ;  /* 0x00000004fa007c0c */ /* 0x000fe2000bf46270 */
[----:B------:R-:W-:Y:S02]  /*3ba70*/  ULDC UR4, c[0x0][0x22c] ;  /* 0x00008b0000047ab9 */ /* 0x000fe40000000800 */
        /* <DEDUP_REMOVED lines=14> */
[----:B------:R-:W-:Y:S01]  /*3bb60*/  IMAD.WIDE R248, R0, 0x4, R4 ;  /* 0x0000000400f87825 */ /* 0x000fe200078e0204 */
[----:B------:R-:W-:Y:S01]  /*3bb70*/  ISETP.GE.AND P4, PT, R250, UR4, PT ;  /* 0x00000004fa007c0c */ /* 0x000fe2000bf86270 */
[----:B------:R-:W4:Y:S01]  /*3bb80*/  LDL.LU R235, [R1+0x220] ;  /* 0x0002200001eb7983 */ /* 0x000f220000300800 */
[----:B------:R-:W-:Y:S01]  /*3bb90*/  ULDC UR4, c[0x0][0x248] ;  /* 0x0000920000047ab9 */ /* 0x000fe20000000800 */
[----:B------:R-:W-:Y:S01]  /*3bba0*/  VIADD R10, R6, 0x15 ;  /* 0x00000015060a7836 */ /* 0x000fe20000000000 */
[----:B------:R-:W-:Y:S01]  /*3bbb0*/  ULDC UR10, c[0x0][0x228] ;  /* 0x00008a00000a7ab9 */ /* 0x000fe20000000800 */
[----:B------:R-:W4:Y:S01]  /*3bbc0*/  LDL.LU R234, [R1+0x624] ;  /* 0x0006240001ea7983 */ /* 0x000f220000300800 */
[----:B------:R-:W-:-:S03]  /*3bbd0*/  ULDC UR12, c[0x0][0x228] ;  /* 0x00008a00000c7ab9 */ /* 0x000fc60000000800 */
[----:B------:R-:W4:Y:S04]  /*3bbe0*/  LDL.LU R233, [R1+0x24] ;  /* 0x0000240001e97983 */ /* 0x000f280000300800 */
[----:B------:R-:W4:Y:S04]  /*3bbf0*/  LDL.LU R232, [R1+0x424] ;  /* 0x0004240001e87983 */ /* 0x000f280000300800 */
[----:B------:R1:W-:Y:S04]  /*3bc00*/  @P3 STG.E desc[UR16][R224.64], R252 ;  /* 0x000000fce0003986 */ /* 0x0003e8000c101910 */
        /* <DEDUP_REMOVED lines=13> */
[----:B-1----:R-:W-:Y:S01]  /*3bce0*/  IADD3 R9, R0, UR4, RZ ;  /* 0x0000000400097c10 */ /* 0x002fe2000fffe0ff */
[----:B------:R-:W-:-:S04]  /*3bcf0*/  ULDC UR4, c[0x0][0x22c] ;  /* 0x00008b0000047ab9 */ /* 0x000fc80000000800 */
[----:B------:R-:W-:Y:S01]  /*3bd00*/  VIADD R0, R9, UR6 ;  /* 0x0000000609007c36 */ /* 0x000fe20008000000 */
[----:B------:R-:W-:Y:S01]  /*3bd10*/  ISETP.LT.AND P5, PT, R7, UR10, !P1 ;  /* 0x0000000a07007c0c */ /* 0x000fe2000cfa1270 */
[----:B------:R-:W-:-:S04]  /*3bd20*/  IMAD.WIDE R10, R9, 0x4, R2 ;  /* 0x00000004090a7825 */ /* 0x000fc800078e0202 */
[----:B------:R-:W-:Y:S01]  /*3bd30*/  IMAD.WIDE R224, R9, 0x4, R4 ;  /* 0x0000000409e07825 */ /* 0x000fe200078e0204 */
[----:B------:R-:W-:Y:S01]  /*3bd40*/  ISETP.LT.AND P6, PT, R7, UR14, !P2 ;  /* 0x0000000e07007c0c */ /* 0x000fe2000d7c1270 */
[----:B------:R-:W2:Y:S01]  /*3bd50*/  LDL.LU R9, [R1+0x420] ;  /* 0x0004200001097983 */ /* 0x000ea20000300800 */
[----:B------:R-:W-:Y:S01]  /*3bd60*/  ISETP.LT.AND P1, PT, R8, UR12, !P1 ;  /* 0x0000000c08007c0c */ /* 0x000fe2000cf21270 */
[----:B------:R-:W-:Y:S01]  /*3bd70*/  IMAD.WIDE R226, R0, 0x4, R2 ;  /* 0x0000000400e27825 */ /* 0x000fe200078e0202 */
[----:B------:R-:W-:Y:S01]  /*3bd80*/  ISETP.LT.AND P2, PT, R8, UR18, !P2 ;  /* 0x0000001208007c0c */ /* 0x000fe2000d741270 */
[----:B------:R-:W-:Y:S01]  /*3bd90*/  ULDC UR10, c[0x0][0x228] ;  /* 0x00008a00000a7ab9 */ /* 0x000fe20000000800 */
[----:B------:R-:W-:Y:S01]  /*3bda0*/  IADD3 R250, R6, 0x16, RZ ;  /* 0x0000001606fa7810 */ /* 0x000fe20007ffe0ff */
[----:B------:R-:W-:Y:S01]  /*3bdb0*/  IMAD.WIDE R248, R0, 0x4, R4 ;  /* 0x0000000400f87825 */ /* 0x000fe200078e0204 */
[----:B------:R-:W-:Y:S01]  /*3bdc0*/  ULDC UR12, c[0x0][0x228] ;  /* 0x00008a00000c7ab9 */ /* 0x000fe20000000800 */
[----:B------:R-:W-:Y:S01]  /*3bdd0*/  ULDC UR14, c[0x0][0x228] ;  /* 0x00008a00000e7ab9 */ /* 0x000fe20000000800 */
[----:B------:R-:W-:Y:S01]  /*3bde0*/  ULDC UR18, c[0x0][0x228] ;  /* 0x00008a0000127ab9 */ /* 0x000fe20000000800 */
[----:B------:R-:W-:Y:S01]  /*3bdf0*/  ULDC UR6, c[0x0][0x248] ;  /* 0x0000920000067ab9 */ /* 0x000fe20000000800 */
[----:B--2---:R1:W-:Y:S01]  /*3be00*/  @P5 STG.E desc[UR16][R10.64], R9 ;  /* 0x000000090a005986 */ /* 0x0043e2000c101910 */
[----:B------:R-:W-:Y:S01]  /*3be10*/  ISETP.GE.AND P5, PT, R250, UR4, PT ;  /* 0x00000004fa007c0c */ /* 0x000fe2000bfa6270 */
[----:B------:R-:W-:-:S02]  /*3be20*/  ULDC UR4, c[0x0][0x248] ;  /* 0x0000920000047ab9 */ /* 0x000fc40000000800 */
[----:B----4-:R2:W-:Y:S04]  /*3be30*/  @P1 STG.E desc[UR16][R224.64], R235 ;  /* 0x000000ebe0001986 */ /* 0x0105e8000c101910 */
[----:B------:R3:W-:Y:S01]  /*3be40*/  @P6 STG.E desc[UR16][R226.64], R234 ;  /* 0x000000eae2006986 */ /* 0x0007e2000c101910 */
[C---:B------:R-:W-:Y:S01]  /*3be50*/  ISETP.LT.AND P6, PT, R7.reuse, UR14, !P4 ;  /* 0x0000000e07007c0c */ /* 0x040fe2000e7c1270 */
[----:B------:R-:W-:Y:S02]  /*3be60*/  ULDC UR14, c[0x0][0x228] ;  /* 0x00008a00000e7ab9 */ /* 0x000fe40000000800 */
        /* <DEDUP_REMOVED lines=11> */
[----:B------:R-:W-:Y:S01]  /*3bf20*/  IADD3 R250, R6, 0x18, RZ ;  /* 0x0000001806fa7810 */ /* 0x000fe20007ffe0ff */
[C---:B------:R-:W-:Y:S01]  /*3bf30*/  IMAD.WIDE R10, R9.reuse, 0x4, R2 ;  /* 0x00000004090a7825 */ /* 0x040fe200078e0202 */
[----:B------:R-:W-:Y:S01]  /*3bf40*/  ULDC UR18, c[0x0][0x228] ;  /* 0x00008a0000127ab9 */ /* 0x000fe20000000800 */
[----:B------:R-:W-:Y:S01]  /*3bf50*/  ULDC UR6, c[0x0][0x248] ;  /* 0x0000920000067ab9 */ /* 0x000fe20000000800 */
[----:B------:R-:W-:Y:S01]  /*3bf60*/  ULDC UR8, c[0x0][0x22c] ;  /* 0x00008b0000087ab9 */ /* 0x000fe20000000800 */
[----:B--2---:R-:W-:Y:S01]  /*3bf70*/  IMAD.WIDE R224, R9, 0x4, R4 ;  /* 0x0000000409e07825 */ /* 0x004fe200078e0204 */
[----:B------:R1:W-:Y:S03]  /*3bf80*/  @P2 STG.E desc[UR16][R10.64], R232 ;  /* 0x000000e80a002986 */ /* 0x0003e6000c101910 */
[C---:B---3--:R-:W-:Y:S01]  /*3bf90*/  IMAD.WIDE R226, R0.reuse, 0x4, R2 ;  /* 0x0000000400e27825 */ /* 0x048fe200078e0202 */
[----:B------:R2:W-:Y:S03]  /*3bfa0*/  @P0 STG.E desc[UR16][R224.64], R243 ;  /* 0x000000f3e0000986 */ /* 0x0005e6000c101910 */
[----:B----4-:R-:W-:Y:S01]  /*3bfb0*/  IMAD.WIDE R248, R0, 0x4, R4 ;  /* 0x0000000400f87825 */ /* 0x010fe200078e0204 */
[----:B------:R-:W-:Y:S01]  /*3bfc0*/  ISETP.GE.AND P2, PT, R250, UR4, PT ;  /* 0x00000004fa007c0c */ /* 0x000fe2000bf46270 */
[----:B------:R3:W-:Y:S01]  /*3bfd0*/  @P6 STG.E desc[UR16][R226.64], R242 ;  /* 0x000000f2e2006986 */ /* 0x0007e2000c101910 */
[----:B------:R-:W-:-:S03]  /*3bfe0*/  ULDC UR4, c[0x0][0x248] ;  /* 0x0000920000047ab9 */ /* 0x000fc60000000800 */
[----:B------:R4:W-:Y:S01]  /*3bff0*/  @P4 STG.E desc[UR16][R248.64], R241 ;  /* 0x000000f1f8004986 */ /* 0x0009e2000c101910 */
[C---:B------:R-:W-:Y:S01]  /*3c000*/  ISETP.LT.AND P4, PT, R7.reuse, UR10, !P3 ;  /* 0x0000000a07007c0c */ /* 0x040fe2000df81270 */
[----:B-1----:R-:W-:Y:S01]  /*3c010*/  VIADD R10, R6, 0x19 ;  /* 0x00000019060a7836 */ /* 0x002fe20000000000 */
[----:B------:R-:W-:Y:S01]  /*3c020*/  ISETP.LT.AND P3, PT, R8, UR12, !P3 ;  /* 0x0000000c08007c0c */ /* 0x000fe2000df61270 */
[----:B------:R-:W-:Y:S01]  /*3c030*/  ULDC UR10, c[0x0][0x228] ;  /* 0x00008a00000a7ab9 */ /* 0x000fe20000000800 */
[----:B------:R-:W-:Y:S01]  /*3c040*/  IADD3 R9, R0, UR4, RZ ;  /* 0x0000000400097c10 */ /* 0x000fe2000fffe0ff */
[----:B------:R-:W-:Y:S01]  /*3c050*/  ULDC UR4, c[0x0][0x22c] ;  /* 0x00008b0000047ab9 */ /* 0x000fe20000000800 */
[----:B------:R-:W-:Y:S01]  /*3c060*/  ISETP.LT.AND P6, PT, R7, UR14, !P5 ;  /* 0x0000000e07007c0c */ /* 0x000fe2000efc1270 */
[----:B------:R-:W-:Y:S01]  /*3c070*/  ULDC UR12, c[0x0][0x228] ;  /* 0x00008a00000c7ab9 */ /* 0x000fe20000000800 */
[----:B------:R-:W-:Y:S01]  /*3c080*/  ISETP.LT.AND P5, PT, R8, UR18, !P5 ;  /* 0x0000001208007c0c */ /* 0x000fe2000efa1270 */
[C---:B------:R-:W-:Y:S01]  /*3c090*/  VIADD R0, R9.reuse, UR6 ;  /* 0x0000000609007c36 */ /* 0x040fe20008000000 */
[----:B------:R-:W-:Y:S01]  /*3c0a0*/  ISETP.GE.AND P0, PT, R10, UR8, PT ;  /* 0x000000080a007c0c */ /* 0x000fe2000bf06270 */
[C---:B------:R-:W-:Y:S01]  /*3c0b0*/  IMAD.WIDE R10, R9.reuse, 0x4, R2 ;  /* 0x00000004090a7825 */ /* 0x040fe200078e0202 */
[----:B------:R-:W-:Y:S01]  /*3c0c0*/  IADD3 R250, R6, 0x1a, RZ ;  /* 0x0000001a06fa7810 */ /* 0x000fe20007ffe0ff */
[----:B------:R-:W-:Y:S01]  /*3c0d0*/  ULDC UR8, c[0x0][0x22c] ;  /* 0x00008b0000087ab9 */ /* 0x000fe20000000800 */
[----:B------:R-:W-:Y:S01]  /*3c0e0*/  ULDC UR6, c[0x0][0x248] ;  /* 0x0000920000067ab9 */ /* 0x000fe20000000800 */
[----:B--2---:R-:W-:Y:S01]  /*3c0f0*/  IMAD.WIDE R224, R9, 0x4, R4 ;  /* 0x0000000409e07825 */ /* 0x004fe200078e0204 */
[----:B------:R1:W-:Y:S01]  /*3c100*/  @P4 STG.E desc[UR16][R10.64], R240 ;  /* 0x000000f00a004986 */ /* 0x0003e2000c101910 */
[----:B------:R-:W-:Y:S01]  /*3c110*/  ULDC UR14, c[0x0][0x228] ;  /* 0x00008a00000e7ab9 */ /* 0x000fe20000000800 */
[----:B------:R-:W-:Y:S01]  /*3c120*/  ULDC UR18, c[0x0][0x228] ;  /* 0x00008a0000127ab9 */ /* 0x000fe20000000800 */
[C---:B---3--:R-:W-:Y:S01]  /*3c130*/  IMAD.WIDE R226, R0.reuse, 0x4, R2 ;  /* 0x0000000400e27825 */ /* 0x048fe200078e0202 */
[----:B------:R2:W-:Y:S03]  /*3c140*/  @P3 STG.E desc[UR16][R224.64], R247 ;  /* 0x000000f7e0003986 */ /* 0x0005e6000c101910 */
[----:B----4-:R-:W-:Y:S01]  /*3c150*/  IMAD.WIDE R248, R0, 0x4, R4 ;  /* 0x0000000400f87825 */ /* 0x010fe200078e0204 */
[----:B------:R3:W-:Y:S01]  /*3c160*/  @P6 STG.E desc[UR16][R226.64], R246 ;  /* 0x000000f6e2006986 */ /* 0x0007e2000c101910 */
[----:B------:R-:W-:Y:S01]  /*3c170*/  ISETP.GE.AND P4, PT, R250, UR4, PT ;  /* 0x00000004fa007c0c */ /* 0x000fe2000bf86270 */
[----:B------:R-:W-:-:S02]  /*3c180*/  ULDC UR4, c[0x0][0x248] ;  /* 0x0000920000047ab9 */ /* 0x000fc40000000800 */
[----:B------:R4:W-:Y:S01]  /*3c190*/  @P5 STG.E desc[UR16][R248.64], R245 ;  /* 0x000000f5f8005986 */ /* 0x0009e2000c101910 */
[C---:B------:R-:W-:Y:S01]  /*3c1a0*/  ISETP.LT.AND P5, PT, R7.reuse, UR10, !P1 ;  /* 0x0000000a07007c0c */ /* 0x040fe2000cfa1270 */
[----:B-1----:R-:W-:Y:S01]  /*3c1b0*/  VIADD R10, R6, 0x1b ;  /* 0x0000001b060a7836 */ /* 0x002fe20000000000 */
[----:B------:R-:W-:Y:S01]  /*3c1c0*/  IADD3 R9, R0, UR4, RZ ;  /* 0x0000000400097c10 */ /* 0x000fe2000fffe0ff */
[----:B------:R-:W-:Y:S01]  /*3c1d0*/  ULDC UR4, c[0x0][0x22c] ;  /* 0x00008b0000047ab9 */ /* 0x000fe20000000800 */
[----:B------:R-:W-:Y:S01]  /*3c1e0*/  ISETP.LT.AND P6, PT, R7, UR14, !P2 ;  /* 0x0000000e07007c0c */ /* 0x000fe2000d7c1270 */
[----:B------:R-:W-:Y:S01]  /*3c1f0*/  ULDC UR10, c[0x0][0x228] ;  /* 0x00008a00000a7ab9 */ /* 0x000fe20000000800 */
[----:B------:R-:W-:Y:S01]  /*3c200*/  ISETP.GE.AND P3, PT, R10, UR8, PT ;  /* 0x000000080a007c0c */ /* 0x000fe2000bf66270 */
[----:B------:R-:W-:-:S04]  /*3c210*/  IMAD.WIDE R10, R9, 0x4, R2 ;  /* 0x00000004090a7825 */ /* 0x000fc800078e0202 */
[C---:B------:R-:W-:Y:S02]  /*3c220*/  VIADD R0, R9.reuse, UR6 ;  /* 0x0000000609007c36 */ /* 0x040fe40008000000 */
[----:B--2---:R-:W-:Y:S01]  /*3c230*/  IMAD.WIDE R224, R9, 0x4, R4 ;  /* 0x0000000409e07825 */ /* 0x004fe200078e0204 */
[----:B------:R1:W-:Y:S01]  /*3c240*/  @P5 STG.E desc[UR16][R10.64], R244 ;  /* 0x000000f40a005986 */ /* 0x0003e2000c101910 */
[C---:B------:R-:W-:Y:S01]  /*3c250*/  ISETP.LT.AND P1, PT, R8.reuse, UR12, !P1 ;  /* 0x0000000c08007c0c */ /* 0x040fe2000cf21270 */
[----:B------:R-:W-:Y:S01]  /*3c260*/  ULDC UR8, c[0x0][0x22c] ;  /* 0x00008b0000087ab9 */ /* 0x000fe20000000800 */
[----:B------:R-:W-:Y:S01]  /*3c270*/  ISETP.LT.AND P2, PT, R8, UR18, !P2 ;  /* 0x0000001208007c0c */ /* 0x000fe2000d741270 */
[----:B------:R-:W2:Y:S01]  /*3c280*/  LDL.LU R9, [R1+0x30] ;  /* 0x0000300001097983 */ /* 0x000ea20000300800 */
[----:B------:R-:W-:Y:S01]  /*3c290*/  IADD3 R250, R6, 0x1c, RZ ;  /* 0x0000001c06fa7810 */ /* 0x000fe20007ffe0ff */
[C---:B---3--:R-:W-:Y:S01]  /*3c2a0*/  IMAD.WIDE R226, R0.reuse, 0x4, R2 ;  /* 0x0000000400e27825 */ /* 0x048fe200078e0202 */
[----:B------:R-:W-:Y:S01]  /*3c2b0*/  ULDC UR6, c[0x0][0x248] ;  /* 0x0000920000067ab9 */ /* 0x000fe20000000800 */
[----:B------:R-:W-:Y:S01]  /*3c2c0*/  ULDC UR12, c[0x0][0x228] ;  /* 0x00008a00000c7ab9 */ /* 0x000fe20000000800 */
[----:B------:R-:W-:Y:S01]  /*3c2d0*/  ULDC UR14, c[0x0][0x228] ;  /* 0x00008a00000e7ab9 */ /* 0x000fe20000000800 */
[----:B----4-:R-:W-:Y:S01]  /*3c2e0*/  IMAD.WIDE R248, R0, 0x4, R4 ;  /* 0x0000000400f87825 */ /* 0x010fe200078e0204 */
[----:B------:R-:W-:Y:S01]  /*3c2f0*/  ULDC UR18, c[0x0][0x228] ;  /* 0x00008a0000127ab9 */ /* 0x000fe20000000800 */
[----:B-1----:R-:W3:Y:S04]  /*3c300*/  LDL.LU R11, [R1+0x630] ;  /* 0x00063000010b7983 */ /* 0x002ee80000300800 */
[----:B------:R-:W4:Y:S01]  /*3c310*/  LDL.LU R235, [R1+0x230] ;  /* 0x0002300001eb7983 */ /* 0x000f220000300800 */
[----:B------:R-:W-:Y:S01]  /*3c320*/  ISETP.GE.AND P5, PT, R250, UR4, PT ;  /* 0x00000004fa007c0c */ /* 0x000fe2000bfa6270 */
[----:B------:R-:W-:-:S02]  /*3c330*/  ULDC UR4, c[0x0][0x248] ;  /* 0x0000920000047ab9 */ /* 0x000fc40000000800 */
[----:B------:R-:W4:Y:S04]  /*3c340*/  LDL.LU R234, [R1+0x634] ;  /* 0x0006340001ea7983 */ /* 0x000f280000300800 */
[----:B------:R-:W4:Y:S01]  /*3c350*/  LDL.LU R233, [R1+0x34] ;  /* 0x0000340001e97983 */ /* 0x000f220000300800 */
[----:B------:R-:W-:-:S03]  /*3c360*/  VIADD R10, R6, 0x1d ;  /* 0x0000001d060a7836 */ /* 0x000fc60000000000 */
        /* <DEDUP_REMOVED lines=861> */
[C---:B------:R-:W-:Y:S01]  /*3f940*/  ISETP.LT.AND P6, PT, R7.reuse, UR14, !P5 ;  /* 0x0000000e07007c0c */ /* 0x040fe2000efc1270 */
[----:B------:R-:W2:Y:S01]  /*3f950*/  LDL.LU R9, [R1+0x2a0] ;  /* 0x0002a00001097983 */ /* 0x000ea20000300800 */
[----:B------:R-:W-:Y:S01]  /*3f960*/  ISETP.LT.AND P3, PT, R8, UR12, !P3 ;  /* 0x0000000c08007c0c */ /* 0x000fe2000df61270 */
[----:B------:R-:W-:Y:S01]  /*3f970*/  IMAD.WIDE R226, R0, 0x4, R2 ;  /* 0x0000000400e27825 */ /* 0x000fe200078e0202 */
[----:B------:R-:W-:Y:S01]  /*3f980*/  ISETP.LT.AND P5, PT, R8, UR18, !P5 ;  /* 0x0000001208007c0c */ /* 0x000fe2000efa1270 */
[----:B------:R-:W-:Y:S01]  /*3f990*/  ULDC UR10, c[0x0][0x228] ;  /* 0x00008a00000a7ab9 */ /* 0x000fe20000000800 */
[----:B------:R-:W-:Y:S01]  /*3f9a0*/  IADD3 R250, R6, 0x56, RZ ;  /* 0x0000005606fa7810 */ /* 0x000fe20007ffe0ff */
[----:B------:R-:W-:Y:S01]  /*3f9b0*/  IMAD.WIDE R248, R0, 0x4, R4 ;  /* 0x0000000400f87825 */ /* 0x000fe200078e0204 */
[----:B----4-:R1:W-:Y:S01]  /*3f9c0*/  @P4 STG.E desc[UR16][R10.64], R232 ;  /* 0x000000e80a004986 */ /* 0x0103e2000c101910 */
[----:B------:R-:W-:Y:S01]  /*3f9d0*/  ULDC UR12, c[0x0][0x228] ;  /* 0x00008a00000c7ab9 */ /* 0x000fe20000000800 */
[----:B------:R-:W-:Y:S01]  /*3f9e0*/  ISETP.GE.AND P4, PT, R250, UR4, PT ;  /* 0x00000004fa007c0c */ /* 0x000fe2000bf86270 */
[----:B------:R-:W-:Y:S01]  /*3f9f0*/  ULDC UR4, c[0x0][0x248] ;  /* 0x0000920000047ab9 */ /* 0x000fe20000000800 */
[----:B------:R-:W-:Y:S01]  /*3fa00*/  ULDC UR14, c[0x0][0x228] ;  /* 0x00008a00000e7ab9 */ /* 0x000fe20000000800 */
[----:B------:R-:W-:Y:S01]  /*3fa10*/  ULDC UR18, c[0x0][0x228] ;  /* 0x00008a0000127ab9 */ /* 0x000fe20000000800 */
[----:B------:R-:W-:Y:S01]  /*3fa20*/  ULDC UR6, c[0x0][0x248] ;  /* 0x0000920000067ab9 */ /* 0x000fe20000000800 */
[C---:B-1----:R-:W-:Y:S01]  /*3fa30*/  VIADD R10, R6.reuse, 0x57 ;  /* 0x00000057060a7836 */ /* 0x042fe20000000000 */
[----:B------:R-:W-:Y:S01]  /*3fa40*/  IADD3 R250, R6, 0x58, RZ ;  /* 0x0000005806fa7810 */ /* 0x000fe20007ffe0ff */
[----:B------:R-:W3:Y:S04]  /*3fa50*/  LDL.LU R232, [R1+0xe30] ;  /* 0x000e300001e87983 */ /* 0x000ee80000300800 */
[----:B--2---:R1:W-:Y:S04]  /*3fa60*/  @P3 STG.E desc[UR16][R224.64], R9 ;  /* 0x00000009e0003986 */ /* 0x0043e8000c101910 */
[----:B------:R2:W-:Y:S01]  /*3fa70*/  @P6 STG.E desc[UR16][R226.64], R235 ;  /* 0x000000ebe2006986 */ /* 0x0005e2000c101910 */
[----:B------:R-:W-:Y:S01]  /*3fa80*/  ISETP.LT.AND P6, PT, R7, UR14, !P2 ;  /* 0x0000000e07007c0c */ /* 0x000fe2000d7c1270 */
[----:B------:R-:W-:-:S02]  /*3fa90*/  ULDC UR14, c[0x0][0x228] ;  /* 0x00008a00000e7ab9 */ /* 0x000fc40000000800 */
[----:B------:R4:W-:Y:S01]  /*3faa0*/  @P5 STG.E desc[UR16][R248.64], R234 ;  /* 0x000000eaf8005986 */ /* 0x0009e2000c101910 */
[----:B------:R-:W-:Y:S01]  /*3fab0*/  ISETP.LT.AND P5, PT, R7, UR10, !P1 ;  /* 0x0000000a07007c0c */ /* 0x000fe2000cfa1270 */
[----:B------:R-:W-:Y:S01]  /*3fac0*/  ULDC UR10, c[0x0][0x228] ;  /* 0x00008a00000a7ab9 */ /* 0x000fe20000000800 */
[----:B------:R-:W-:Y:S01]  /*3fad0*/  ISETP.LT.AND P1, PT, R8, UR12, !P1 ;  /* 0x0000000c08007c0c */ /* 0x000fe2000cf21270 */
[----:B------:R-:W-:Y:S01]  /*3fae0*/  ULDC UR12, c[0x0][0x228] ;  /* 0x00008a00000c7ab9 */ /* 0x000fe20000000800 */
[----:B-1----:R-:W-:Y:S01]  /*3faf0*/  IADD3 R9, R0, UR4, RZ ;  /* 0x0000000400097c10 */ /* 0x002fe2000fffe0ff */
[----:B------:R-:W-:Y:S01]  /*3fb00*/  ULDC UR4, c[0x0][0x22c] ;  /* 0x00008b0000047ab9 */ /* 0x000fe20000000800 */
[----:B------:R-:W-:Y:S01]  /*3fb10*/  ISETP.LT.AND P2, PT, R8, UR18, !P2 ;  /* 0x0000001208007c0c */ /* 0x000fe2000d741270 */
[----:B------:R-:W-:Y:S01]  /*3fb20*/  ULDC UR18, c[0x0][0x228] ;  /* 0x00008a0000127ab9 */ /* 0x000fe20000000800 */
[----:B------:R-:W-:Y:S01]  /*3fb30*/  ISETP.GE.AND P3, PT, R10, UR8, PT ;  /* 0x000000080a007c0c */ /* 0x000fe2000bf66270 */
[C---:B------:R-:W-:Y:S01]  /*3fb40*/  VIADD R0, R9.reuse, UR6 ;  /* 0x0000000609007c36 */ /* 0x040fe20008000000 */
[----:B------:R-:W-:Y:S01]  /*3fb50*/  ULDC UR6, c[0x0][0x248] ;  /* 0x0000920000067ab9 */ /* 0x000fe20000000800 */
[----:B------:R-:W-:Y:S01]  /*3fb60*/  IMAD.WIDE R10, R9, 0x4, R2 ;  /* 0x00000004090a7825 */ /* 0x000fe200078e0202 */
[----:B------:R-:W-:-:S03]  /*3fb70*/  ULDC UR8, c[0x0][0x22c] ;  /* 0x00008b0000087ab9 */ /* 0x000fc60000000800 */
[----:B------:R-:W-:Y:S01]  /*3fb80*/  IMAD.WIDE R224, R9, 0x4, R4 ;  /* 0x0000000409e07825 */ /* 0x000fe200078e0204 */
[----:B------:R-:W-:Y:S03]  /*3fb90*/  @P5 STG.E desc[UR16][R10.64], R233 ;  /* 0x000000e90a005986 */ /* 0x000fe6000c101910 */
[C---:B--2---:R-:W-:Y:S01]  /*3fba0*/  IMAD.WIDE R226, R0.reuse, 0x4, R2 ;  /* 0x0000000400e27825 */ /* 0x044fe200078e0202 */
[----:B------:R1:W-:Y:S03]  /*3fbb0*/  @P1 STG.E desc[UR16][R224.64], R243 ;  /* 0x000000f3e0001986 */ /* 0x0003e6000c101910 */
[----:B----4-:R-:W-:Y:S01]  /*3fbc0*/  IMAD.WIDE R248, R0, 0x4, R4 ;  /* 0x0000000400f87825 */ /* 0x010fe200078e0204 */
[----:B------:R-:W-:Y:S01]  /*3fbd0*/  ISETP.GE.AND P5, PT, R250, UR4, PT ;  /* 0x00000004fa007c0c */ /* 0x000fe2000bfa6270 */
[----:B------:R2:W-:Y:S01]  /*3fbe0*/  @P6 STG.E desc[UR16][R226.64], R242 ;  /* 0x000000f2e2006986 */ /* 0x0005e2000c101910 */
[----:B------:R-:W-:-:S03]  /*3fbf0*/  ULDC UR4, c[0x0][0x248] ;  /* 0x0000920000047ab9 */ /* 0x000fc60000000800 */
[----:B------:R4:W-:Y:S01]  /*3fc00*/  @P2 STG.E desc[UR16][R248.64], R241 ;  /* 0x000000f1f8002986 */ /* 0x0009e2000c101910 */
[C---:B------:R-:W-:Y:S01]  /*3fc10*/  ISETP.LT.AND P2, PT, R7.reuse, UR10, !P0 ;  /* 0x0000000a07007c0c */ /* 0x040fe2000c741270 */
[----:B------:R-:W-:Y:S01]  /*3fc20*/  VIADD R9, R6, 0x59 ;  /* 0x0000005906097836 */ /* 0x000fe20000000000 */
[----:B------:R-:W-:Y:S01]  /*3fc30*/  ISETP.LT.AND P0, PT, R8, UR12, !P0 ;  /* 0x0000000c08007c0c */ /* 0x000fe2000c701270 */
[----:B------:R-:W-:Y:S01]  /*3fc40*/  ULDC UR10, c[0x0][0x228] ;  /* 0x00008a00000a7ab9 */ /* 0x000fe20000000800 */
[----:B-1----:R-:W-:Y:S01]  /*3fc50*/  IADD3 R224, R0, UR4, RZ ;  /* 0x0000000400e07c10 */ /* 0x002fe2000fffe0ff */
[----:B------:R-:W-:Y:S01]  /*3fc60*/  ULDC UR4, c[0x0][0x22c] ;  /* 0x00008b0000047ab9 */ /* 0x000fe20000000800 */
[----:B------:R-:W-:Y:S01]  /*3fc70*/  ISETP.LT.AND P6, PT, R7, UR14, !P4 ;  /* 0x0000000e07007c0c */ /* 0x000fe2000e7c1270 */
[----:B------:R-:W-:Y:S01]  /*3fc80*/  ULDC UR12, c[0x0][0x228] ;  /* 0x00008a00000c7ab9 */ /* 0x000fe20000000800 */
[----:B------:R-:W-:Y:S01]  /*3fc90*/  ISETP.LT.AND P4, PT, R8, UR18, !P4 ;  /* 0x0000001208007c0c */ /* 0x000fe2000e781270 */
[C---:B------:R-:W-:Y:S01]  /*3fca0*/  VIADD R0, R224.reuse, UR6 ;  /* 0x00000006e0007c36 */ /* 0x040fe20008000000 */
[----:B------:R-:W-:Y:S01]  /*3fcb0*/  ISETP.GE.AND P1, PT, R9, UR8, PT ;  /* 0x0000000809007c0c */ /* 0x000fe2000bf26270 */
[----:B------:R-:W-:Y:S01]  /*3fcc0*/  IMAD.WIDE R10, R224, 0x4, R2 ;  /* 0x00000004e00a7825 */ /* 0x000fe200078e0202 */
[----:B------:R-:W-:Y:S01]  /*3fcd0*/  IADD3 R9, R6, 0x5a, RZ ;  /* 0x0000005a06097810 */ /* 0x000fe20007ffe0ff */
[----:B------:R-:W-:Y:S01]  /*3fce0*/  ULDC UR14, c[0x0][0x228] ;  /* 0x00008a00000e7ab9 */ /* 0x000fe20000000800 */
[----:B------:R-:W-:Y:S01]  /*3fcf0*/  ULDC UR18, c[0x0][0x228] ;  /* 0x00008a0000127ab9 */ /* 0x000fe20000000800 */
[----:B------:R-:W-:Y:S01]  /*3fd00*/  IMAD.WIDE R224, R224, 0x4, R4 ;  /* 0x00000004e0e07825 */ /* 0x000fe200078e0204 */
[----:B------:R-:W-:Y:S01]  /*3fd10*/  @P2 STG.E desc[UR16][R10.64], R240 ;  /* 0x000000f00a002986 */ /* 0x000fe2000c101910 */
[----:B------:R-:W-:Y:S01]  /*3fd20*/  ULDC UR6, c[0x0][0x248] ;  /* 0x0000920000067ab9 */ /* 0x000fe20000000800 */
[----:B------:R-:W-:Y:S01]  /*3fd30*/  ULDC UR8, c[0x0][0x22c] ;  /* 0x00008b0000087ab9 */ /* 0x000fe20000000800 */
[C---:B--2---:R-:W-:Y:S01]  /*3fd40*/  IMAD.WIDE R226, R0.reuse, 0x4, R2 ;  /* 0x0000000400e27825 */ /* 0x044fe200078e0202 */
[----:B------:R1:W-:Y:S03]  /*3fd50*/  @P0 STG.E desc[UR16][R224.64], R247 ;  /* 0x000000f7e0000986 */ /* 0x0003e6000c101910 */
[----:B----4-:R-:W-:Y:S01]  /*3fd60*/  IMAD.WIDE R248, R0, 0x4, R4 ;  /* 0x0000000400f87825 */ /* 0x010fe200078e0204 */
[----:B------:R-:W-:Y:S01]  /*3fd70*/  @P6 STG.E desc[UR16][R226.64], R246 ;  /* 0x000000f6e2006986 */ /* 0x000fe2000c101910 */
[----:B------:R-:W-:Y:S01]  /*3fd80*/  ISETP.GE.AND P2, PT, R9, UR4, PT ;  /* 0x0000000409007c0c */ /* 0x000fe2000bf46270 */
[----:B------:R-:W-:-:S02]  /*3fd90*/  ULDC UR4, c[0x0][0x248] ;  /* 0x0000920000047ab9 */ /* 0x000fc40000000800 */
[----:B------:R-:W-:Y:S01]  /*3fda0*/  @P4 STG.E desc[UR16][R248.64], R245 ;  /* 0x000000f5f8004986 */ /* 0x000fe2000c101910 */
[C---:B------:R-:W-:Y:S02]  /*3fdb0*/  ISETP.LT.AND P4, PT, R7.reuse, UR10, !P3 ;  /* 0x0000000a07007c0c */ /* 0x040fe4000df81270 */
[----:B------:R-:W-:Y:S01]  /*3fdc0*/  ISETP.LT.AND P6, PT, R7, UR14, !P5 ;  /* 0x0000000e07007c0c */ /* 0x000fe2000efc1270 */
[----:B------:R-:W-:Y:S01]  /*3fdd0*/  VIADD R9, R6, 0x5b ;  /* 0x0000005b06097836 */ /* 0x000fe20000000000 */
[----:B-1----:R-:W-:Y:S01]  /*3fde0*/  IADD3 R224, R0, UR4, RZ ;  /* 0x0000000400e07c10 */ /* 0x002fe2000fffe0ff */
[----:B------:R-:W-:Y:S01]  /*3fdf0*/  ULDC UR4, c[0x0][0x22c] ;  /* 0x00008b0000047ab9 */ /* 0x000fe20000000800 */
[C---:B------:R-:W-:Y:S01]  /*3fe00*/  ISETP.LT.AND P3, PT, R8.reuse, UR12, !P3 ;  /* 0x0000000c08007c0c */ /* 0x040fe2000df61270 */
[----:B------:R-:W-:Y:S01]  /*3fe10*/  ULDC UR10, c[0x0][0x228] ;  /* 0x00008a00000a7ab9 */ /* 0x000fe20000000800 */
[----:B------:R-:W-:Y:S01]  /*3fe20*/  ISETP.LT.AND P5, PT, R8, UR18, !P5 ;  /* 0x0000001208007c0c */ /* 0x000fe2000efa1270 */
[C---:B------:R-:W-:Y:S01]  /*3fe30*/  IMAD.WIDE R10, R224.reuse, 0x4, R2 ;  /* 0x00000004e00a7825 */ /* 0x040fe200078e0202 */
[----:B------:R-:W-:Y:S01]  /*3fe40*/  ISETP.GE.AND P0, PT, R9, UR8, PT ;  /* 0x0000000809007c0c */ /* 0x000fe2000bf06270 */
[----:B------:R-:W-:Y:S01]  /*3fe50*/  ULDC UR12, c[0x0][0x228] ;  /* 0x00008a00000c7ab9 */ /* 0x000fe20000000800 */
[----:B------:R-:W-:Y:S01]  /*3fe60*/  ULDC UR14, c[0x0][0x228] ;  /* 0x00008a00000e7ab9 */ /* 0x000fe20000000800 */
[C---:B------:R-:W-:Y:S01]  /*3fe70*/  VIADD R0, R224.reuse, UR6 ;  /* 0x00000006e0007c36 */ /* 0x040fe20008000000 */
[----:B------:R1:W-:Y:S01]  /*3fe80*/  @P4 STG.E desc[UR16][R10.64], R244 ;  /* 0x000000f40a004986 */ /* 0x0003e2000c101910 */
[----:B------:R-:W-:Y:S01]  /*3fe90*/  IMAD.WIDE R224, R224, 0x4, R4 ;  /* 0x00000004e0e07825 */ /* 0x000fe200078e0204 */
[----:B------:R-:W-:Y:S01]  /*3fea0*/  IADD3 R9, R6, 0x5c, RZ ;  /* 0x0000005c06097810 */ /* 0x000fe20007ffe0ff */
[----:B------:R-:W-:Y:S01]  /*3feb0*/  ULDC UR18, c[0x0][0x228] ;  /* 0x00008a0000127ab9 */ /* 0x000fe20000000800 */
[----:B------:R-:W-:Y:S01]  /*3fec0*/  ULDC UR6, c[0x0][0x248] ;  /* 0x0000920000067ab9 */ /* 0x000fe20000000800 */
[----:B------:R-:W-:Y:S01]  /*3fed0*/  ULDC UR8, c[0x0][0x22c] ;  /* 0x00008b0000087ab9 */ /* 0x000fe20000000800 */
[----:B-1----:R-:W2:Y:S04]  /*3fee0*/  LDL.LU R10, [R1+0x6b0] ;  /* 0x0006b000010a7983 */ /* 0x002ea80000300800 */
[----:B------:R-:W4:Y:S04]  /*3fef0*/  LDL.LU R11, [R1+0xb0] ;  /* 0x0000b000010b7983 */ /* 0x000f280000300800 */
[----:B------:R-:W3:Y:S01]  /*3ff00*/  LDL.LU R233, [R1+0x4b0] ;  /* 0x0004b00001e97983 */ /* 0x000ee20000300800 */
[----:B------:R-:W-:-:S04]  /*3ff10*/  IMAD.WIDE R226, R0, 0x4, R2 ;  /* 0x0000000400e27825 */ /* 0x000fc800078e0202 */
[C---:B------:R-:W-:Y:S01]  /*3ff20*/  IMAD.WIDE R248, R0.reuse, 0x4, R4 ;  /* 0x0000000400f87825 */ /* 0x040fe200078e0204 */
[----:B------:R1:W-:Y:S01]  /*3ff30*/  @P3 STG.E desc[UR16][R224.64], R252 ;  /* 0x000000fce0003986 */ /* 0x0003e2000c101910 */
[----:B------:R-:W-:Y:S01]  /*3ff40*/  ISETP.GE.AND P4, PT, R9, UR4, PT ;  /* 0x0000000409007c0c */ /* 0x000fe2000bf86270 */
[----:B------:R-:W-:Y:S02]  /*3ff50*/  ULDC UR4, c[0x0][0x248] ;  /* 0x0000920000047ab9 */ /* 0x000fe40000000800 */
[----:B------:R-:W3:Y:S04]  /*3ff60*/  LDL.LU R250, [R1+0x6b4] ;  /* 0x0006b40001fa7983 */ /* 0x000ee80000300800 */
[----:B------:R-:W3:Y:S01]  /*3ff70*/  LDL.LU R235, [R1+0xb4] ;  /* 0x0000b40001eb7983 */ /* 0x000ee20000300800 */
[----:B-1----:R-:W-:-:S03]  /*3ff80*/  IADD3 R224, R0, UR4, RZ ;  /* 0x0000000400e07c10 */ /* 0x002fc6000fffe0ff */
[----:B------:R-:W3:Y:S04]  /*3ff90*/  LDL.LU R234, [R1+0x4b4] ;  /* 0x0004b40001ea7983 */ /* 0x000ee80000300800 */
[----:B--2---:R-:W-:Y:S01]  /*3ffa0*/  @P6 STG.E desc[UR16][R226.64], R10 ;  /* 0x0000000ae2006986 */ /* 0x004fe2000c101910 */
[----:B------:R-:W-:Y:S01]  /*3ffb0*/  VIADD R9, R6, 0x5d ;  /* 0x0000005d06097836 */ /* 0x000fe20000000000 */
[----:B------:R-:W-:Y:S02]  /*3ffc0*/  ULDC UR4, c[0x0][0x22c] ;  /* 0x00008b0000047ab9 */ /* 0x000fe40000000800 */
[----:B----4-:R1:W-:Y:S01]  /*3ffd0*/  @P5 STG.E desc[UR16][R248.64], R11 ;  /* 0x0000000bf8005986 */ /* 0x0103e2000c101910 */
[----:B------:R-:W-:Y:S01]  /*3ffe0*/  ISETP.LT.AND P5, PT, R7, UR10, !P1 ;  /* 0x0000000a07007c0c */ /* 0x000fe2000cfa1270 */
[----:B------:R-:W-:-:S02]  /*3fff0*/  VIADD R0, R224, UR6 ;  /* 0x00000006e0007c36 */ /* 0x000fc40008000000 */
[----:B------:R-:W2:Y:S01]  /*40000*/  LDL.LU R243, [R1+0x2b4] ;  /* 0x0002b40001f37983 */ /* 0x000ea20000300800 */
[----:B-1----:R-:W-:-:S03]  /*40010*/  IMAD.WIDE R10, R224, 0x4, R2 ;  /* 0x00000004e00a7825 */ /* 0x002fc600078e0202 */
[----:B------:R-:W4:Y:S01]  /*40020*/  LDL.LU R242, [R1+0x6b8] ;  /* 0x0006b80001f27983 */ /* 0x000f220000300800 */
[----:B------:R-:W-:Y:S01]  /*40030*/  ISETP.LT.AND P1, PT, R8, UR12, !P1 ;  /* 0x0000000c08007c0c */ /* 0x000fe2000cf21270 */
[----:B------:R-:W-:Y:S01]  /*40040*/  ULDC UR10, c[0x0][0x228] ;  /* 0x00008a00000a7ab9 */ /* 0x000fe20000000800 */
[----:B------:R-:W-:Y:S01]  /*40050*/  ISETP.LT.AND P6, PT, R7, UR14, !P2 ;  /* 0x0000000e07007c0c */ /* 0x000fe2000d7c1270 */
[----:B------:R-:W4:Y:S01]  /*40060*/  LDL.LU R241, [R1+0xb8] ;  /* 0x0000b80001f17983 */ /* 0x000f220000300800 */
[----:B------:R-:W-:Y:S01]  /*40070*/  IMAD.WIDE R224, R224, 0x4, R4 ;  /* 0x00000004e0e07825 */ /* 0x000fe200078e0204 */
[----:B------:R-:W-:Y:S01]  /*40080*/  ISETP.GE.AND P3, PT, R9, UR8, PT ;  /* 0x0000000809007c0c */ /* 0x000fe2000bf66270 */
[----:B------:R-:W-:Y:S01]  /*40090*/  ULDC UR12, c[0x0][0x228] ;  /* 0x00008a00000c7ab9 */ /* 0x000fe20000000800 */
[----:B------:R-:W4:Y:S01]  /*400a0*/  LDL.LU R240, [R1+0x4b8] ;  /* 0x0004b80001f07983 */ /* 0x000f220000300800 */
[----:B------:R-:W-:-:S03]  /*400b0*/  ULDC UR6, c[0x0][0x248] ;  /* 0x0000920000067ab9 */ /* 0x000fc60000000800 */
[----:B---3--:R1:W-:Y:S01]  /*400c0*/  @P5 STG.E desc[UR16][R10.64], R233 ;  /* 0x000000e90a005986 */ /* 0x0083e2000c101910 */
[----:B------:R-:W-:Y:S01]  /*400d0*/  ISETP.LT.AND P2, PT, R8, UR18, !P2 ;  /* 0x0000001208007c0c */ /* 0x000fe2000d741270 */
[----:B------:R-:W-:Y:S01]  /*400e0*/  IMAD.WIDE R226, R0, 0x4, R2 ;  /* 0x0000000400e27825 */ /* 0x000fe200078e0202 */
[----:B------:R-:W-:Y:S01]  /*400f0*/  IADD3 R9, R6, 0x5e, RZ ;  /* 0x0000005e06097810 */ /* 0x000fe20007ffe0ff */
[----:B------:R-:W3:Y:S01]  /*40100*/  LDL.LU R247, [R1+0x2b8] ;  /* 0x0002b80001f77983 */ /* 0x000ee20000300800 */
[----:B------:R-:W-:Y:S01]  /*40110*/  ULDC UR14, c[0x0][0x228] ;  /* 0x00008a00000e7ab9 */ /* 0x000fe20000000800 */
[----:B------:R-:W-:Y:S01]  /*40120*/  IMAD.WIDE R248, R0, 0x4, R4 ;  /* 0x0000000400f87825 */ /* 0x000fe200078e0204 */
[----:B------:R-:W-:Y:S01]  /*40130*/  ULDC UR18, c[0x0][0x228] ;  /* 0x00008a0000127ab9 */ /* 0x000fe20000000800 */
[----:B------:R-:W3:Y:S01]  /*40140*/  LDL.LU R246, [R1+0x6bc] ;  /* 0x0006bc0001f67983 */ /* 0x000ee20000300800 */
[----:B------:R-:W-:-:S03]  /*40150*/  ULDC UR8, c[0x0][0x22c] ;  /* 0x00008b0000087ab9 */ /* 0x000fc60000000800 */
[----:B------:R-:W3:Y:S04]  /*40160*/  LDL.LU R245, [R1+0xbc] ;  /* 0x0000bc0001f57983 */ /* 0x000ee80000300800 */
[----:B------:R-:W3:Y:S04]  /*40170*/  LDL.LU R244, [R1+0x4bc] ;  /* 0x0004bc0001f47983 */ /* 0x000ee80000300800 */
[----:B------:R-:W3:Y:S04]  /*40180*/  LDL.LU R252, [R1+0x2bc] ;  /* 0x0002bc0001fc7983 */ /* 0x000ee80000300800 */
[----:B-1----:R-:W3:Y:S04]  /*40190*/  LDL.LU R233, [R1+0xe2c] ;  /* 0x000e2c0001e97983 */ /* 0x002ee80000300800 */
[----:B------:R-:W2:Y:S01]  /*401a0*/  LDL.LU R11, [R1+0x2b0] ;  /* 0x0002b000010b7983 */ /* 0x000ea20000300800 */
[----:B------:R-:W-:Y:S01]  /*401b0*/  ISETP.GE.AND P5, PT, R9, UR4, PT ;  /* 0x0000000409007c0c */ /* 0x000fe2000bfa6270 */
[----:B------:R-:W-:Y:S01]  /*401c0*/  ULDC UR4, c[0x0][0x248] ;  /* 0x0000920000047ab9 */ /* 0x000fe20000000800 */
[----:B------:R-:W-:Y:S01]  /*401d0*/  VIADD R9, R6, 0x5f ;  /* 0x0000005f06097836 */ /* 0x000fe20000000000 */
        /* <DEDUP_REMOVED lines=12> */
[----:B------:R-:W-:Y:S02]  /*402a0*/  ULDC UR18, c[0x0][0x228] ;  /* 0x00008a0000127ab9 */ /* 0x000fe40000000800 */
[C---:B------:R-:W-:Y:S01]  /*402b0*/  VIADD R0, R224.reuse, UR6 ;  /* 0x00000006e0007c36 */ /* 0x040fe20008000000 */
[----:B------:R-:W-:Y:S01]  /*402c0*/  ISETP.GE.AND P1, PT, R9, UR8, PT ;  /* 0x0000000809007c0c */ /* 0x000fe2000bf26270 */
[----:B------:R-:W-:Y:S01]  /*402d0*/  IMAD.WIDE R10, R224, 0x4, R2 ;  /* 0x00000004e00a7825 */ /* 0x000fe200078e0202 */
[----:B------:R-:W-:Y:S01]  /*402e0*/  IADD3 R9, R6, 0x60, RZ ;  /* 0x0000006006097810 */ /* 0x000fe20007ffe0ff */
[----:B------:R-:W-:Y:S01]  /*402f0*/  ULDC UR6, c[0x0][0x248] ;  /* 0x0000920000067ab9 */ /* 0x000fe20000000800 */
[----:B------:R-:W-:Y:S01]  /*40300*/  ULDC UR8, c[0x0][0x22c] ;  /* 0x00008b0000087ab9 */ /* 0x000fe20000000800 */
        /* <DEDUP_REMOVED lines=29> */
[----:B---3--:R1:W-:Y:S03]  /*404e0*/  @P3 STG.E desc[UR16][R224.64], R247 ;  /* 0x000000f7e0003986 */ /* 0x0083e6000c101910 */
        /* <DEDUP_REMOVED lines=25> */
[----:B------:R-:W3:Y:S04]  /*40680*/  LDL.LU R11, [R1+0xc0] ;  /* 0x0000c000010b7983 */ /* 0x000ee80000300800 */
[----:B------:R-:W4:Y:S01]  /*40690*/  LDL.LU R234, [R1+0x4c0] ;  /* 0x0004c00001ea7983 */ /* 0x000f220000300800 */
[----:B------:R-:W-:-:S04]  /*406a0*/  IMAD.WIDE R226, R0, 0x4, R2 ;  /* 0x0000000400e27825 */ /* 0x000fc800078e0202 */
[C---:B------:R-:W-:Y:S01]  /*406b0*/  IMAD.WIDE R248, R0.reuse, 0x4, R4 ;  /* 0x0000000400f87825 */ /* 0x040fe200078e0204 */
[----:B------:R1:W-:Y:S01]  /*406c0*/  @P1 STG.E desc[UR16][R224.64], R252 ;  /* 0x000000fce0001986 */ /* 0x0003e2000c101910 */
[----:B------:R-:W-:Y:S01]  /*406d0*/  ISETP.GE.AND P5, PT, R9, UR4, PT ;  /* 0x0000000409007c0c */ /* 0x000fe2000bfa6270 */
[----:B------:R-:W-:Y:S02]  /*406e0*/  ULDC UR4, c[0x0][0x248] ;  /* 0x0000920000047ab9 */ /* 0x000fe40000000800 */
[----:B------:R-:W4:Y:S04]  /*406f0*/  LDL.LU R250, [R1+0xc4] ;  /* 0x0000c40001fa7983 */ /* 0x000f280000300800 */
[----:B------:R-:W4:Y:S01]  /*40700*/  LDL.LU R235, [R1+0x4c4] ;  /* 0x0004c40001eb7983 */ /* 0x000f220000300800 */
[----:B-1----:R-:W-:-:S03]  /*40710*/  IADD3 R224, R0, UR4, RZ ;  /* 0x0000000400e07c10 */ /* 0x002fc6000fffe0ff */
[----:B------:R-:W4:Y:S04]  /*40720*/  LDL.LU R243, [R1+0x2c4] ;  /* 0x0002c40001f37983 */ /* 0x000f280000300800 */
[----:B--2---:R-:W-:Y:S01]  /*40730*/  @P6 STG.E desc[UR16][R226.64], R10 ;  /* 0x0000000ae2006986 */ /* 0x004fe2000c101910 */
[----:B------:R-:W-:Y:S01]  /*40740*/  VIADD R9, R6, 0x65 ;  /* 0x0000006506097836 */ /* 0x000fe20000000000 */
[----:B------:R-:W-:Y:S02]  /*40750*/  ULDC UR4, c[0x0][0x22c] ;  /* 0x00008b0000047ab9 */ /* 0x000fe40000000800 */
[----:B---3--:R1:W-:Y:S01]  /*40760*/  @P2 STG.E desc[UR16][R248.64], R11 ;  /* 0x0000000bf8002986 */ /* 0x0083e2000c101910 */
[----:B------:R-:W-:Y:S01]  /*40770*/  ISETP.LT.AND P2, PT, R7, UR10, !P0 ;  /* 0x0000000a07007c0c */ /* 0x000fe2000c741270 */
[----:B------:R-:W-:-:S02]  /*40780*/  VIADD R0, R224, UR6 ;  /* 0x00000006e0007c36 */ /* 0x000fc40008000000 */
[----:B------:R-:W2:Y:S01]  /*40790*/  LDL.LU R242, [R1+0x6c8] ;  /* 0x0006c80001f27983 */ /* 0x000ea20000300800 */
[----:B-1----:R-:W-:-:S03]  /*407a0*/  IMAD.WIDE R10, R224, 0x4, R2 ;  /* 0x00000004e00a7825 */ /* 0x002fc600078e0202 */
[----:B------:R-:W3:Y:S01]  /*407b0*/  LDL.LU R241, [R1+0xc8] ;  /* 0x0000c80001f17983 */ /* 0x000ee20000300800 */
[----:B------:R-:W-:Y:S01]  /*407c0*/  ISETP.LT.AND P0, PT, R8, UR12, !P0 ;  /* 0x0000000c08007c0c */ /* 0x000fe2000c701270 */
[----:B------:R-:W-:Y:S01]  /*407d0*/  ULDC UR10, c[0x0][0x228] ;  /* 0x00008a00000a7ab9 */ /* 0x000fe20000000800 */
[----:B------:R-:W-:Y:S01]  /*407e0*/  ISETP.LT.AND P6, PT, R7, UR14, !P4 ;  /* 0x0000000e07007c0c */ /* 0x000fe2000e7c1270 */
[----:B------:R-:W3:Y:S01]  /*407f0*/  LDL.LU R240, [R1+0x4c8] ;  /* 0x0004c80001f07983 */ /* 0x000ee20000300800 */
[----:B------:R-:W-:Y:S01]  /*40800*/  IMAD.WIDE R224, R224, 0x4, R4 ;  /* 0x00000004e0e07825 */ /* 0x000fe200078e0204 */
[----:B------:R-:W-:Y:S01]  /*40810*/  ISETP.GE.AND P1, PT, R9, UR8, PT ;  /* 0x0000000809007c0c */ /* 0x000fe2000bf26270 */
[----:B------:R-:W-:Y:S01]  /*40820*/  ULDC UR12, c[0x0][0x228] ;  /* 0x00008a00000c7ab9 */ /* 0x000fe20000000800 */
[----:B------:R-:W3:Y:S01]  /*40830*/  LDL.LU R247, [R1+0x2c8] ;  /* 0x0002c80001f77983 */ /* 0x000ee20000300800 */
[----:B------:R-:W-:-:S03]  /*40840*/  ULDC UR6, c[0x0][0x248] ;  /* 0x0000920000067ab9 */ /* 0x000fc60000000800 */
[----:B----4-:R1:W-:Y:S01]  /*40850*/  @P2 STG.E desc[UR16][R10.64], R234 ;  /* 0x000000ea0a002986 */ /* 0x0103e2000c101910 */
[----:B------:R-:W-:Y:S01]  /*40860*/  ISETP.LT.AND P4, PT, R8, UR18, !P4 ;  /* 0x0000001208007c0c */ /* 0x000fe2000e781270 */
[----:B------:R-:W-:Y:S01]  /*40870*/  IMAD.WIDE R226, R0, 0x4, R2 ;  /* 0x0000000400e27825 */ /* 0x000fe200078e0202 */
[----:B------:R-:W-:Y:S01]  /*40880*/  IADD3 R9, R6, 0x66, RZ ;  /* 0x0000006606097810 */ /* 0x000fe20007ffe0ff */
[----:B------:R-:W4:Y:S01]  /*40890*/  LDL.LU R246, [R1+0x6cc] ;  /* 0x0006cc0001f67983 */ /* 0x000f220000300800 */
[----:B------:R-:W-:Y:S01]  /*408a0*/  ULDC UR14, c[0x0][0x228] ;  /* 0x00008a00000e7ab9 */ /* 0x000fe20000000800 */
[----:B------:R-:W-:Y:S01]  /*408b0*/  IMAD.WIDE R248, R0, 0x4, R4 ;  /* 0x0000000400f87825 */ /* 0x000fe200078e0204 */
[----:B------:R-:W-:Y:S01]  /*408c0*/  ULDC UR18, c[0x0][0x228] ;  /* 0x00008a0000127ab9 */ /* 0x000fe20000000800 */
[----:B------:R-:W4:Y:S01]  /*408d0*/  LDL.LU R245, [R1+0xcc] ;  /* 0x0000cc0001f57983 */ /* 0x000f220000300800 */
[----:B------:R-:W-:-:S03]  /*408e0*/  ULDC UR8, c[0x0][0x22c] ;  /* 0x00008b0000087ab9 */ /* 0x000fc60000000800 */
[----:B------:R-:W4:Y:S04]  /*408f0*/  LDL.LU R244, [R1+0x4cc] ;  /* 0x0004cc0001f47983 */ /* 0x000f280000300800 */
[----:B------:R-:W4:Y:S04]  /*40900*/  LDL.LU R252, [R1+0x2cc] ;  /* 0x0002cc0001fc7983 */ /* 0x000f280000300800 */
[----:B-1----:R-:W4:Y:S04]  /*40910*/  LDL.LU R234, [R1+0xe28] ;  /* 0x000e280001ea7983 */ /* 0x002f280000300800 */
[----:B------:R-:W2:Y:S04]  /*40920*/  LDL.LU R10, [R1+0x2c0] ;  /* 0x0002c000010a7983 */ /* 0x000ea80000300800 */
[----:B------:R-:W3:Y:S01]  /*40930*/  LDL.LU R11, [R1+0x6c4] ;  /* 0x0006c400010b7983 */ /* 0x000ee20000300800 */
[----:B------:R-:W-:Y:S01]  /*40940*/  ISETP.GE.AND P2, PT, R9, UR4, PT ;  /* 0x0000000409007c0c */ /* 0x000fe2000bf46270 */
[----:B------:R-:W-:Y:S01]  /*40950*/  ULDC UR4, c[0x0][0x248] ;  /* 0x0000920000047ab9 */ /* 0x000fe20000000800 */
[----:B------:R-:W-:Y:S01]  /*40960*/  VIADD R9, R6, 0x67 ;  /* 0x0000006706097836 */ /* 0x000fe20000000000 */
[----:B--2---:R1:W-:Y:S04]  /*40970*/  @P0 STG.E desc[UR16][R224.64], R10 ;  /* 0x0000000ae0000986 */ /* 0x0043e8000c101910 */
[----:B---3--:R2:W-:Y:S01]  /*40980*/  @P6 STG.E desc[UR16][R226.64], R11 ;  /* 0x0000000be2006986 */ /* 0x0085e2000c101910 */
        /* <DEDUP_REMOVED lines=13> */
[----:B--2---:R-:W-:Y:S01]  /*40a60*/  IMAD.WIDE R10, R224, 0x4, R2 ;  /* 0x00000004e00a7825 */ /* 0x004fe200078e0202 */
[----:B------:R-:W-:Y:S01]  /*40a70*/  IADD3 R9, R6, 0x68, RZ ;  /* 0x0000006806097810 */ /* 0x000fe20007ffe0ff */
[----:B------:R-:W-:Y:S01]  /*40a80*/  ULDC UR6, c[0x0][0x248] ;  /* 0x0000920000067ab9 */ /* 0x000fe20000000800 */
[----:B------:R-:W-:Y:S01]  /*40a90*/  ULDC UR8, c[0x0][0x22c] ;  /* 0x00008b0000087ab9 */ /* 0x000fe20000000800 */
[----:B------:R-:W-:Y:S01]  /*40aa0*/  IMAD.WIDE R224, R224, 0x4, R4 ;  /* 0x00000004e0e07825 */ /* 0x000fe200078e0204 */
[----:B------:R-:W-:Y:S03]  /*40ab0*/  @P4 STG.E desc[UR16][R10.64], R235 ;  /* 0x000000eb0a004986 */ /* 0x000fe6000c101910 */
[C---:B------:R-:W-:Y:S01]  /*40ac0*/  IMAD.WIDE R226, R0.reuse, 0x4, R2 ;  /* 0x0000000400e27825 */ /* 0x040fe200078e0202 */
[----:B------:R1:W-:Y:S03]  /*40ad0*/  @P3 STG.E desc[UR16][R224.64], R243 ;  /* 0x000000f3e0003986 */ /* 0x0003e6000c101910 */
[----:B---3--:R-:W-:Y:S01]  /*40ae0*/  IMAD.WIDE R248, R0, 0x4, R4 ;  /* 0x0000000400f87825 */ /* 0x008fe200078e0204 */
        /* <DEDUP_REMOVED lines=25> */
[----:B---3--:R-:W-:Y:S01]  /*40c80*/  IMAD.WIDE R248, R0, 0x4, R4 ;  /* 0x0000000400f87825 */ /* 0x008fe200078e0204 */
[----:B----4-:R-:W-:Y:S01]  /*40c90*/  @P6 STG.E desc[UR16][R226.64], R246 ;  /* 0x000000f6e2006986 */ /* 0x010fe2000c101910 */
        /* <DEDUP_REMOVED lines=26> */
[----:B------:R-:W-:Y:S01]  /*40e40*/  IMAD.WIDE R248, R0, 0x4, R4 ;  /* 0x0000000400f87825 */ /* 0x000fe200078e0204 */
[----:B------:R1:W-:Y:S01]  /*40e50*/  @P0 STG.E desc[UR16][R224.64], R252 ;  /* 0x000000fce0000986 */ /* 0x0003e2000c101910 */
[----:B------:R-:W-:Y:S01]  /*40e60*/  ISETP.GE.AND P2, PT, R9, UR4, PT ;  /* 0x0000000409007c0c */ /* 0x000fe2000bf46270 */
[----:B------:R-:W-:Y:S01]  /*40e70*/  ULDC UR4, c[0x0][0x248] ;  /* 0x0000920000047ab9 */ /* 0x000fe20000000800 */
[----:B------:R-:W-:Y:S01]  /*40e80*/  VIADD R9, R6, 0x6d ;  /* 0x0000006d06097836 */ /* 0x000fe20000000000 */
[----:B------:R-:W4:Y:S04]  /*40e90*/  LDL.LU R250, [R1+0x4d4] ;  /* 0x0004d40001fa7983 */ /* 0x000f280000300800 */
[----:B------:R-:W4:Y:S01]  /*40ea0*/  LDL.LU R243, [R1+0x2d4] ;  /* 0x0002d40001f37983 */ /* 0x000f220000300800 */
[----:B-1----:R-:W-:-:S03]  /*40eb0*/  IADD3 R224, R0, UR4, RZ ;  /* 0x0000000400e07c10 */ /* 0x002fc6000fffe0ff */
[----:B------:R-:W4:Y:S01]  /*40ec0*/  LDL.LU R242, [R1+0x6d8] ;  /* 0x0006d80001f27983 */ /* 0x000f220000300800 */
[----:B------:R-:W-:Y:S01]  /*40ed0*/  ISETP.GE.AND P0, PT, R9, UR8, PT ;  /* 0x0000000809007c0c */ /* 0x000fe2000bf06270 */
[----:B------:R-:W-:Y:S02]  /*40ee0*/  ULDC UR4, c[0x0][0x22c] ;  /* 0x00008b0000047ab9 */ /* 0x000fe40000000800 */
[----:B------:R-:W4:Y:S01]  /*40ef0*/  LDL.LU R241, [R1+0xd8] ;  /* 0x0000d80001f17983 */ /* 0x000f220000300800 */
[----:B------:R-:W-:-:S03]  /*40f00*/  IADD3 R9, R6, 0x6e, RZ ;  /* 0x0000006e06097810 */ /* 0x000fc60007ffe0ff */
[----:B--2---:R-:W-:Y:S01]  /*40f10*/  @P6 STG.E desc[UR16][R226.64], R10 ;  /* 0x0000000ae2006986 */ /* 0x004fe2000c101910 */
[----:B------:R-:W-:Y:S01]  /*40f20*/  VIADD R0, R224, UR6 ;  /* 0x00000006e0007c36 */ /* 0x000fe20008000000 */
[----:B------:R-:W-:Y:S02]  /*40f30*/  ULDC UR8, c[0x0][0x22c] ;  /* 0x00008b0000087ab9 */ /* 0x000fe40000000800 */
[----:B------:R-:W2:Y:S01]  /*40f40*/  LDL.LU R240, [R1+0x4d8] ;  /* 0x0004d80001f07983 */ /* 0x000ea20000300800 */
[C---:B------:R-:W-:Y:S01]  /*40f50*/  ISETP.LT.AND P6, PT, R7.reuse, UR14, !P5 ;  /* 0x0000000e07007c0c */ /* 0x040fe2000efc1270 */
[----:B------:R-:W-:Y:S01]  /*40f60*/  ULDC UR14, c[0x0][0x228] ;  /* 0x00008a00000e7ab9 */ /* 0x000fe20000000800 */
[----:B------:R-:W-:Y:S01]  /*40f70*/  ULDC UR6, c[0x0][0x248] ;  /* 0x0000920000067ab9 */ /* 0x000fe20000000800 */
[----:B---3--:R1:W-:Y:S01]  /*40f80*/  @P4 STG.E desc[UR16][R248.64], R11 ;  /* 0x0000000bf8004986 */ /* 0x0083e2000c101910 */
[----:B------:R-:W-:Y:S01]  /*40f90*/  ISETP.LT.AND P4, PT, R7, UR10, !P3 ;  /* 0x0000000a07007c0c */ /* 0x000fe2000df81270 */
[----:B------:R-:W-:-:S02]  /*40fa0*/  ULDC UR10, c[0x0][0x228] ;  /* 0x00008a00000a7ab9 */ /* 0x000fc40000000800 */
[----:B------:R-:W3:Y:S04]  /*40fb0*/  LDL.LU R247, [R1+0x2d8] ;  /* 0x0002d80001f77983 */ /* 0x000ee80000300800 */
[----:B------:R-:W3:Y:S01]  /*40fc0*/  LDL.LU R246, [R1+0x6dc] ;  /* 0x0006dc0001f67983 */ /* 0x000ee20000300800 */
[----:B-1----:R-:W-:-:S03]  /*40fd0*/  IMAD.WIDE R10, R224, 0x4, R2 ;  /* 0x00000004e00a7825 */ /* 0x002fc600078e0202 */
[----:B------:R-:W3:Y:S04]  /*40fe0*/  LDL.LU R245, [R1+0xdc] ;  /* 0x0000dc0001f57983 */ /* 0x000ee80000300800 */
[----:B------:R-:W3:Y:S04]  /*40ff0*/  LDL.LU R244, [R1+0x4dc] ;  /* 0x0004dc0001f47983 */ /* 0x000ee80000300800 */
[----:B------:R-:W3:Y:S04]  /*41000*/  LDL.LU R252, [R1+0x2dc] ;  /* 0x0002dc0001fc7983 */ /* 0x000ee80000300800 */
[----:B----4-:R1:W-:Y:S01]  /*41010*/  @P4 STG.E desc[UR16][R10.64], R235 ;  /* 0x000000eb0a004986 */ /* 0x0103e2000c101910 */
[----:B------:R-:W-:-:S02]  /*41020*/  ISETP.GE.AND P4, PT, R9, UR4, PT ;  /* 0x0000000409007c0c */ /* 0x000fc4000bf86270 */
[C---:B------:R-:W-:Y:S02]  /*41030*/  ISETP.LT.AND P3, PT, R8.reuse, UR12, !P3 ;  /* 0x0000000c08007c0c */ /* 0x040fe4000df61270 */
[----:B------:R-:W-:Y:S01]  /*41040*/  ISETP.LT.AND P5, PT, R8, UR18, !P5 ;  /* 0x0000001208007c0c */ /* 0x000fe2000efa1270 */
[----:B------:R-:W-:Y:S01]  /*41050*/  IMAD.WIDE R224, R224, 0x4, R4 ;  /* 0x00000004e0e07825 */ /* 0x000fe200078e0204 */
[----:B------:R-:W-:Y:S01]  /*41060*/  ULDC UR4, c[0x0][0x248] ;  /* 0x0000920000047ab9 */ /* 0x000fe20000000800 */
[----:B------:R-:W-:Y:S01]  /*41070*/  ULDC UR12, c[0x0][0x228] ;  /* 0x00008a00000c7ab9 */ /* 0x000fe20000000800 */
[----:B------:R-:W-:Y:S01]  /*41080*/  ULDC UR18, c[0x0][0x228] ;  /* 0x00008a0000127ab9 */ /* 0x000fe20000000800 */
[----:B-1----:R-:W4:Y:S04]  /*41090*/  LDL.LU R235, [R1+0xe24] ;  /* 0x000e240001eb7983 */ /* 0x002f280000300800 */
[----:B------:R-:W2:Y:S04]  /*410a0*/  LDL.LU R10, [R1+0x6d4] ;  /* 0x0006d400010a7983 */ /* 0x000ea80000300800 */
[----:B------:R-:W3:Y:S04]  /*410b0*/  LDL.LU R11, [R1+0xd4] ;  /* 0x0000d400010b7983 */ /* 0x000ee80000300800 */
[----:B------:R-:W4:Y:S01]  /*410c0*/  LDL.LU R9, [R1+0x2d0] ;  /* 0x0002d00001097983 */ /* 0x000f220000300800 */
[----:B------:R-:W-:-:S04]  /*410d0*/  IMAD.WIDE R226, R0, 0x4, R2 ;  /* 0x0000000400e27825 */ /* 0x000fc800078e0202 */
[----:B------:R-:W-:Y:S01]  /*410e0*/  IMAD.WIDE R248, R0, 0x4, R4 ;  /* 0x0000000400f87825 */ /* 0x000fe200078e0204 */
[----:B----4-:R1:W-:Y:S04]  /*410f0*/  @P3 STG.E desc[UR16][R224.64], R9 ;  /* 0x00000009e0003986 */ /* 0x0103e8000c101910 */
[----:B--2---:R-:W-:Y:S01]  /*41100*/  @P6 STG.E desc[UR16][R226.64], R10 ;  /* 0x0000000ae2006986 */ /* 0x004fe2000c101910 */
[C---:B------:R-:W-:Y:S01]  /*41110*/  ISETP.LT.AND P6, PT, R7.reuse, UR14, !P2 ;  /* 0x0000000e07007c0c */ /* 0x040fe2000d7c1270 */
[----:B------:R-:W-:Y:S02]  /*41120*/  ULDC UR14, c[0x0][0x228] ;  /* 0x00008a00000e7ab9 */ /* 0x000fe40000000800 */
[----:B---3--:R2:W-:Y:S01]  /*41130*/  @P5 STG.E desc[UR16][R248.64], R11 ;  /* 0x0000000bf8005986 */ /* 0x0085e2000c101910 */
[----:B------:R-:W-:Y:S01]  /*41140*/  ISETP.LT.AND P5, PT, R7, UR10, !P1 ;  /* 0x0000000a07007c0c */ /* 0x000fe2000cfa1270 */
[----:B------:R-:W-:Y:S01]  /*41150*/  ULDC UR10, c[0x0][0x228] ;  /* 0x00008a00000a7ab9 */ /* 0x000fe20000000800 */
[----:B------:R-:W-:Y:S01]  /*41160*/  ISETP.LT.AND P1, PT, R8, UR12, !P1 ;  /* 0x0000000c08007c0c */ /* 0x000fe2000cf21270 */
[----:B-1----:R-:W-:Y:S01]  /*41170*/  VIADD R9, R6, 0x6f ;  /* 0x0000006f06097836 */ /* 0x002fe20000000000 */
[----:B------:R-:W-:Y:S01]  /*41180*/  IADD3 R224, R0, UR4, RZ ;  /* 0x0000000400e07c10 */ /* 0x000fe2000fffe0ff */
[----:B------:R-:W-:Y:S01]  /*41190*/  ULDC UR4, c[0x0][0x22c] ;  /* 0x00008b0000047ab9 */ /* 0x000fe20000000800 */
[----:B------:R-:W-:Y:S01]  /*411a0*/  ISETP.LT.AND P2, PT, R8, UR18, !P2 ;  /* 0x0000001208007c0c */ /* 0x000fe2000d741270 */
[----:B------:R-:W-:Y:S01]  /*411b0*/  ULDC UR12, c[0x0][0x228] ;  /* 0x00008a00000c7ab9 */ /* 0x000fe20000000800 */
[----:B------:R-:W-:Y:S01]  /*411c0*/  ISETP.GE.AND P3, PT, R9, UR8, PT ;  /* 0x0000000809007c0c */ /* 0x000fe2000bf66270 */
[----:B------:R-:W-:-:S02]  /*411d0*/  VIADD R0, R224, UR6 ;  /* 0x00000006e0007c36 */ /* 0x000fc40008000000 */
[----:B--2---:R-:W-:Y:S01]  /*411e0*/  IMAD.WIDE R10, R224, 0x4, R2 ;  /* 0x00000004e00a7825 */ /* 0x004fe200078e0202 */
[----:B------:R-:W-:Y:S01]  /*411f0*/  IADD3 R9, R6, 0x70, RZ ;  /* 0x0000007006097810 */ /* 0x000fe20007ffe0ff */
[----:B------:R-:W-:Y:S01]  /*41200*/  ULDC UR18, c[0x0][0x228] ;  /* 0x00008a0000127ab9 */ /* 0x000fe20000000800 */
[----:B------:R-:W-:Y:S01]  /*41210*/  ULDC UR6, c[0x0][0x248] ;  /* 0x0000920000067ab9 */ /* 0x000fe20000000800 */
[----:B------:R-:W-:Y:S01]  /*41220*/  IMAD.WIDE R224, R224, 0x4, R4 ;  /* 0x00000004e0e07825 */ /* 0x000fe200078e0204 */
[----:B------:R-:W-:Y:S01]  /*41230*/  @P5 STG.E desc[UR16][R10.64], R250 ;  /* 0x000000fa0a005986 */ /* 0x000fe2000c101910 */
[----:B------:R-:W-:Y:S02]  /*41240*/  ULDC UR8, c[0x0][0x22c] ;  /* 0x00008b0000087ab9 */ /* 0x000fe40000000800 */
[C---:B------:R-:W-:Y:S01]  /*41250*/  IMAD.WIDE R226, R0.reuse, 0x4, R2 ;  /* 0x0000000400e27825 */ /* 0x040fe200078e0202 */
[----:B------:R1:W-:Y:S03]  /*41260*/  @P1 STG.E desc[UR16][R224.64], R243 ;  /* 0x000000f3e0001986 */ /* 0x0003e6000c101910 */
[----:B------:R-:W-:Y:S01]  /*41270*/  IMAD.WIDE R248, R0, 0x4, R4 ;  /* 0x0000000400f87825 */ /* 0x000fe200078e0204 */
        /* <DEDUP_REMOVED lines=81> */
[----:B----4-:R1:W-:Y:S01]  /*41790*/  @P5 STG.E desc[UR16][R10.64], R240 ;  /* 0x000000f00a005986 */ /* 0x0103e2000c101910 */
[----:B------:R-:W-:Y:S02]  /*417a0*/  ISETP.GE.AND P5, PT, R9, UR4, PT ;  /* 0x0000000409007c0c */ /* 0x000fe4000bfa6270 */
[----:B------:R-:W-:-:S02]  /*417b0*/  ISETP.LT.AND P1, PT, R8, UR12, !P1 ;  /* 0x0000000c08007c0c */ /* 0x000fc4000cf21270 */
        /* <DEDUP_REMOVED lines=10> */
[C---:B------:R-:W-:Y:S01]  /*41860*/  IMAD.WIDE R248, R0.reuse, 0x4, R4 ;  /* 0x0000000400f87825 */ /* 0x040fe200078e0204 */
[----:B----4-:R1:W-:Y:S04]  /*41870*/  @P1 STG.E desc[UR16][R224.64], R9 ;  /* 0x00000009e0001986 */ /* 0x0103e8000c101910 */
[----:B--2---:R-:W-:Y:S04]  /*41880*/  @P6 STG.E desc[UR16][R226.64], R10 ;  /* 0x0000000ae2006986 */ /* 0x004fe8000c101910 */
[----:B---3--:R2:W-:Y:S01]  /*41890*/  @P2 STG.E desc[UR16][R248.64], R11 ;  /* 0x0000000bf8002986 */ /* 0x0085e2000c101910 */
[C---:B------:R-:W-:Y:S01]  /*418a0*/  ISETP.LT.AND P2, PT, R7.reuse, UR10, !P0 ;  /* 0x0000000a07007c0c */ /* 0x040fe2000c741270 */
[----:B------:R-:W-:Y:S01]  /*418b0*/  ULDC UR10, c[0x0][0x228] ;  /* 0x00008a00000a7ab9 */ /* 0x000fe20000000800 */
[----:B-1----:R-:W-:Y:S01]  /*418c0*/  IADD3 R224, R0, UR4, RZ ;  /* 0x0000000400e07c10 */ /* 0x002fe2000fffe0ff */
[----:B------:R-:W-:Y:S01]  /*418d0*/  VIADD R9, R6, 0x77 ;  /* 0x0000007706097836 */ /* 0x000fe20000000000 */
[----:B------:R-:W-:Y:S01]  /*418e0*/  ISETP.LT.AND P0, PT, R8, UR12, !P0 ;  /* 0x0000000c08007c0c */ /* 0x000fe2000c701270 */
[----:B------:R-:W-:Y:S01]  /*418f0*/  ULDC UR4, c[0x0][0x22c] ;  /* 0x00008b0000047ab9 */ /* 0x000fe20000000800 */
[----:B------:R-:W-:Y:S01]  /*41900*/  ISETP.LT.AND P6, PT, R7, UR14, !P4 ;  /* 0x0000000e07007c0c */ /* 0x000fe2000e7c1270 */
[----:B--2---:R-:W-:-:S04]  /*41910*/  IMAD.WIDE R10, R224, 0x4, R2 ;  /* 0x00000004e00a7825 */ /* 0x004fc800078e0202 */
[----:B------:R-:W-:Y:S02]  /*41920*/  VIADD R0, R224, UR6 ;  /* 0x00000006e0007c36 */ /* 0x000fe40008000000 */
[----:B------:R1:W-:Y:S01]  /*41930*/  @P2 STG.E desc[UR16][R10.64], R241 ;  /* 0x000000f10a002986 */ /* 0x0003e2000c101910 */
[----:B------:R-:W-:Y:S01]  /*41940*/  ISETP.LT.AND P4, PT, R8, UR18, !P4 ;  /* 0x0000001208007c0c */ /* 0x000fe2000e781270 */
[----:B------:R-:W-:Y:S01]  /*41950*/  IMAD.WIDE R224, R224, 0x4, R4 ;  /* 0x00000004e0e07825 */ /* 0x000fe200078e0204 */
[----:B------:R-:W-:Y:S01]  /*41960*/  ISETP.GE.AND P1, PT, R9, UR8, PT ;  /* 0x0000000809007c0c */ /* 0x000fe2000bf26270 */
[----:B------:R-:W-:Y:S01]  /*41970*/  ULDC UR12, c[0x0][0x228] ;  /* 0x00008a00000c7ab9 */ /* 0x000fe20000000800 */
[----:B------:R-:W-:Y:S01]  /*41980*/  ULDC UR14, c[0x0][0x228] ;  /* 0x00008a00000e7ab9 */ /* 0x000fe20000000800 */
[----:B------:R-:W-:Y:S01]  /*41990*/  ULDC UR6, c[0x0][0x248] ;  /* 0x0000920000067ab9 */ /* 0x000fe20000000800 */
[----:B-1----:R-:W2:Y:S01]  /*419a0*/  LDL.LU R241, [R1+0xe1c] ;  /* 0x000e1c0001f17983 */ /* 0x002ea20000300800 */
[----:B------:R-:W-:Y:S01]  /*419b0*/  IMAD.WIDE R226, R0, 0x4, R2 ;  /* 0x0000000400e27825 */ /* 0x000fe200078e0202 */
[----:B------:R-:W-:Y:S01]  /*419c0*/  IADD3 R9, R6, 0x78, RZ ;  /* 0x0000007806097810 */ /* 0x000fe20007ffe0ff */
[----:B------:R-:W-:Y:S01]  /*419d0*/  ULDC UR18, c[0x0][0x228] ;  /* 0x00008a0000127ab9 */ /* 0x000fe20000000800 */
[----:B------:R-:W3:Y:S01]  /*419e0*/  LDL.LU R11, [R1+0x2e4] ;  /* 0x0002e400010b7983 */ /* 0x000ee20000300800 */
[----:B------:R-:W-:Y:S01]  /*419f0*/  IMAD.WIDE R248, R0, 0x4, R4 ;  /* 0x0000000400f87825 */ /* 0x000fe200078e0204 */
[----:B------:R-:W-:Y:S01]  /*41a00*/  ISETP.GE.AND P2, PT, R9, UR4, PT ;  /* 0x0000000409007c0c */ /* 0x000fe2000bf46270 */
[----:B------:R-:W-:Y:S01]  /*41a10*/  ULDC UR4, c[0x0][0x248] ;  /* 0x0000920000047ab9 */ /* 0x000fe20000000800 */
[----:B------:R-:W-:Y:S01]  /*41a20*/  ULDC UR8, c[0x0][0x22c] ;  /* 0x00008b0000087ab9 */ /* 0x000fe20000000800 */
[----:B------:R-:W-:Y:S01]  /*41a30*/  VIADD R9, R6, 0x79 ;  /* 0x0000007906097836 */ /* 0x000fe20000000000 */
[----:B---3--:R1:W-:Y:S04]  /*41a40*/  @P0 STG.E desc[UR16][R224.64], R11 ;  /* 0x0000000be0000986 */ /* 0x0083e8000c101910 */
        /* <DEDUP_REMOVED lines=20> */
[C---:B---3--:R-:W-:Y:S01]  /*41b90*/  IMAD.WIDE R226, R0.reuse, 0x4, R2 ;  /* 0x0000000400e27825 */ /* 0x048fe200078e0202 */
        /* <DEDUP_REMOVED lines=25> */
[----:B-1----:R-:W3:Y:S04]  /*41d30*/  LDL.LU R10, [R1+0x6f0] ;  /* 0x0006f000010a7983 */ /* 0x002ee80000300800 */
[----:B------:R-:W4:Y:S04]  /*41d40*/  LDL.LU R11, [R1+0xf0] ;  /* 0x0000f000010b7983 */ /* 0x000f280000300800 */
[----:B------:R-:W2:Y:S01]  /*41d50*/  LDL.LU R242, [R1+0x4f0] ;  /* 0x0004f00001f27983 */ /* 0x000ea20000300800 */
[----:B------:R-:W-:-:S04]  /*41d60*/  IMAD.WIDE R226, R0, 0x4, R2 ;  /* 0x0000000400e27825 */ /* 0x000fc800078e0202 */
[----:B------:R-:W-:Y:S01]  /*41d70*/  IMAD.WIDE R248, R0, 0x4, R4 ;  /* 0x0000000400f87825 */ /* 0x000fe200078e0204 */
[----:B------:R1:W-:Y:S01]  /*41d80*/  @P1 STG.E desc[UR16][R224.64], R252 ;  /* 0x000000fce0001986 */ /* 0x0003e2000c101910 */
[----:B------:R-:W-:Y:S01]  /*41d90*/  ISETP.GE.AND P5, PT, R9, UR4, PT ;  /* 0x0000000409007c0c */ /* 0x000fe2000bfa6270 */
[----:B------:R-:W-:Y:S01]  /*41da0*/  ULDC UR4, c[0x0][0x248] ;  /* 0x0000920000047ab9 */ /* 0x000fe20000000800 */
[----:B------:R-:W-:Y:S01]  /*41db0*/  VIADD R9, R6, 0x7d ;  /* 0x0000007d06097836 */ /* 0x000fe20000000000 */
[----:B------:R-:W2:Y:S04]  /*41dc0*/  LDL.LU R243, [R1+0x4f4] ;  /* 0x0004f40001f37983 */ /* 0x000ea80000300800 */
[----:B------:R-:W2:Y:S01]  /*41dd0*/  LDL.LU R244, [R1+0x4f8] ;  /* 0x0004f80001f47983 */ /* 0x000ea20000300800 */
[----:B-1----:R-:W-:-:S03]  /*41de0*/  IADD3 R224, R0, UR4, RZ ;  /* 0x0000000400e07c10 */ /* 0x002fc6000fffe0ff */
[----:B------:R-:W2:Y:S01]  /*41df0*/  LDL.LU R250, [R1+0x2f8] ;  /* 0x0002f80001fa7983 */ /* 0x000ea20000300800 */
[----:B------:R-:W-:Y:S01]  /*41e00*/  ISETP.GE.AND P1, PT, R9, UR8, PT ;  /* 0x0000000809007c0c */ /* 0x000fe2000bf26270 */
[----:B------:R-:W-:Y:S01]  /*41e10*/  ULDC UR4, c[0x0][0x22c] ;  /* 0x00008b0000047ab9 */ /* 0x000fe20000000800 */
[----:B------:R-:W-:Y:S01]  /*41e20*/  IADD3 R9, R6, 0x7e, RZ ;  /* 0x0000007e06097810 */ /* 0x000fe20007ffe0ff */
[----:B------:R-:W2:Y:S04]  /*41e30*/  LDL.LU R247, [R1+0x6fc] ;  /* 0x0006fc0001f77983 */ /* 0x000ea80000300800 */
[----:B---3--:R-:W-:Y:S01]  /*41e40*/  @P6 STG.E desc[UR16][R226.64], R10 ;  /* 0x0000000ae2006986 */ /* 0x008fe2000c101910 */
[----:B------:R-:W-:Y:S01]  /*41e50*/  VIADD R0, R224, UR6 ;  /* 0x00000006e0007c36 */ /* 0x000fe20008000000 */
[----:B------:R-:W-:-:S02]  /*41e60*/  ULDC UR8, c[0x0][0x22c] ;  /* 0x00008b0000087ab9 */ /* 0x000fc40000000800 */
[----:B------:R-:W3:Y:S01]  /*41e70*/  LDL.LU R245, [R1+0xfc] ;  /* 0x0000fc0001f57983 */ /* 0x000ee20000300800 */
[C---:B------:R-:W-:Y:S01]  /*41e80*/  ISETP.LT.AND P6, PT, R7.reuse, UR14, !P4 ;  /* 0x0000000e07007c0c */ /* 0x040fe2000e7c1270 */
[----:B------:R-:W-:Y:S01]  /*41e90*/  ULDC UR14, c[0x0][0x228] ;  /* 0x00008a00000e7ab9 */ /* 0x000fe20000000800 */
[----:B------:R-:W-:Y:S01]  /*41ea0*/  ULDC UR6, c[0x0][0x248] ;  /* 0x0000920000067ab9 */ /* 0x000fe20000000800 */
[----:B----4-:R1:W-:Y:S01]  /*41eb0*/  @P2 STG.E desc[UR16][R248.64], R11 ;  /* 0x0000000bf8002986 */ /* 0x0103e2000c101910 */
[----:B------:R-:W-:Y:S01]  /*41ec0*/  ISETP.LT.AND P2, PT, R7, UR10, !P0 ;  /* 0x0000000a07007c0c */ /* 0x000fe2000c741270 */
[----:B------:R-:W-:Y:S02]  /*41ed0*/  ULDC UR10, c[0x0][0x228] ;  /* 0x00008a00000a7ab9 */ /* 0x000fe40000000800 */
[----:B------:R-:W4:Y:S04]  /*41ee0*/  LDL.LU R246, [R1+0x4fc] ;  /* 0x0004fc0001f67983 */ /* 0x000f280000300800 */
[----:B------:R-:W4:Y:S01]  /*41ef0*/  LDL.LU R252, [R1+0x2fc] ;  /* 0x0002fc0001fc7983 */ /* 0x000f220000300800 */
[----:B-1----:R-:W-:-:S05]  /*41f00*/  IMAD.WIDE R10, R224, 0x4, R2 ;  /* 0x00000004e00a7825 */ /* 0x002fca00078e0202 */
[----:B--2---:R1:W-:Y:S01]  /*41f10*/  @P2 STG.E desc[UR16][R10.64], R242 ;  /* 0x000000f20a002986 */ /* 0x0043e2000c101910 */
[----:B------:R-:W-:Y:S02]  /*41f20*/  ISETP.GE.AND P2, PT, R9, UR4, PT ;  /* 0x0000000409007c0c */ /* 0x000fe4000bf46270 */
[C---:B------:R-:W-:Y:S02]  /*41f30*/  ISETP.LT.AND P0, PT, R8.reuse, UR12, !P0 ;  /* 0x0000000c08007c0c */ /* 0x040fe4000c701270 */
[----:B------:R-:W-:Y:S01]  /*41f40*/  ISETP.LT.AND P4, PT, R8, UR18, !P4 ;  /* 0x0000001208007c0c */ /* 0x000fe2000e781270 */
[----:B------:R-:W-:Y:S01]  /*41f50*/  IMAD.WIDE R224, R224, 0x4, R4 ;  /* 0x00000004e0e07825 */ /* 0x000fe200078e0204 */
[----:B------:R-:W-:Y:S01]  /*41f60*/  ULDC UR4, c[0x0][0x248] ;  /* 0x0000920000047ab9 */ /* 0x000fe20000000800 */
[----:B------:R-:W-:Y:S01]  /*41f70*/  ULDC UR12, c[0x0][0x228] ;  /* 0x00008a00000c7ab9 */ /* 0x000fe20000000800 */
[----:B------:R-:W-:Y:S01]  /*41f80*/  ULDC UR18, c[0x0][0x228] ;  /* 0x00008a0000127ab9 */ /* 0x000fe20000000800 */
[----:B-1----:R-:W2:Y:S04]  /*41f90*/  LDL.LU R242, [R1+0xe18] ;  /* 0x000e180001f27983 */ /* 0x002ea80000300800 */
[----:B------:R-:W3:Y:S04]  /*41fa0*/  LDL.LU R10, [R1+0x6f4] ;  /* 0x0006f400010a7983 */ /* 0x000ee80000300800 */
[----:B------:R-:W4:Y:S04]  /*41fb0*/  LDL.LU R11, [R1+0xf4] ;  /* 0x0000f400010b7983 */ /* 0x000f280000300800 */
[----:B------:R-:W2:Y:S01]  /*41fc0*/  LDL.LU R9, [R1+0x2f0] ;  /* 0x0002f00001097983 */ /* 0x000ea20000300800 */
[----:B------:R-:W-:-:S04]  /*41fd0*/  IMAD.WIDE R226, R0, 0x4, R2 ;  /* 0x0000000400e27825 */ /* 0x000fc800078e0202 */
[C---:B------:R-:W-:Y:S01]  /*41fe0*/  IMAD.WIDE R248, R0.reuse, 0x4, R4 ;  /* 0x0000000400f87825 */ /* 0x040fe200078e0204 */
[----:B--2---:R1:W-:Y:S04]  /*41ff0*/  @P0 STG.E desc[UR16][R224.64], R9 ;  /* 0x00000009e0000986 */ /* 0x0043e8000c101910 */
[----:B---3--:R-:W-:Y:S04]  /*42000*/  @P6 STG.E desc[UR16][R226.64], R10 ;  /* 0x0000000ae2006986 */ /* 0x008fe8000c101910 */
[----:B----4-:R2:W-:Y:S01]  /*42010*/  @P4 STG.E desc[UR16][R248.64], R11 ;  /* 0x0000000bf8004986 */ /* 0x0105e2000c101910 */
[----:B------:R-:W-:Y:S01]  /*42020*/  ISETP.LT.AND P4, PT, R7, UR10, !P3 ;  /* 0x0000000a07007c0c */ /* 0x000fe2000df81270 */
[----:B------:R-:W-:Y:S01]  /*42030*/  ULDC UR10, c[0x0][0x228] ;  /* 0x00008a00000a7ab9 */ /* 0x000fe20000000800 */
[----:B-1----:R-:W-:Y:S01]  /*42040*/  IADD3 R224, R0, UR4, RZ ;  /* 0x0000000400e07c10 */ /* 0x002fe2000fffe0ff */
[----:B------:R-:W-:Y:S01]  /*42050*/  VIADD R9, R6, 0x7f ;  /* 0x0000007f06097836 */ /* 0x000fe20000000000 */
[----:B------:R-:W-:-:S04]  /*42060*/  ULDC UR4, c[0x0][0x22c] ;  /* 0x00008b0000047ab9 */ /* 0x000fc80000000800 */
[----:B------:R-:W-:Y:S01]  /*42070*/  ISETP.GE.AND P0, PT, R9, UR8, PT ;  /* 0x0000000809007c0c */ /* 0x000fe2000bf06270 */
[----:B--2---:R-:W-:Y:S01]  /*42080*/  IMAD.WIDE R10, R224, 0x4, R2 ;  /* 0x00000004e00a7825 */ /* 0x004fe200078e0202 */
[----:B------:R-:W-:Y:S01]  /*42090*/  IADD3 R9, R6, 0x80, RZ ;  /* 0x0000008006097810 */ /* 0x000fe20007ffe0ff */
[----:B------:R-:W-:-:S03]  /*420a0*/  ULDC UR8, c[0x0][0x22c] ;  /* 0x00008b0000087ab9 */ /* 0x000fc60000000800 */
[----:B------:R1:W-:Y:S01]  /*420b0*/  @P4 STG.E desc[UR16][R10.64], R243 ;  /* 0x000000f30a004986 */ /* 0x0003e2000c101910 */
[----:B------:R-:W-:Y:S02]  /*420c0*/  ISETP.GE.AND P4, PT, R9, UR4, PT ;  /* 0x0000000409007c0c */ /* 0x000fe4000bf86270 */
[----:B------:R-:W-:Y:S02]  /*420d0*/  ISETP.LT.AND P3, PT, R8, UR12, !P3 ;  /* 0x0000000c08007c0c */ /* 0x000fe4000df61270 */
[----:B------:R-:W-:Y:S01]  /*420e0*/  ISETP.LT.AND P6, PT, R7, UR14, !P5 ;  /* 0x0000000e07007c0c */ /* 0x000fe2000efc1270 */
[----:B------:R-:W-:Y:S01]  /*420f0*/  VIADD R0, R224, UR6 ;  /* 0x00000006e0007c36 */ /* 0x000fe20008000000 */
[----:B-1----:R-:W2:Y:S01]  /*42100*/  LDL.LU R243, [R1+0xe14] ;  /* 0x000e140001f37983 */ /* 0x002ea20000300800 */
[----:B------:R-:W-:Y:S01]  /*42110*/  ISETP.LT.AND P5, PT, R8, UR18, !P5 ;  /* 0x0000001208007c0c */ /* 0x000fe2000efa1270 */
[----:B------:R-:W-:Y:S01]  /*42120*/  IMAD.WIDE R224, R224, 0x4, R4 ;  /* 0x00000004e0e07825 */ /* 0x000fe200078e0204 */
[----:B------:R-:W-:Y:S01]  /*42130*/  ULDC UR4, c[0x0][0x248] ;  /* 0x0000920000047ab9 */ /* 0x000fe20000000800 */
[----:B------:R-:W3:Y:S01]  /*42140*/  LDL.LU R10, [R1+0x6f8] ;  /* 0x0006f800010a7983 */ /* 0x000ee20000300800 */
[----:B------:R-:W-:Y:S01]  /*42150*/  ULDC UR12, c[0x0][0x228] ;  /* 0x00008a00000c7ab9 */ /* 0x000fe20000000800 */
[----:B------:R-:W-:Y:S01]  /*42160*/  IMAD.WIDE R226, R0, 0x4, R2 ;  /* 0x0000000400e27825 */ /* 0x000fe200078e0202 */
[----:B------:R-:W-:Y:S01]  /*42170*/  ULDC UR14, c[0x0][0x228] ;  /* 0x00008a00000e7ab9 */ /* 0x000fe20000000800 */
[----:B------:R-:W4:Y:S01]  /*42180*/  LDL.LU R11, [R1+0xf8] ;  /* 0x0000f800010b7983 */ /* 0x000f220000300800 */
[----:B------:R-:W-:Y:S01]  /*42190*/  ULDC UR18, c[0x0][0x228] ;  /* 0x00008a0000127ab9 */ /* 0x000fe20000000800 */
[----:B------:R-:W-:-:S02]  /*421a0*/  ULDC UR6, c[0x0][0x248] ;  /* 0x0000920000067ab9 */ /* 0x000fc40000000800 */
[----:B------:R-:W2:Y:S01]  /*421b0*/  LDL.LU R9, [R1+0x2f4] ;  /* 0x0002f40001097983 */ /* 0x000ea20000300800 */
[----:B------:R-:W-:-:S03]  /*421c0*/  IMAD.WIDE R248, R0, 0x4, R4 ;  /* 0x0000000400f87825 */ /* 0x000fc600078e0204 */
[----:B--2---:R1:W-:Y:S04]  /*421d0*/  @P3 STG.E desc[UR16][R224.64], R9 ;  /* 0x00000009e0003986 */ /* 0x0043e8000c101910 */
[----:B---3--:R-:W-:Y:S01]  /*421e0*/  @P6 STG.E desc[UR16][R226.64], R10 ;  /* 0x0000000ae2006986 */ /* 0x008fe2000c101910 */
[C---:B------:R-:W-:Y:S01]  /*421f0*/  ISETP.LT.AND P6, PT, R7.reuse, UR14, !P2 ;  /* 0x0000000e07007c0c */ /* 0x040fe2000d7c1270 */
[----:B------:R-:W-:Y:S02]  /*42200*/  ULDC UR14, c[0x0][0x228] ;  /* 0x00008a00000e7ab9 */ /* 0x000fe40000000800 */
[----:B----4-:R2:W-:Y:S01]  /*42210*/  @P5 STG.E desc[UR16][R248.64], R11 ;  /* 0x0000000bf8005986 */ /* 0x0105e2000c101910 */
        /* <DEDUP_REMOVED lines=15> */
[----:B------:R1:W-:Y:S01]  /*42310*/  @P5 STG.E desc[UR16][R10.64], R244 ;  /* 0x000000f40a005986 */ /* 0x0003e2000c101910 */
[----:B------:R-:W-:Y:S02]  /*42320*/  ULDC UR8, c[0x0][0x22c] ;  /* 0x00008b0000087ab9 */ /* 0x000fe40000000800 */
[C---:B------:R-:W-:Y:S01]  /*42330*/  IMAD.WIDE R226, R0.reuse, 0x4, R2 ;  /* 0x0000000400e27825 */ /* 0x040fe200078e0202 */
[----:B------:R2:W-:Y:S03]  /*42340*/  @P1 STG.E desc[UR16][R224.64], R250 ;  /* 0x000000fae0001986 */ /* 0x0005e6000c101910 */
[----:B------:R-:W-:Y:S01]  /*42350*/  IMAD.WIDE R248, R0, 0x4, R4 ;  /* 0x0000000400f87825 */ /* 0x000fe200078e0204 */
[----:B------:R-:W-:Y:S01]  /*42360*/  @P6 STG.E desc[UR16][R226.64], R247 ;  /* 0x000000f7e2006986 */ /* 0x000fe2000c101910 */
[----:B------:R-:W-:Y:S01]  /*42370*/  ISETP.GE.AND P5, PT, R9, UR4, PT ;  /* 0x0000000409007c0c */ /* 0x000fe2000bfa6270 */
[----:B------:R-:W-:-:S02]  /*42380*/  ULDC UR4, c[0x0][0x248] ;  /* 0x0000920000047ab9 */ /* 0x000fc40000000800 */
[----:B------:R3:W-:Y:S01]  /*42390*/  @P2 STG.E desc[UR16][R248.64], R245 ;  /* 0x000000f5f8002986 */ /* 0x0007e2000c101910 */
[----:B------:R-:W-:-:S03]  /*423a0*/  ISETP.LT.AND P2, PT, R7, UR10, !P0 ;  /* 0x0000000a07007c0c */ /* 0x000fc6000c741270 */
[----:B-1----:R-:W4:Y:S01]  /*423b0*/  LDL.LU R244, [R1+0xe10] ;  /* 0x000e100001f47983 */ /* 0x002f220000300800 */
[----:B--2---:R-:W-:Y:S02]  /*423c0*/  IADD3 R224, R0, UR4, RZ ;  /* 0x0000000400e07c10 */ /* 0x004fe4000fffe0ff */
[----:B------:R-:W-:Y:S01]  /*423d0*/  ISETP.LT.AND P6, PT, R7, UR14, !P4 ;  /* 0x0000000e07007c0c */ /* 0x000fe2000e7c1270 */
[----:B------:R-:W-:Y:S01]  /*423e0*/  VIADD R9, R6, 0x83 ;  /* 0x0000008306097836 */ /* 0x000fe20000000000 */
[----:B------:R-:W-:Y:S01]  /*423f0*/  ISETP.LT.AND P0, PT, R8, UR12, !P0 ;  /* 0x0000000c08007c0c */ /* 0x000fe2000c701270 */
[----:B------:R-:W-:Y:S01]  /*42400*/  IMAD.WIDE R10, R224, 0x4, R2 ;  /* 0x00000004e00a7825 */ /* 0x000fe200078e0202 */
[----:B------:R-:W-:Y:S01]  /*42410*/  ULDC UR10, c[0x0][0x228] ;  /* 0x00008a00000a7ab9 */ /* 0x000fe20000000800 */
[----:B---3--:R-:W2:Y:S01]  /*42420*/  LDL.LU R245, [R1+0x500] ;  /* 0x0005000001f57983 */ /* 0x008ea20000300800 */
[----:B------:R-:W-:Y:S01]  /*42430*/  ISETP.LT.AND P4, PT, R8, UR18, !P4 ;  /* 0x0000001208007c0c */ /* 0x000fe2000e781270 */
[C---:B------:R-:W-:Y:S01]  /*42440*/  VIADD R0, R224.reuse, UR6 ;  /* 0x00000006e0007c36 */ /* 0x040fe20008000000 */
[----:B------:R-:W-:Y:S01]  /*42450*/  ISETP.GE.AND P1, PT, R9, UR8, PT ;  /* 0x0000000809007c0c */ /* 0x000fe2000bf26270 */
[----:B------:R1:W-:Y:S01]  /*42460*/  @P2 STG.E desc[UR16][R10.64], R246 ;  /* 0x000000f60a002986 */ /* 0x0003e2000c101910 */
[----:B------:R-:W-:Y:S01]  /*42470*/  IMAD.WIDE R224, R224, 0x4, R4 ;  /* 0x00000004e0e07825 */ /* 0x000fe200078e0204 */
[----:B------:R-:W-:Y:S01]  /*42480*/  IADD3 R9, R6, 0x84, RZ ;  /* 0x0000008406097810 */ /* 0x000fe20007ffe0ff */
[----:B------:R-:W-:Y:S01]  /*42490*/  ULDC UR4, c[0x0][0x22c] ;  /* 0x00008b0000047ab9 */ /* 0x000fe20000000800 */
[----:B------:R-:W-:Y:S01]  /*424a0*/  ULDC UR8, c[0x0][0x22c] ;  /* 0x00008b0000087ab9 */ /* 0x000fe20000000800 */
[----:B------:R-:W-:Y:S01]  /*424b0*/  ULDC UR12, c[0x0][0x228] ;  /* 0x00008a00000c7ab9 */ /* 0x000fe20000000800 */
[----:B------:R-:W-:Y:S01]  /*424c0*/  ULDC UR14, c[0x0][0x228] ;  /* 0x00008a00000e7ab9 */ /* 0x000fe20000000800 */
[----:B------:R-:W-:Y:S01]  /*424d0*/  ULDC UR18, c[0x0][0x228] ;  /* 0x00008a0000127ab9 */ /* 0x000fe20000000800 */
[----:B------:R-:W-:Y:S01]  /*424e0*/  ULDC UR6, c[0x0][0x248] ;  /* 0x0000920000067ab9 */ /* 0x000fe20000000800 */
[----:B-1----:R-:W3:Y:S04]  /*424f0*/  LDL.LU R10, [R1+0x700] ;  /* 0x00070000010a7983 */ /* 0x002ee80000300800 */
[----:B------:R-:W4:Y:S01]  /*42500*/  LDL.LU R11, [R1+0x100] ;  /* 0x00010000010b7983 */ /* 0x000f220000300800 */
[----:B------:R-:W-:-:S04]  /*42510*/  IMAD.WIDE R226, R0, 0x4, R2 ;  /* 0x0000000400e27825 */ /* 0x000fc800078e0202 */
[----:B------:R-:W-:Y:S01]  /*42520*/  IMAD.WIDE R248, R0, 0x4, R4 ;  /* 0x0000000400f87825 */ /* 0x000fe200078e0204 */
[----:B------:R1:W-:Y:S01]  /*42530*/  @P0 STG.E desc[UR16][R224.64], R252 ;  /* 0x000000fce0000986 */ /* 0x0003e2000c101910 */
[----:B------:R-:W-:Y:S01]  /*42540*/  ISETP.GE.AND P2, PT, R9, UR4, PT ;  /* 0x0000000409007c0c */ /* 0x000fe2000bf46270 */
[----:B------:R-:W-:Y:S01]  /*42550*/  ULDC UR4, c[0x0][0x248] ;  /* 0x0000920000047ab9 */ /* 0x000fe20000000800 */
[----:B------:R-:W-:Y:S01]  /*42560*/  VIADD R9, R6, 0x85 ;  /* 0x0000008506097836 */ /* 0x000fe20000000000 */
        /* <DEDUP_REMOVED lines=12> */
[----:B------:R-:W-:Y:S02]  /*42630*/  ULDC UR6, c[0x0][0x248] ;  /* 0x0000920000067ab9 */ /* 0x000fe40000000800 */
[----:B----4-:R1:W-:Y:S01]  /*42640*/  @P4 STG.E desc[UR16][R248.64], R11 ;  /* 0x0000000bf8004986 */ /* 0x0103e2000c101910 */
[----:B------:R-:W-:Y:S01]  /*42650*/  ISETP.LT.AND P4, PT, R7, UR10, !P3 ;  /* 0x0000000a07007c0c */ /* 0x000fe2000df81270 */
[----:B------:R-:W-:Y:S01]  /*42660*/  ULDC UR10, c[0x0][0x228] ;  /* 0x00008a00000a7ab9 */ /* 0x000fe20000000800 */
[----:B------:R-:W-:Y:S01]  /*42670*/  ULDC UR14, c[0x0][0x228] ;  /* 0x00008a00000e7ab9 */ /* 0x000fe20000000800 */
[----:B-1----:R-:W-:-:S10]  /*42680*/  IMAD.WIDE R10, R224, 0x4, R2 ;  /* 0x00000004e00a7825 */ /* 0x002fd400078e0202 */
        /* <DEDUP_REMOVED lines=9> */
[----:B------:R-:W4:Y:S04]  /*42720*/  LDL.LU R10, [R1+0x704] ;  /* 0x00070400010a7983 */ /* 0x000f280000300800 */
[----:B------:R-:W3:Y:S04]  /*42730*/  LDL.LU R11, [R1+0x104] ;  /* 0x00010400010b7983 */ /* 0x000ee80000300800 */
[----:B------:R-:W2:Y:S01]  /*42740*/  LDL.LU R9, [R1+0x300] ;  /* 0x0003000001097983 */ /* 0x000ea20000300800 */
[----:B------:R-:W-:-:S04]  /*42750*/  IMAD.WIDE R226, R0, 0x4, R2 ;  /* 0x0000000400e27825 */ /* 0x000fc800078e0202 */
[C---:B------:R-:W-:Y:S01]  /*42760*/  IMAD.WIDE R248, R0.reuse, 0x4, R4 ;  /* 0x0000000400f87825 */ /* 0x040fe200078e0204 */
[----:B--2---:R1:W-:Y:S04]  /*42770*/  @P3 STG.E desc[UR16][R224.64], R9 ;  /* 0x00000009e0003986 */ /* 0x0043e8000c101910 */
[----:B----4-:R-:W-:Y:S04]  /*42780*/  @P6 STG.E desc[UR16][R226.64], R10 ;  /* 0x0000000ae2006986 */ /* 0x010fe8000c101910 */
[----:B---3--:R2:W-:Y:S01]  /*42790*/  @P5 STG.E desc[UR16][R248.64], R11 ;  /* 0x0000000bf8005986 */ /* 0x0085e2000c101910 */
        /* <DEDUP_REMOVED lines=11> */
[----:B------:R-:W-:Y:S01]  /*42850*/  ISETP.LT.AND P1, PT, R8, UR12, !P1 ;  /* 0x0000000c08007c0c */ /* 0x000fe2000cf21270 */
[C---:B------:R-:W-:Y:S01]  /*42860*/  VIADD R0, R224.reuse, UR6 ;  /* 0x00000006e0007c36 */ /* 0x040fe20008000000 */
[C---:B------:R-:W-:Y:S01]  /*42870*/  ISETP.LT.AND P6, PT, R7.reuse, UR14, !P2 ;  /* 0x0000000e07007c0c */ /* 0x040fe2000d7c1270 */
[----:B-1----:R-:W2:Y:S01]  /*42880*/  LDL.LU R246, [R1+0xe08] ;  /* 0x000e080001f67983 */ /* 0x002ea20000300800 */
[----:B------:R-:W-:Y:S01]  /*42890*/  IMAD.WIDE R224, R224, 0x4, R4 ;  /* 0x00000004e0e07825 */ /* 0x000fe200078e0204 */
[----:B------:R-:W-:Y:S01]  /*428a0*/  ULDC UR4, c[0x0][0x248] ;  /* 0x0000920000047ab9 */ /* 0x000fe20000000800 */
[----:B------:R-:W-:Y:S01]  /*428b0*/  ULDC UR6, c[0x0][0x248] ;  /* 0x0000920000067ab9 */ /* 0x000fe20000000800 */
[----:B------:R-:W3:Y:S01]  /*428c0*/  LDL.LU R10, [R1+0x708] ;  /* 0x00070800010a7983 */ /* 0x000ee20000300800 */
[----:B------:R-:W-:Y:S01]  /*428d0*/  IMAD.WIDE R226, R0, 0x4, R2 ;  /* 0x0000000400e27825 */ /* 0x000fe200078e0202 */
[----:B------:R-:W-:Y:S01]  /*428e0*/  ULDC UR12, c[0x0][0x228] ;  /* 0x00008a00000c7ab9 */ /* 0x000fe20000000800 */
[----:B------:R-:W-:Y:S01]  /*428f0*/  ULDC UR14, c[0x0][0x228] ;  /* 0x00008a00000e7ab9 */ /* 0x000fe20000000800 */
[----:B------:R-:W4:Y:S04]  /*42900*/  LDL.LU R11, [R1+0x108] ;  /* 0x00010800010b7983 */ /* 0x000f280000300800 */
[----:B------:R-:W2:Y:S01]  /*42910*/  LDL.LU R9, [R1+0x304] ;  /* 0x0003040001097983 */ /* 0x000ea20000300800 */
[----:B------:R-:W-:Y:S01]  /*42920*/  ISETP.LT.AND P2, PT, R8, UR18, !P2 ;  /* 0x0000001208007c0c */ /* 0x000fe2000d741270 */
[----:B------:R-:W-:Y:S01]  /*42930*/  IMAD.WIDE R248, R0, 0x4, R4 ;  /* 0x0000000400f87825 */ /* 0x000fe200078e0204 */
[----:B------:R-:W-:Y:S01]  /*42940*/  ULDC UR18, c[0x0][0x228] ;  /* 0x00008a0000127ab9 */ /* 0x000fe20000000800 */
[----:B--2---:R1:W-:Y:S01]  /*42950*/  @P1 STG.E desc[UR16][R224.64], R9 ;  /* 0x00000009e0001986 */ /* 0x0043e2000c101910 */
[----:B------:R-:W-:Y:S01]  /*42960*/  ISETP.LT.AND P1, PT, R7, UR8, !P0 ;  /* 0x0000000807007c0c */ /* 0x000fe2000c721270 */
[----:B------:R-:W-:-:S02]  /*42970*/  ULDC UR8, c[0x0][0x22c] ;  /* 0x00008b0000087ab9 */ /* 0x000fc40000000800 */
[----:B---3--:R-:W-:Y:S06]  /*42980*/  @P6 STG.E desc[UR16][R226.64], R10 ;  /* 0x0000000ae2006986 */ /* 0x008fec000c101910 */
[----:B----4-:R2:W-:Y:S01]  /*42990*/  @P2 STG.E desc[UR16][R248.64], R11 ;  /* 0x0000000bf8002986 */ /* 0x0105e2000c101910 */
        /* <DEDUP_REMOVED lines=8> */
[----:B------:R-:W-:-:S03]  /*42a20*/  ISETP.GE.AND P1, PT, R9, UR27, PT ;  /* 0x0000001b09007c0c */ /* 0x000fc6000bf26270 */
[----:B-1----:R-:W2:Y:S04]  /*42a30*/  LDL.LU R247, [R1+0xe04] ;  /* 0x000e040001f77983 */ /* 0x002ea80000300800 */
[----:B------:R-:W3:Y:S04]  /*42a40*/  LDL.LU R10, [R1+0x70c] ;  /* 0x00070c00010a7983 */ /* 0x000ee80000300800 */
[----:B------:R-:W4:Y:S04]  /*42a50*/  LDL.LU R11, [R1+0x10c] ;  /* 0x00010c00010b7983 */ /* 0x000f280000300800 */
[----:B------:R-:W2:Y:S01]  /*42a60*/  LDL.LU R9, [R1+0x308] ;  /* 0x0003080001097983 */ /* 0x000ea20000300800 */
[----:B------:R-:W-:Y:S01]  /*42a70*/  ISETP.LT.AND P0, PT, R8, UR10, !P0 ;  /* 0x0000000a08007c0c */ /* 0x000fe2000c701270 */
[C---:B------:R-:W-:Y:S01]  /*42a80*/  VIADD R0, R224.reuse, UR6 ;  /* 0x00000006e0007c36 */ /* 0x040fe20008000000 */
[----:B------:R-:W-:Y:S01]  /*42a90*/  ISETP.LT.AND P6, PT, R7, UR12, !P4 ;  /* 0x0000000c07007c0c */ /* 0x000fe2000e7c1270 */
[----:B------:R-:W-:Y:S01]  /*42aa0*/  IMAD.WIDE R224, R224, 0x4, R4 ;  /* 0x00000004e0e07825 */ /* 0x000fe200078e0204 */
[----:B------:R-:W-:Y:S01]  /*42ab0*/  ISETP.LT.AND P4, PT, R8, UR14, !P4 ;  /* 0x0000000e08007c0c */ /* 0x000fe2000e781270 */
[----:B------:R-:W-:Y:S01]  /*42ac0*/  ULDC UR10, c[0x0][0x228] ;  /* 0x00008a00000a7ab9 */ /* 0x000fe20000000800 */
[----:B------:R-:W-:Y:S01]  /*42ad0*/  ULDC UR12, c[0x0][0x228] ;  /* 0x00008a00000c7ab9 */ /* 0x000fe20000000800 */
[----:B------:R-:W-:Y:S01]  /*42ae0*/  IMAD.WIDE R226, R0, 0x4, R2 ;  /* 0x0000000400e27825 */ /* 0x000fe200078e0202 */
[----:B------:R-:W-:Y:S01]  /*42af0*/  ULDC UR14, c[0x0][0x228] ;  /* 0x00008a00000e7ab9 */ /* 0x000fe20000000800 */
[----:B------:R-:W-:-:S02]  /*42b00*/  ULDC UR6, c[0x0][0x248] ;  /* 0x0000920000067ab9 */ /* 0x000fc40000000800 */
[C---:B------:R-:W-:Y:S02]  /*42b10*/  IMAD.WIDE R248, R0.reuse, 0x4, R4 ;  /* 0x0000000400f87825 */ /* 0x040fe400078e0204 */
[----:B--2---:R1:W-:Y:S01]  /*42b20*/  @P0 STG.E desc[UR16][R224.64], R9 ;  /* 0x00000009e0000986 */ /* 0x0043e2000c101910 */
[C---:B------:R-:W-:Y:S01]  /*42b30*/  ISETP.LT.AND P0, PT, R7.reuse, UR10, !P3 ;  /* 0x0000000a07007c0c */ /* 0x040fe2000df01270 */
[----:B------:R-:W-:Y:S02]  /*42b40*/  ULDC UR10, c[0x0][0x228] ;  /* 0x00008a00000a7ab9 */ /* 0x000fe40000000800 */
[----:B---3--:R-:W-:Y:S04]  /*42b50*/  @P6 STG.E desc[UR16][R226.64], R10 ;  /* 0x0000000ae2006986 */ /* 0x008fe8000c101910 */
[----:B----4-:R2:W-:Y:S01]  /*42b60*/  @P4 STG.E desc[UR16][R248.64], R11 ;  /* 0x0000000bf8004986 */ /* 0x0105e2000c101910 */
[----:B-1----:R-:W-:Y:S01]  /*42b70*/  IADD3 R225, R0, UR4, RZ ;  /* 0x0000000400e17c10 */ /* 0x002fe2000fffe0ff */
[----:B------:R-:W-:Y:S01]  /*42b80*/  VIADD R9, R6, 0x8a ;  /* 0x0000008a06097836 */ /* 0x000fe20000000000 */
[----:B------:R-:W-:Y:S01]  /*42b90*/  ISETP.LT.AND P3, PT, R8, UR12, !P3 ;  /* 0x0000000c08007c0c */ /* 0x000fe2000df61270 */
[----:B------:R-:W-:Y:S01]  /*42ba0*/  ULDC UR4, c[0x0][0x22c] ;  /* 0x00008b0000047ab9 */ /* 0x000fe20000000800 */
[----:B------:R-:W-:Y:S01]  /*42bb0*/  ISETP.LT.AND P6, PT, R7, UR14, !P5 ;  /* 0x0000000e07007c0c */ /* 0x000fe2000efc1270 */
[----:B--2---:R-:W-:-:S04]  /*42bc0*/  IMAD.WIDE R10, R225, 0x4, R2 ;  /* 0x00000004e10a7825 */ /* 0x004fc800078e0202 */
[C---:B------:R-:W-:Y:S01]  /*42bd0*/  VIADD R0, R225.reuse, UR6 ;  /* 0x00000006e1007c36 */ /* 0x040fe20008000000 */
[----:B------:R1:W-:Y:S01]  /*42be0*/  @P0 STG.E desc[UR16][R10.64], R252 ;  /* 0x000000fc0a000986 */ /* 0x0003e2000c101910 */
[----:B------:R-:W-:Y:S01]  /*42bf0*/  ISETP.LT.AND P5, PT, R8, UR18, !P5 ;  /* 0x0000001208007c0c */ /* 0x000fe2000efa1270 */
[----:B------:R-:W-:Y:S01]  /*42c00*/  IMAD.WIDE R224, R225, 0x4, R4 ;  /* 0x00000004e1e07825 */ /* 0x000fe200078e0204 */
[----:B------:R-:W-:Y:S01]  /*42c10*/  ISETP.GE.AND P4, PT, R9, UR8, PT ;  /* 0x0000000809007c0c */ /* 0x000fe2000bf86270 */
[----:B------:R-:W-:Y:S01]  /*42c20*/  ULDC UR12, c[0x0][0x228] ;  /* 0x00008a00000c7ab9 */ /* 0x000fe20000000800 */
[----:B------:R-:W-:Y:S01]  /*42c30*/  ULDC UR14, c[0x0][0x228] ;  /* 0x00008a00000e7ab9 */ /* 0x000fe20000000800 */
[C---:B------:R-:W-:Y:S01]  /*42c40*/  IMAD.WIDE R226, R0.reuse, 0x4, R2 ;  /* 0x0000000400e27825 */ /* 0x040fe200078e0202 */
[----:B------:R-:W-:Y:S01]  /*42c50*/  ULDC UR6, c[0x0][0x248] ;  /* 0x0000920000067ab9 */ /* 0x000fe20000000800 */
[----:B-1----:R-:W2:Y:S02]  /*42c60*/  LDL.LU R252, [R1+0xe00] ;  /* 0x000e000001fc7983 */ /* 0x002ea40000300800 */
[----:B------:R-:W-:Y:S01]  /*42c70*/  IMAD.WIDE R248, R0, 0x4, R4 ;  /* 0x0000000400f87825 */ /* 0x000fe200078e0204 */
[----:B------:R-:W-:Y:S01]  /*42c80*/  ULDC UR18, c[0x0][0x228] ;  /* 0x00008a0000127ab9 */ /* 0x000fe20000000800 */
[----:B------:R1:W-:Y:S01]  /*42c90*/  @P3 STG.E desc[UR16][R224.64], R250 ;  /* 0x000000fae0003986 */ /* 0x0003e2000c101910 */
[----:B------:R-:W-:Y:S01]  /*42ca0*/  IADD3 R9, R6, 0x8b, RZ ;  /* 0x0000008b06097810 */ /* 0x000fe20007ffe0ff */
[----:B------:R-:W-:-:S02]  /*42cb0*/  ULDC UR8, c[0x0][0x22c] ;  /* 0x00008b0000087ab9 */ /* 0x000fc40000000800 */
[----:B------:R-:W3:Y:S04]  /*42cc0*/  LDL.LU R11, [R1+0x710] ;  /* 0x00071000010b7983 */ /* 0x000ee80000300800 */
[----:B-1----:R-:W4:Y:S01]  /*42cd0*/  LDL.LU R250, [R1+0x718] ;  /* 0x0007180001fa7983 */ /* 0x002f220000300800 */
[----:B------:R-:W-:Y:S01]  /*42ce0*/  ISETP.GE.AND P0, PT, R9, UR4, PT ;  /* 0x0000000409007c0c */ /* 0x000fe2000bf06270 */
[----:B------:R-:W-:Y:S01]  /*42cf0*/  ULDC UR4, c[0x0][0x248] ;  /* 0x0000920000047ab9 */ /* 0x000fe20000000800 */
[C---:B------:R-:W-:Y:S01]  /*42d00*/  ISETP.LT.AND P3, PT, R7.reuse, UR10, !P2 ;  /* 0x0000000a07007c0c */ /* 0x040fe2000d761270 */
[----:B------:R-:W-:Y:S01]  /*42d10*/  VIADD R9, R6, 0x8c ;  /* 0x0000008c06097836 */ /* 0x000fe20000000000 */
[----:B------:R-:W-:Y:S01]  /*42d20*/  ISETP.LT.AND P2, PT, R8, UR12, !P2 ;  /* 0x0000000c08007c0c */ /* 0x000fe2000d741270 */
[----:B------:R-:W-:Y:S01]  /*42d30*/  ULDC UR10, c[0x0][0x228] ;  /* 0x00008a00000a7ab9 */ /* 0x000fe20000000800 */
[----:B---3--:R-:W-:Y:S01]  /*42d40*/  @P6 STG.E desc[UR16][R226.64], R11 ;  /* 0x0000000be2006986 */ /* 0x008fe2000c101910 */
[----:B------:R-:W-:Y:S01]  /*42d50*/  IADD3 R225, R0, UR4, RZ ;  /* 0x0000000400e17c10 */ /* 0x000fe2000fffe0ff */
[----:B------:R-:W-:Y:S01]  /*42d60*/  ULDC UR4, c[0x0][0x22c] ;  /* 0x00008b0000047ab9 */ /* 0x000fe20000000800 */
[----:B------:R-:W-:Y:S01]  /*42d70*/  ULDC UR12, c[0x0][0x228] ;  /* 0x00008a00000c7ab9 */ /* 0x000fe20000000800 */
[----:B------:R1:W-:Y:S04]  /*42d80*/  @P5 STG.E desc[UR16][R248.64], R244 ;  /* 0x000000f4f8005986 */ /* 0x0003e8000c101910 */
[----:B-1----:R-:W3:Y:S01]  /*42d90*/  LDL.LU R244, [R1+0x714] ;  /* 0x0007140001f47983 */ /* 0x002ee20000300800 */
[----:B------:R-:W-:Y:S01]  /*42da0*/  ISETP.LT.AND P6, PT, R7, UR14, !P4 ;  /* 0x0000000e07007c0c */ /* 0x000fe2000e7c1270 */
[----:B------:R-:W-:Y:S01]  /*42db0*/  IMAD.WIDE R10, R225, 0x4, R2 ;  /* 0x00000004e10a7825 */ /* 0x000fe200078e0202 */
[----:B------:R-:W-:Y:S01]  /*42dc0*/  ISETP.GE.AND P5, PT, R9, UR8, PT ;  /* 0x0000000809007c0c */ /* 0x000fe2000bfa6270 */
[----:B------:R-:W-:Y:S01]  /*42dd0*/  ULDC UR14, c[0x0][0x228] ;  /* 0x00008a00000e7ab9 */ /* 0x000fe20000000800 */
[----:B------:R-:W-:Y:S01]  /*42de0*/  ISETP.LT.AND P4, PT, R8, UR18, !P4 ;  /* 0x0000001208007c0c */ /* 0x000fe2000e781270 */
[C---:B------:R-:W-:Y:S01]  /*42df0*/  VIADD R9, R225.reuse, UR6 ;  /* 0x00000006e1097c36 */ /* 0x040fe20008000000 */
[----:B------:R-:W-:Y:S01]  /*42e00*/  IADD3 R0, R6, 0x8d, RZ ;  /* 0x0000008d06007810 */ /* 0x000fe20007ffe0ff */
[----:B------:R-:W-:Y:S01]  /*42e10*/  IMAD.WIDE R224, R225, 0x4, R4 ;  /* 0x00000004e1e07825 */ /* 0x000fe200078e0204 */
[----:B------:R1:W-:Y:S01]  /*42e20*/  @P3 STG.E desc[UR16][R10.64], R240 ;  /* 0x000000f00a003986 */ /* 0x0003e2000c101910 */
[----:B------:R-:W-:Y:S01]  /*42e30*/  ULDC UR6, c[0x0][0x248] ;  /* 0x0000920000067ab9 */ /* 0x000fe20000000800 */
[----:B------:R-:W-:Y:S01]  /*42e40*/  ULDC UR8, c[0x0][0x22c] ;  /* 0x00008b0000087ab9 */ /* 0x000fe20000000800 */
[----:B------:R-:W-:Y:S01]  /*42e50*/  IMAD.WIDE R226, R9, 0x4, R2 ;  /* 0x0000000409e27825 */ /* 0x000fe200078e0202 */
[----:B------:R2:W-:Y:S01]  /*42e60*/  @P2 STG.E desc[UR16][R224.64], R232 ;  /* 0x000000e8e0002986 */ /* 0x0005e2000c101910 */
[----:B------:R-:W-:Y:S01]  /*42e70*/  ISETP.GE.AND P3, PT, R0, UR4, PT ;  /* 0x0000000400007c0c */ /* 0x000fe2000bf66270 */
[----:B------:R-:W-:Y:S01]  /*42e80*/  ULDC UR4, c[0x0][0x248] ;  /* 0x0000920000047ab9 */ /* 0x000fe20000000800 */
[----:B------:R-:W-:Y:S01]  /*42e90*/  ISETP.LT.AND P2, PT, R7, UR10, !P0 ;  /* 0x0000000a07007c0c */ /* 0x000fe2000c741270 */
[C---:B------:R-:W-:Y:S01]  /*42ea0*/  IMAD.WIDE R248, R9.reuse, 0x4, R4 ;  /* 0x0000000409f87825 */ /* 0x040fe200078e0204 */
[----:B------:R-:W-:Y:S01]  /*42eb0*/  ISETP.LT.AND P0, PT, R8, UR12, !P0 ;  /* 0x0000000c08007c0c */ /* 0x000fe2000c701270 */
[----:B------:R-:W-:Y:S01]  /*42ec0*/  ULDC UR18, c[0x0][0x228] ;  /* 0x00008a0000127ab9 */ /* 0x000fe20000000800 */
[----:B------:R-:W-:Y:S01]  /*42ed0*/  IADD3 R9, R9, UR4, RZ ;  /* 0x0000000409097c10 */ /* 0x000fe2000fffe0ff */
[----:B------:R-:W-:Y:S01]  /*42ee0*/  VIADD R0, R6, 0x8e ;  /* 0x0000008e06007836 */ /* 0x000fe20000000000 */
[----:B------:R-:W-:Y:S01]  /*42ef0*/  ULDC UR4, c[0x0][0x22c] ;  /* 0x00008b0000047ab9 */ /* 0x000fe20000000800 */
[----:B------:R-:W-:Y:S01]  /*42f00*/  ULDC UR10, c[0x0][0x228] ;  /* 0x00008a00000a7ab9 */ /* 0x000fe20000000800 */
[----:B------:R-:W-:Y:S01]  /*42f10*/  ULDC UR12, c[0x0][0x228] ;  /* 0x00008a00000c7ab9 */ /* 0x000fe20000000800 */
[----:B-1----:R-:W-:-:S04]  /*42f20*/  IMAD.WIDE R10, R9, 0x4, R2 ;  /* 0x00000004090a7825 */ /* 0x002fc800078e0202 */
[----:B--2---:R-:W-:Y:S01]  /*42f30*/  IMAD.WIDE R224, R9, 0x4, R4 ;  /* 0x0000000409e07825 */ /* 0x004fe200078e0204 */
[----:B---3--:R-:W-:Y:S01]  /*42f40*/  @P6 STG.E desc[UR16][R226.64], R244 ;  /* 0x000000f4e2006986 */ /* 0x008fe2000c101910 */
[----:B------:R-:W-:Y:S01]  /*42f50*/  ISETP.LT.AND P6, PT, R7, UR14, !P5 ;  /* 0x0000000e07007c0c */ /* 0x000fe2000efc1270 */
[----:B------:R-:W-:Y:S02]  /*42f60*/  ULDC UR14, c[0x0][0x228] ;  /* 0x00008a00000e7ab9 */ /* 0x000fe40000000800 */
[----:B------:R1:W-:Y:S01]  /*42f70*/  @P4 STG.E desc[UR16][R248.64], R245 ;  /* 0x000000f5f8004986 */ /* 0x0003e2000c101910 */
[----:B------:R-:W-:Y:S01]  /*42f80*/  ISETP.GE.AND P4, PT, R0, UR8, PT ;  /* 0x0000000800007c0c */ /* 0x000fe2000bf86270 */
[----:B------:R-:W-:Y:S01]  /*42f90*/  ULDC UR8, c[0x0][0x22c] ;  /* 0x00008b0000087ab9 */ /* 0x000fe20000000800 */
[----:B------:R-:W-:Y:S01]  /*42fa0*/  IADD3 R0, R6, 0x8f, RZ ;  /* 0x0000008f06007810 */ /* 0x000fe20007ffe0ff */
[----:B------:R-:W-:Y:S01]  /*42fb0*/  @P2 STG.E desc[UR16][R10.64], R241 ;  /* 0x000000f10a002986 */ /* 0x000fe2000c101910 */
[----:B------:R-:W-:Y:S01]  /*42fc0*/  ISETP.LT.AND P5, PT, R8, UR18, !P5 ;  /* 0x0000001208007c0c */ /* 0x000fe2000efa1270 */
[----:B------:R-:W-:Y:S01]  /*42fd0*/  ULDC UR18, c[0x0][0x228] ;  /* 0x00008a0000127ab9 */ /* 0x000fe20000000800 */
[----:B-1----:R-:W-:Y:S01]  /*42fe0*/  VIADD R249, R9, UR6 ;  /* 0x0000000609f97c36 */ /* 0x002fe20008000000 */
[----:B------:R-:W-:Y:S01]  /*42ff0*/  ISETP.GE.AND P2, PT, R0, UR4, PT ;  /* 0x0000000400007c0c */ /* 0x000fe2000bf46270 */
[----:B------:R1:W-:Y:S01]  /*43000*/  @P0 STG.E desc[UR16][R224.64], R233 ;  /* 0x000000e9e0000986 */ /* 0x0003e2000c101910 */
[----:B------:R-:W-:Y:S01]  /*43010*/  ULDC UR4, c[0x0][0x248] ;  /* 0x0000920000047ab9 */ /* 0x000fe20000000800 */
[----:B------:R-:W-:Y:S01]  /*43020*/  IMAD.WIDE R226, R249, 0x4, R2 ;  /* 0x00000004f9e27825 */ /* 0x000fe200078e0202 */
[----:B------:R-:W-:Y:S01]  /*43030*/  ISETP.LT.AND P0, PT, R7, UR10, !P3 ;  /* 0x0000000a07007c0c */ /* 0x000fe2000df01270 */
[----:B------:R-:W-:Y:S01]  /*43040*/  ULDC UR6, c[0x0][0x248] ;  /* 0x0000920000067ab9 */ /* 0x000fe20000000800 */
[C---:B------:R-:W-:Y:S01]  /*43050*/  ISETP.LT.AND P3, PT, R8.reuse, UR12, !P3 ;  /* 0x0000000c08007c0c */ /* 0x040fe2000df61270 */
[----:B------:R-:W-:Y:S01]  /*43060*/  IMAD.WIDE R244, R249, 0x4, R4 ;  /* 0x00000004f9f47825 */ /* 0x000fe200078e0204 */
[----:B----4-:R2:W-:Y:S01]  /*43070*/  @P6 STG.E desc[UR16][R226.64], R250 ;  /* 0x000000fae2006986 */ /* 0x0105e2000c101910 */
[----:B------:R-:W-:Y:S01]  /*43080*/  ISETP.LT.AND P6, PT, R7, UR14, !P4 ;  /* 0x0000000e07007c0c */ /* 0x000fe2000e7c1270 */
[----:B------:R-:W-:Y:S01]  /*43090*/  ULDC UR10, c[0x0][0x228] ;  /* 0x00008a00000a7ab9 */ /* 0x000fe20000000800 */
[----:B------:R-:W-:-:S02]  /*430a0*/  ISETP.LT.AND P4, PT, R8, UR18, !P4 ;  /* 0x0000001208007c0c */ /* 0x000fc4000e781270 */
[----:B-1----:R-:W-:Y:S01]  /*430b0*/  IADD3 R225, R249, UR4, RZ ;  /* 0x00000004f9e17c10 */ /* 0x002fe2000fffe0ff */
[----:B------:R-:W-:Y:S01]  /*430c0*/  VIADD R0, R6, 0x90 ;  /* 0x0000009006007836 */ /* 0x000fe20000000000 */
[----:B------:R-:W-:Y:S01]  /*430d0*/  @P5 STG.E desc[UR16][R244.64], R246 ;  /* 0x000000f6f4005986 */ /* 0x000fe2000c101910 */
[----:B------:R-:W-:Y:S01]  /*430e0*/  ULDC UR4, c[0x0][0x22c] ;  /* 0x00008b0000047ab9 */ /* 0x000fe20000000800 */
[----:B------:R-:W-:Y:S01]  /*430f0*/  ULDC UR12, c[0x0][0x228] ;  /* 0x00008a00000c7ab9 */ /* 0x000fe20000000800 */
[C---:B------:R-:W-:Y:S01]  /*43100*/  VIADD R9, R225.reuse, UR6 ;  /* 0x00000006e1097c36 */ /* 0x040fe20008000000 */
[----:B------:R-:W-:Y:S01]  /*43110*/  ULDC UR14, c[0x0][0x228] ;  /* 0x00008a00000e7ab9 */ /* 0x000fe20000000800 */
[C---:B------:R-:W-:Y:S01]  /*43120*/  IMAD.WIDE R10, R225.reuse, 0x4, R2 ;  /* 0x00000004e10a7825 */ /* 0x040fe200078e0202 */
[----:B------:R-:W-:Y:S01]  /*43130*/  ISETP.GE.AND P5, PT, R0, UR8, PT ;  /* 0x0000000800007c0c */ /* 0x000fe2000bfa6270 */
[----:B------:R-:W-:Y:S01]  /*43140*/  ULDC UR6, c[0x0][0x248] ;  /* 0x0000920000067ab9 */ /* 0x000fe20000000800 */
[----:B------:R-:W-:Y:S01]  /*43150*/  ULDC UR18, c[0x0][0x228] ;  /* 0x00008a0000127ab9 */ /* 0x000fe20000000800 */
[----:B------:R-:W-:Y:S01]  /*43160*/  IMAD.WIDE R224, R225, 0x4, R4 ;  /* 0x00000004e1e07825 */ /* 0x000fe200078e0204 */
[----:B------:R-:W-:Y:S01]  /*43170*/  IADD3 R0, R6, 0x91, RZ ;  /* 0x0000009106007810 */ /* 0x000fe20007ffe0ff */
[----:B------:R-:W1:Y:S01]  /*43180*/  LDS.128 R248, [R251] ;  /* 0x00000000fbf87984 */ /* 0x000e620000000c00 */
[----:B------:R-:W-:Y:S01]  /*43190*/  ULDC UR8, c[0x0][0x22c] ;  /* 0x00008b0000087ab9 */ /* 0x000fe20000000800 */
[----:B--2---:R-:W-:-:S02]  /*431a0*/  IMAD.WIDE R226, R9, 0x4, R2 ;  /* 0x0000000409e27825 */ /* 0x004fc400078e0202 */
[----:B------:R2:W-:Y:S02]  /*431b0*/  @P0 STG.E desc[UR16][R10.64], R242 ;  /* 0x000000f20a000986 */ /* 0x0005e4000c101910 */
[----:B------:R-:W-:Y:S02]  /*431c0*/  IMAD.WIDE R232, R9, 0x4, R4 ;  /* 0x0000000409e87825 */ /* 0x000fe400078e0204 */
[----:B------:R3:W-:Y:S01]  /*431d0*/  @P3 STG.E desc[UR16][R224.64], R234 ;  /* 0x000000eae0003986 */ /* 0x0007e2000c101910 */
[----:B------:R-:W-:Y:S01]  /*431e0*/  ISETP.GE.AND P0, PT, R0, UR4, PT ;  /* 0x0000000400007c0c */ /* 0x000fe2000bf06270 */
[----:B------:R-:W-:Y:S02]  /*431f0*/  ULDC UR4, c[0x0][0x248] ;  /* 0x0000920000047ab9 */ /* 0x000fe40000000800 */
[----:B------:R4:W-:Y:S04]  /*43200*/  @P6 STG.E desc[UR16][R226.64], R252 ;  /* 0x000000fce2006986 */ /* 0x0009e8000c101910 */
[----:B------:R4:W-:Y:S01]  /*43210*/  @P4 STG.E desc[UR16][R232.64], R247 ;  /* 0x000000f7e8004986 */ /* 0x0009e2000c101910 */
[----:B------:R-:W-:Y:S01]  /*43220*/  ISETP.LT.AND P4, PT, R7, UR10, !P2 ;  /* 0x0000000a07007c0c */ /* 0x000fe2000d781270 */
[----:B------:R-:W-:Y:S01]  /*43230*/  VIADD R0, R6, 0x92 ;  /* 0x0000009206007836 */ /* 0x000fe20000000000 */
[----:B------:R-:W-:Y:S01]  /*43240*/  ISETP.LT.AND P2, PT, R8, UR12, !P2 ;  /* 0x0000000c08007c0c */ /* 0x000fe2000d741270 */
[----:B------:R-:W-:Y:S01]  /*43250*/  ULDC UR10, c[0x0][0x228] ;  /* 0x00008a00000a7ab9 */ /* 0x000fe20000000800 */
[----:B------:R-:W-:Y:S01]  /*43260*/  IADD3 R9, R9, UR4, RZ ;  /* 0x0000000409097c10 */ /* 0x000fe2000fffe0ff */
[----:B------:R-:W-:Y:S01]  /*43270*/  ULDC UR4, c[0x0][0x22c] ;  /* 0x00008b0000047ab9 */ /* 0x000fe20000000800 */
[----:B------:R-:W-:Y:S01]  /*43280*/  ISETP.LT.AND P6, PT, R7, UR14, !P5 ;  /* 0x0000000e07007c0c */ /* 0x000fe2000efc1270 */
[----:B------:R-:W-:-:S02]  /*43290*/  ULDC UR12, c[0x0][0x228] ;  /* 0x00008a00000c7ab9 */ /* 0x000fc40000000800 */
[C---:B--2---:R-:W-:Y:S01]  /*432a0*/  IMAD.WIDE R10, R9.reuse, 0x4, R2 ;  /* 0x00000004090a7825 */ /* 0x044fe200078e0202 */
[----:B------:R-:W-:Y:S01]  /*432b0*/  ISETP.LT.AND P5, PT, R8, UR18, !P5 ;  /* 0x0000001208007c0c */ /* 0x000fe2000efa1270 */
[----:B------:R-:W-:Y:S01]  /*432c0*/  ULDC UR14, c[0x0][0x228] ;  /* 0x00008a00000e7ab9 */ /* 0x000fe20000000800 */
[----:B------:R-:W-:Y:S01]  /*432d0*/  ISETP.GE.AND P3, PT, R0, UR8, PT ;  /* 0x0000000800007c0c */ /* 0x000fe2000bf66270 */
[C---:B------:R-:W-:Y:S02]  /*432e0*/  VIADD R241, R9.reuse, UR6 ;  /* 0x0000000609f17c36 */ /* 0x040fe40008000000 */
[----:B---3--:R-:W-:Y:S01]  /*432f0*/  IMAD.WIDE R224, R9, 0x4, R4 ;  /* 0x0000000409e07825 */ /* 0x008fe200078e0204 */
[----:B------:R-:W-:Y:S01]  /*43300*/  IADD3 R0, R6, 0x93, RZ ;  /* 0x0000009306007810 */ /* 0x000fe20007ffe0ff */
[----:B------:R-:W-:Y:S01]  /*43310*/  @P4 STG.E desc[UR16][R10.64], R243 ;  /* 0x000000f30a004986 */ /* 0x000fe2000c101910 */
[----:B------:R-:W-:Y:S01]  /*43320*/  ULDC UR6, c[0x0][0x248] ;  /* 0x0000920000067ab9 */ /* 0x000fe20000000800 */
[----:B----4-:R-:W-:Y:S01]  /*43330*/  IMAD.WIDE R226, R241, 0x4, R2 ;  /* 0x00000004f1e27825 */ /* 0x010fe200078e0202 */
[----:B------:R-:W-:Y:S01]  /*43340*/  ISETP.GE.AND P4, PT, R0, UR4, PT ;  /* 0x0000000400007c0c */ /* 0x000fe2000bf86270 */
[----:B------:R2:W-:Y:S01]  /*43350*/  @P2 STG.E desc[UR16][R224.64], R235 ;  /* 0x000000ebe0002986 */ /* 0x0005e2000c101910 */
[----:B------:R-:W-:Y:S01]  /*43360*/  ISETP.LT.AND P2, PT, R7, UR10, !P0 ;  /* 0x0000000a07007c0c */ /* 0x000fe2000c741270 */
[----:B------:R-:W-:Y:S01]  /*43370*/  ULDC UR4, c[0x0][0x248] ;  /* 0x0000920000047ab9 */ /* 0x000fe20000000800 */
[----:B------:R-:W-:Y:S01]  /*43380*/  ISETP.LT.AND P0, PT, R8, UR12, !P0 ;  /* 0x0000000c08007c0c */ /* 0x000fe2000c701270 */
[----:B------:R-:W-:Y:S01]  /*43390*/  IMAD.WIDE R232, R241, 0x4, R4 ;  /* 0x00000004f1e87825 */ /* 0x000fe200078e0204 */
[----:B------:R3:W-:Y:S01]  /*433a0*/  @P6 STG.E desc[UR16][R226.64], R12 ;  /* 0x0000000ce2006986 */ /* 0x0007e2000c101910 */
[----:B------:R-:W-:Y:S01]  /*433b0*/  ISETP.LT.AND P6, PT, R7, UR14, !P3 ;  /* 0x0000000e07007c0c */ /* 0x000fe2000dfc1270 */
[----:B------:R-:W-:Y:S01]  /*433c0*/  ULDC UR8, c[0x0][0x22c] ;  /* 0x00008b0000087ab9 */ /* 0x000fe20000000800 */
[----:B------:R-:W-:Y:S01]  /*433d0*/  VIADD R0, R6, 0x94 ;  /* 0x0000009406007836 */ /* 0x000fe20000000000 */
[----:B------:R-:W-:Y:S01]  /*433e0*/  ULDC UR18, c[0x0][0x228] ;  /* 0x00008a0000127ab9 */ /* 0x000fe20000000800 */
[----:B------:R-:W-:Y:S01]  /*433f0*/  ULDC UR10, c[0x0][0x228] ;  /* 0x00008a00000a7ab9 */ /* 0x000fe20000000800 */
[----:B--2---:R-:W-:Y:S01]  /*43400*/  IADD3 R225, R241, UR4, RZ ;  /* 0x00000004f1e17c10 */ /* 0x004fe2000fffe0ff */
[----:B------:R2:W-:Y:S01]  /*43410*/  @P5 STG.E desc[UR16][R232.64], R20 ;  /* 0x00000014e8005986 */ /* 0x0005e2000c101910 */
[----:B------:R-:W-:Y:S01]  /*43420*/  ISETP.GE.AND P5, PT, R0, UR8, PT ;  /* 0x0000000800007c0c */ /* 0x000fe2000bfa6270 */
[----:B------:R-:W-:Y:S01]  /*43430*/  ULDC UR4, c[0x0][0x22c] ;  /* 0x00008b0000047ab9 */ /* 0x000fe20000000800 */
[----:B------:R-:W-:Y:S01]  /*43440*/  ULDC UR12, c[0x0][0x228] ;  /* 0x00008a00000c7ab9 */ /* 0x000fe20000000800 */
[C---:B------:R-:W-:Y:S01]  /*43450*/  VIADD R9, R225.reuse, UR6 ;  /* 0x00000006e1097c36 */ /* 0x040fe20008000000 */
[----:B------:R-:W-:Y:S01]  /*43460*/  ULDC UR14, c[0x0][0x228] ;  /* 0x00008a00000e7ab9 */ /* 0x000fe20000000800 */
[C---:B------:R-:W-:Y:S01]  /*43470*/  IMAD.WIDE R10, R225.reuse, 0x4, R2 ;  /* 0x00000004e10a7825 */ /* 0x040fe200078e0202 */
[----:B------:R-:W-:Y:S01]  /*43480*/  IADD3 R0, R6, 0x95, RZ ;  /* 0x0000009506007810 */ /* 0x000fe20007ffe0ff */
[----:B------:R-:W-:Y:S01]  /*43490*/  ULDC UR6, c[0x0][0x248] ;  /* 0x0000920000067ab9 */ /* 0x000fe20000000800 */
[----:B------:R-:W-:Y:S01]  /*434a0*/  ISETP.LT.AND P3, PT, R8, UR18, !P3 ;  /* 0x0000001208007c0c */ /* 0x000fe2000df61270 */
[----:B------:R-:W-:Y:S01]  /*434b0*/  IMAD.WIDE R224, R225, 0x4, R4 ;  /* 0x00000004e1e07825 */ /* 0x000fe200078e0204 */
[----:B------:R4:W-:Y:S01]  /*434c0*/  @P2 STG.E desc[UR16][R10.64], R28 ;  /* 0x0000001c0a002986 */ /* 0x0009e2000c101910 */
[----:B------:R-:W-:Y:S01]  /*434d0*/  ISETP.GE.AND P2, PT, R0, UR4, PT ;  /* 0x0000000400007c0c */ /* 0x000fe2000bf46270 */
[----:B------:R-:W-:Y:S01]  /*434e0*/  ULDC UR4, c[0x0][0x248] ;  /* 0x0000920000047ab9 */ /* 0x000fe20000000800 */
[----:B---3--:R-:W-:Y:S01]  /*434f0*/  IMAD.WIDE R226, R9, 0x4, R2 ;  /* 0x0000000409e27825 */ /* 0x008fe200078e0202 */
[----:B------:R-:W-:Y:S01]  /*43500*/  @P0 STG.E desc[UR16][R224.64], R24 ;  /* 0x00000018e0000986 */ /* 0x000fe2000c101910 */
[----:B------:R-:W-:Y:S01]  /*43510*/  ISETP.LT.AND P0, PT, R7, UR10, !P4 ;  /* 0x0000000a07007c0c */ /* 0x000fe2000e701270 */
[----:B------:R-:W-:Y:S01]  /*43520*/  ULDC UR18, c[0x0][0x228] ;  /* 0x00008a0000127ab9 */ /* 0x000fe20000000800 */
[C---:B--2---:R-:W-:Y:S01]  /*43530*/  IMAD.WIDE R232, R9.reuse, 0x4, R4 ;  /* 0x0000000409e87825 */ /* 0x044fe200078e0204 */
[----:B------:R2:W-:Y:S01]  /*43540*/  @P6 STG.E desc[UR16][R226.64], R13 ;  /* 0x0000000de2006986 */ /* 0x0005e2000c101910 */
[----:B------:R-:W-:Y:S01]  /*43550*/  ISETP.LT.AND P4, PT, R8, UR12, !P4 ;  /* 0x0000000c08007c0c */ /* 0x000fe2000e781270 */
[----:B------:R-:W-:Y:S01]  /*43560*/  ULDC UR8, c[0x0][0x22c] ;  /* 0x00008b0000087ab9 */ /* 0x000fe20000000800 */
[----:B------:R-:W-:Y:S01]  /*43570*/  IADD3 R9, R9, UR4, RZ ;  /* 0x0000000409097c10 */ /* 0x000fe2000fffe0ff */
[----:B------:R-:W-:Y:S01]  /*43580*/  VIADD R0, R6, 0x96 ;  /* 0x0000009606007836 */ /* 0x000fe20000000000 */
[----:B------:R-:W-:Y:S01]  /*43590*/  ISETP.LT.AND P6, PT, R7, UR14, !P5 ;  /* 0x0000000e07007c0c */ /* 0x000fe2000efc1270 */
[----:B------:R3:W-:Y:S01]  /*435a0*/  @P3 STG.E desc[UR16][R232.64], R21 ;  /* 0x00000015e8003986 */ /* 0x0007e2000c101910 */
[----:B------:R-:W-:Y:S01]  /*435b0*/  ISETP.LT.AND P5, PT, R8, UR18, !P5 ;  /* 0x0000001208007c0c */ /* 0x000fe2000efa1270 */
[C---:B----4-:R-:W-:Y:S01]  /*435c0*/  IMAD.WIDE R10, R9.reuse, 0x4, R2 ;  /* 0x00000004090a7825 */ /* 0x050fe200078e0202 */
[----:B------:R-:W-:Y:S01]  /*435d0*/  ULDC UR4, c[0x0][0x22c] ;  /* 0x00008b0000047ab9 */ /* 0x000fe20000000800 */
[----:B------:R-:W-:Y:S01]  /*435e0*/  ULDC UR10, c[0x0][0x228] ;  /* 0x00008a00000a7ab9 */ /* 0x000fe20000000800 */
[----:B------:R-:W-:Y:S01]  /*435f0*/  ULDC UR12, c[0x0][0x228] ;  /* 0x00008a00000c7ab9 */ /* 0x000fe20000000800 */
[C---:B--2---:R-:W-:Y:S01]  /*43600*/  VIADD R227, R9.reuse, UR6 ;  /* 0x0000000609e37c36 */ /* 0x044fe20008000000 */
[----:B------:R-:W-:Y:S01]  /*43610*/  ISETP.GE.AND P3, PT, R0, UR8, PT ;  /* 0x0000000800007c0c */ /* 0x000fe2000bf66270 */
[----:B------:R-:W-:Y:S01]  /*43620*/  IMAD.WIDE R12, R9, 0x4, R4 ;  /* 0x00000004090c7825 */ /* 0x000fe200078e0204 */
[----:B------:R-:W-:Y:S01]  /*43630*/  IADD3 R0, R6, 0x97, RZ ;  /* 0x0000009706007810 */ /* 0x000fe20007ffe0ff */
[----:B------:R-:W-:Y:S01]  /*43640*/  @P0 STG.E desc[UR16][R10.64], R29 ;  /* 0x0000001d0a000986 */ /* 0x000fe2000c101910 */
[----:B------:R-:W-:Y:S01]  /*43650*/  ULDC UR14, c[0x0][0x228] ;  /* 0x00008a00000e7ab9 */ /* 0x000fe20000000800 */
[----:B---3--:R-:W-:Y:S01]  /*43660*/  IMAD.WIDE R20, R227, 0x4, R2 ;  /* 0x00000004e3147825 */ /* 0x008fe200078e0202 */
[----:B------:R-:W-:Y:S01]  /*43670*/  ULDC UR18, c[0x0][0x228] ;  /* 0x00008a0000127ab9 */ /* 0x000fe20000000800 */
[----:B------:R-:W-:-:S02]  /*43680*/  ULDC UR6, c[0x0][0x248] ;  /* 0x0000920000067ab9 */ /* 0x000fc40000000800 */
[----:B------:R-:W-:Y:S01]  /*43690*/  IMAD.WIDE R224, R227, 0x4, R4 ;  /* 0x00000004e3e07825 */ /* 0x000fe200078e0204 */
[----:B------:R2:W-:Y:S01]  /*436a0*/  @P4 STG.E desc[UR16][R12.64], R25 ;  /* 0x000000190c004986 */ /* 0x0005e2000c101910 */
[----:B------:R-:W-:Y:S01]  /*436b0*/  ISETP.GE.AND P0, PT, R0, UR4, PT ;  /* 0x0000000400007c0c */ /* 0x000fe2000bf06270 */
[----:B------:R-:W-:Y:S01]  /*436c0*/  ULDC UR4, c[0x0][0x248] ;  /* 0x0000920000047ab9 */ /* 0x000fe20000000800 */
[----:B------:R-:W-:Y:S01]  /*436d0*/  ULDC UR8, c[0x0][0x22c] ;  /* 0x00008b0000087ab9 */ /* 0x000fe20000000800 */
[----:B------:R3:W-:Y:S01]  /*436e0*/  @P6 STG.E desc[UR16][R20.64], R14 ;  /* 0x0000000e14006986 */ /* 0x0007e2000c101910 */
[C---:B------:R-:W-:Y:S01]  /*436f0*/  ISETP.LT.AND P6, PT, R7.reuse, UR14, !P3 ;  /* 0x0000000e07007c0c */ /* 0x040fe2000dfc1270 */
[----:B------:R-:W-:Y:S02]  /*43700*/  VIADD R0, R6, 0x98 ;  /* 0x0000009806007836 */ /* 0x000fe40000000000 */
[----:B------:R-:W-:Y:S01]  /*43710*/  @P5 STG.E desc[UR16][R224.64], R22 ;  /* 0x00000016e0005986 */ /* 0x000fe2000c101910 */
[----:B------:R-:W-:Y:S01]  /*43720*/  ISETP.LT.AND P5, PT, R7, UR10, !P2 ;  /* 0x0000000a07007c0c */ /* 0x000fe2000d7a1270 */
[----:B------:R-:W-:Y:S01]  /*43730*/  ULDC UR10, c[0x0][0x228] ;  /* 0x00008a00000a7ab9 */ /* 0x000fe20000000800 */
[C---:B------:R-:W-:Y:S01]  /*43740*/  ISETP.LT.AND P2, PT, R8.reuse, UR12, !P2 ;  /* 0x0000000c08007c0c */ /* 0x040fe2000d741270 */
[----:B------:R-:W-:Y:S01]  /*43750*/  ULDC UR12, c[0x0][0x228] ;  /* 0x00008a00000c7ab9 */ /* 0x000fe20000000800 */
[----:B--2---:R-:W-:Y:S01]  /*43760*/  IADD3 R13, R227, UR4, RZ ;  /* 0x00000004e30d7c10 */ /* 0x004fe2000fffe0ff */
[----:B------:R-:W-:Y:S01]  /*43770*/  ULDC UR4, c[0x0][0x22c] ;  /* 0x00008b0000047ab9 */ /* 0x000fe20000000800 */
[----:B------:R-:W-:Y:S01]  /*43780*/  ISETP.LT.AND P3, PT, R8, UR18, !P3 ;  /* 0x0000001208007c0c */ /* 0x000fe2000df61270 */
[----:B------:R-:W-:Y:S01]  /*43790*/  ULDC UR14, c[0x0][0x228] ;  /* 0x00008a00000e7ab9 */ /* 0x000fe20000000800 */
[----:B------:R-:W-:Y:S01]  /*437a0*/  ISETP.GE.AND P4, PT, R0, UR8, PT ;  /* 0x0000000800007c0c */ /* 0x000fe2000bf86270 */
[----:B------:R-:W-:-:S02]  /*437b0*/  VIADD R9, R13, UR6 ;  /* 0x000000060d097c36 */ /* 0x000fc40008000000 */
[C---:B------:R-:W-:Y:S01]  /*437c0*/  IMAD.WIDE R10, R13.reuse, 0x4, R2 ;  /* 0x000000040d0a7825 */ /* 0x040fe200078e0202 */
[----:B------:R-:W-:Y:S01]  /*437d0*/  IADD3 R0, R6, 0x99, RZ ;  /* 0x0000009906007810 */ /* 0x000fe20007ffe0ff */
[----:B------:R-:W-:Y:S01]  /*437e0*/  ULDC UR18, c[0x0][0x228] ;  /* 0x00008a0000127ab9 */ /* 0x000fe20000000800 */
[----:B------:R-:W-:Y:S01]  /*437f0*/  ULDC UR6, c[0x0][0x248] ;  /* 0x0000920000067ab9 */ /* 0x000fe20000000800 */
[----:B------:R-:W-:Y:S01]  /*43800*/  IMAD.WIDE R12, R13, 0x4, R4 ;  /* 0x000000040d0c7825 */ /* 0x000fe200078e0204 */
[----:B------:R2:W-:Y:S01]  /*43810*/  @P5 STG.E desc[UR16][R10.64], R30 ;  /* 0x0000001e0a005986 */ /* 0x0005e2000c101910 */
[----:B------:R-:W-:Y:S02]  /*43820*/  ULDC UR8, c[0x0][0x22c] ;  /* 0x00008b0000087ab9 */ /* 0x000fe40000000800 */
[C---:B---3--:R-:W-:Y:S01]  /*43830*/  IMAD.WIDE R20, R9.reuse, 0x4, R2 ;  /* 0x0000000409147825 */ /* 0x048fe200078e0202 */
[----:B------:R-:W-:Y:S03]  /*43840*/  @P2 STG.E desc[UR16][R12.64], R26 ;  /* 0x0000001a0c002986 */ /* 0x000fe6000c101910 */
[----:B------:R-:W-:Y:S01]  /*43850*/  IMAD.WIDE R24, R9, 0x4, R4 ;  /* 0x0000000409187825 */ /* 0x000fe200078e0204 */
[----:B------:R-:W-:Y:S01]  /*43860*/  ISETP.GE.AND P5, PT, R0, UR4, PT ;  /* 0x0000000400007c0c */ /* 0x000fe2000bfa6270 */
[----:B------:R-:W-:Y:S01]  /*43870*/  @P6 STG.E desc[UR16][R20.64], R15 ;  /* 0x0000000f14006986 */ /* 0x000fe2000c101910 */
[----:B------:R-:W-:-:S03]  /*43880*/  ULDC UR4, c[0x0][0x248] ;  /* 0x0000920000047ab9 */ /* 0x000fc60000000800 */
[----:B------:R3:W-:Y:S01]  /*43890*/  @P3 STG.E desc[UR16][R24.64], R23 ;  /* 0x0000001718003986 */ /* 0x0007e2000c101910 */
[----:B------:R-:W-:Y:S01]  /*438a0*/  ISETP.LT.AND P3, PT, R7, UR10, !P0 ;  /* 0x0000000a07007c0c */ /* 0x000fe2000c761270 */
[----:B------:R-:W-:Y:S01]  /*438b0*/  VIADD R0, R6, 0x9a ;  /* 0x0000009a06007836 */ /* 0x000fe20000000000 */
[C---:B------:R-:W-:Y:S01]  /*438c0*/  ISETP.LT.AND P0, PT, R8.reuse, UR12, !P0 ;  /* 0x0000000c08007c0c */ /* 0x040fe2000c701270 */
[----:B------:R-:W-:Y:S01]  /*438d0*/  ULDC UR10, c[0x0][0x228] ;  /* 0x00008a00000a7ab9 */ /* 0x000fe20000000800 */
[----:B------:R-:W-:Y:S01]  /*438e0*/  IADD3 R9, R9, UR4, RZ ;  /* 0x0000000409097c10 */ /* 0x000fe2000fffe0ff */
[----:B------:R-:W-:Y:S01]  /*438f0*/  ULDC UR4, c[0x0][0x22c] ;  /* 0x00008b0000047ab9 */ /* 0x000fe20000000800 */
[----:B------:R-:W-:Y:S01]  /*43900*/  ISETP.LT.AND P6, PT, R7, UR14, !P4 ;  /* 0x0000000e07007c0c */ /* 0x000fe2000e7c1270 */
[----:B------:R-:W-:Y:S01]  /*43910*/  ULDC UR12, c[0x0][0x228] ;  /* 0x00008a00000c7ab9 */ /* 0x000fe20000000800 */
[----:B------:R-:W-:Y:S01]  /*43920*/  ISETP.LT.AND P4, PT, R8, UR18, !P4 ;  /* 0x0000001208007c0c */ /* 0x000fe2000e781270 */
[----:B--2---:R-:W-:Y:S01]  /*43930*/  IMAD.WIDE R10, R9, 0x4, R2 ;  /* 0x00000004090a7825 */ /* 0x004fe200078e0202 */
[----:B------:R-:W-:Y:S01]  /*43940*/  ISETP.GE.AND P2, PT, R0, UR8, PT ;  /* 0x0000000800007c0c */ /* 0x000fe2000bf46270 */
[----:B------:R-:W-:-:S02]  /*43950*/  ULDC UR14, c[0x0][0x228] ;  /* 0x00008a00000e7ab9 */ /* 0x000fc40000000800 */
[C---:B---3--:R-:W-:Y:S02]  /*43960*/  VIADD R23, R9.reuse, UR6 ;  /* 0x0000000609177c36 */ /* 0x048fe40008000000 */
[----:B------:R-:W-:Y:S01]  /*43970*/  IMAD.WIDE R12, R9, 0x4, R4 ;  /* 0x00000004090c7825 */ /* 0x000fe200078e0204 */
[----:B------:R-:W-:Y:S01]  /*43980*/  IADD3 R0, R6, 0x9b, RZ ;  /* 0x0000009b06007810 */ /* 0x000fe20007ffe0ff */
[----:B------:R-:W-:Y:S01]  /*43990*/  @P3 STG.E desc[UR16][R10.64], R31 ;  /* 0x0000001f0a003986 */ /* 0x000fe2000c101910 */
[----:B------:R-:W-:Y:S01]  /*439a0*/  ULDC UR18, c[0x0][0x228] ;  /* 0x00008a0000127ab9 */ /* 0x000fe20000000800 */
[C---:B------:R-:W-:Y:S01]  /*439b0*/  IMAD.WIDE R14, R23.reuse, 0x4, R2 ;  /* 0x00000004170e7825 */ /* 0x040fe200078e0202 */
[----:B------:R-:W-:Y:S01]  /*439c0*/  ULDC UR6, c[0x0][0x248] ;  /* 0x0000920000067ab9 */ /* 0x000fe20000000800 */
[----:B------:R-:W-:Y:S02]  /*439d0*/  ULDC UR8, c[0x0][0x22c] ;  /* 0x00008b0000087ab9 */ /* 0x000fe40000000800 */
[----:B------:R-:W-:Y:S01]  /*439e0*/  IMAD.WIDE R20, R23, 0x4, R4 ;  /* 0x0000000417147825 */ /* 0x000fe200078e0204 */
[----:B------:R2:W-:Y:S01]  /*439f0*/  @P0 STG.E desc[UR16][R12.64], R27 ;  /* 0x0000001b0c000986 */ /* 0x0005e2000c101910 */
[----:B------:R-:W-:Y:S01]  /*43a00*/  ISETP.GE.AND P3, PT, R0, UR4, PT ;  /* 0x0000000400007c0c */ /* 0x000fe2000bf66270 */
[----:B------:R-:W-:-:S02]  /*43a10*/  ULDC UR4, c[0x0][0x248] ;  /* 0x0000920000047ab9 */ /* 0x000fc40000000800 */
[----:B------:R3:W-:Y:S01]  /*43a20*/  @P6 STG.E desc[UR16][R14.64], R16 ;  /* 0x000000100e006986 */ /* 0x0007e2000c101910 */
[C---:B------:R-:W-:Y:S01]  /*43a30*/  ISETP.LT.AND P6, PT, R7.reuse, UR14, !P2 ;  /* 0x0000000e07007c0c */ /* 0x040fe2000d7c1270 */
[----:B------:R-:W-:Y:S02]  /*43a40*/  VIADD R0, R6, 0x9c ;  /* 0x0000009c06007836 */ /* 0x000fe40000000000 */
[----:B------:R4:W-:Y:S01]  /*43a50*/  @P4 STG.E desc[UR16][R20.64], R36 ;  /* 0x0000002414004986 */ /* 0x0009e2000c101910 */
        /* <DEDUP_REMOVED lines=18> */
[----:B------:R3:W-:Y:S03]  /*43b80*/  @P5 STG.E desc[UR16][R12.64], R40 ;  /* 0x000000280c005986 */ /* 0x0007e6000c101910 */
[----:B----4-:R-:W-:Y:S01]  /*43b90*/  IMAD.WIDE R20, R9, 0x4, R4 ;  /* 0x0000000409147825 */ /* 0x010fe200078e0204 */
[----:B------:R-:W-:Y:S01]  /*43ba0*/  @P6 STG.E desc[UR16][R14.64], R17 ;  /* 0x000000110e006986 */ /* 0x000fe2000c101910 */
[----:B------:R-:W-:Y:S01]  /*43bb0*/  ISETP.GE.AND P4, PT, R0, UR4, PT ;  /* 0x0000000400007c0c */ /* 0x000fe2000bf86270 */
[----:B------:R-:W-:-:S02]  /*43bc0*/  ULDC UR4, c[0x0][0x248] ;  /* 0x0000920000047ab9 */ /* 0x000fc40000000800 */
        /* <DEDUP_REMOVED lines=13> */
[C---:B---3--:R-:W-:Y:S01]  /*43ca0*/  IMAD.WIDE R12, R9.reuse, 0x4, R4 ;  /* 0x00000004090c7825 */ /* 0x048fe200078e0204 */
[----:B------:R-:W-:Y:S01]  /*43cb0*/  IADD3 R0, R6, 0x9f, RZ ;  /* 0x0000009f06007810 */ /* 0x000fe20007ffe0ff */
[----:B------:R-:W-:Y:S01]  /*43cc0*/  @P2 STG.E desc[UR16][R10.64], R45 ;  /* 0x0000002d0a002986 */ /* 0x000fe2000c101910 */
[----:B------:R-:W-:Y:S01]  /*43cd0*/  ULDC UR18, c[0x0][0x228] ;  /* 0x00008a0000127ab9 */ /* 0x000fe20000000800 */
[----:B----4-:R-:W-:Y:S01]  /*43ce0*/  VIADD R21, R9, UR6 ;  /* 0x0000000609157c36 */ /* 0x010fe20008000000 */
[----:B------:R-:W-:Y:S01]  /*43cf0*/  ISETP.GE.AND P2, PT, R0, UR4, PT ;  /* 0x0000000400007c0c */ /* 0x000fe2000bf46270 */
[----:B------:R2:W-:Y:S01]  /*43d00*/  @P3 STG.E desc[UR16][R12.64], R41 ;  /* 0x000000290c003986 */ /* 0x0005e2000c101910 */
[----:B------:R-:W-:Y:S01]  /*43d10*/  ISETP.LT.AND P3, PT, R7, UR10, !P4 ;  /* 0x0000000a07007c0c */ /* 0x000fe2000e761270 */
[----:B------:R-:W-:Y:S01]  /*43d20*/  ULDC UR4, c[0x0][0x248] ;  /* 0x0000920000047ab9 */ /* 0x000fe20000000800 */
[----:B------:R-:W-:Y:S01]  /*43d30*/  ISETP.LT.AND P4, PT, R8, UR12, !P4 ;  /* 0x0000000c08007c0c */ /* 0x000fe2000e781270 */
[C---:B------:R-:W-:Y:S01]  /*43d40*/  IMAD.WIDE R14, R21.reuse, 0x4, R2 ;  /* 0x00000004150e7825 */ /* 0x040fe200078e0202 */
[----:B------:R-:W-:Y:S01]  /*43d50*/  ULDC UR6, c[0x0][0x248] ;  /* 0x0000920000067ab9 */ /* 0x000fe20000000800 */
[----:B------:R-:W-:Y:S01]  /*43d60*/  ULDC UR8, c[0x0][0x22c] ;  /* 0x00008b0000087ab9 */ /* 0x000fe20000000800 */
[----:B------:R-:W-:Y:S01]  /*43d70*/  ULDC UR10, c[0x0][0x228] ;  /* 0x00008a00000a7ab9 */ /* 0x000fe20000000800 */
[C---:B------:R-:W-:Y:S01]  /*43d80*/  IMAD.WIDE R16, R21.reuse, 0x4, R4 ;  /* 0x0000000415107825 */ /* 0x040fe200078e0204 */
[----:B--2---:R-:W-:-:S03]  /*43d90*/  IADD3 R13, R21, UR4, RZ ;  /* 0x00000004150d7c10 */ /* 0x004fc6000fffe0ff */
[----:B------:R-:W-:Y:S01]  /*43da0*/  VIADD R0, R6, 0xa0 ;  /* 0x000000a006007836 */ /* 0x000fe20000000000 */
[----:B------:R2:W-:Y:S01]  /*43db0*/  @P5 STG.E desc[UR16][R14.64], R18 ;  /* 0x000000120e005986 */ /* 0x0005e2000c101910 */
[----:B------:R-:W-:Y:S01]  /*43dc0*/  ISETP.LT.AND P5, PT, R7, UR14, !P0 ;  /* 0x0000000e07007c0c */ /* 0x000fe2000c7a1270 */
[----:B------:R-:W-:Y:S01]  /*43dd0*/  ULDC UR4, c[0x0][0x22c] ;  /* 0x00008b0000047ab9 */ /* 0x000fe20000000800 */
[C---:B------:R-:W-:Y:S01]  /*43de0*/  VIADD R9, R13.reuse, UR6 ;  /* 0x000000060d097c36 */ /* 0x040fe20008000000 */
[----:B------:R3:W-:Y:S01]  /*43df0*/  @P6 STG.E desc[UR16][R16.64], R38 ;  /* 0x0000002610006986 */ /* 0x0007e2000c101910 */
[C---:B------:R-:W-:Y:S01]  /*43e00*/  IMAD.WIDE R10, R13.reuse, 0x4, R2 ;  /* 0x000000040d0a7825 */ /* 0x040fe200078e0202 */
[----:B------:R-:W-:Y:S01]  /*43e10*/  ISETP.LT.AND P6, PT, R8, UR18, !P0 ;  /* 0x0000001208007c0c */ /* 0x000fe2000c7c1270 */
[----:B------:R-:W-:Y:S01]  /*43e20*/  ULDC UR12, c[0x0][0x228] ;  /* 0x00008a00000c7ab9 */ /* 0x000fe20000000800 */
[----:B------:R-:W-:Y:S01]  /*43e30*/  ISETP.GE.AND P0, PT, R0, UR8, PT ;  /* 0x0000000800007c0c */ /* 0x000fe2000bf06270 */
[----:B------:R-:W-:Y:S01]  /*43e40*/  IMAD.WIDE R12, R13, 0x4, R4 ;  /* 0x000000040d0c7825 */ /* 0x000fe200078e0204 */
[----:B------:R-:W-:Y:S01]  /*43e50*/  IADD3 R0, R6, 0xa1, RZ ;  /* 0x000000a106007810 */ /* 0x000fe20007ffe0ff */
[----:B------:R4:W-:Y:S01]  /*43e60*/  @P3 STG.E desc[UR16][R10.64], R46 ;  /* 0x0000002e0a003986 */ /* 0x0009e2000c101910 */
[----:B------:R-:W-:Y:S01]  /*43e70*/  ULDC UR14, c[0x0][0x228] ;  /* 0x00008a00000e7ab9 */ /* 0x000fe20000000800 */
[----:B--2---:R-:W-:Y:S01]  /*43e80*/  IMAD.WIDE R14, R9, 0x4, R2 ;  /* 0x00000004090e7825 */ /* 0x004fe200078e0202 */
[----:B------:R-:W-:Y:S01]  /*43e90*/  ISETP.GE.AND P3, PT, R0, UR4, PT ;  /* 0x0000000400007c0c */ /* 0x000fe2000bf66270 */
[----:B------:R2:W-:Y:S01]  /*43ea0*/  @P4 STG.E desc[UR16][R12.64], R42 ;  /* 0x0000002a0c004986 */ /* 0x0005e2000c101910 */
[----:B------:R-:W-:Y:S01]  /*43eb0*/  ISETP.LT.AND P4, PT, R7, UR10, !P2 ;  /* 0x0000000a07007c0c */ /* 0x000fe2000d781270 */
[----:B------:R-:W-:Y:S01]  /*43ec0*/  ULDC UR4, c[0x0][0x248] ;  /* 0x0000920000047ab9 */ /* 0x000fe20000000800 */
[----:B------:R-:W-:Y:S01]  /*43ed0*/  ISETP.LT.AND P2, PT, R8, UR12, !P2 ;  /* 0x0000000c08007c0c */ /* 0x000fe2000d741270 */
[C---:B---3--:R-:W-:Y:S01]  /*43ee0*/  IMAD.WIDE R16, R9.reuse, 0x4, R4 ;  /* 0x0000000409107825 */ /* 0x048fe200078e0204 */
[----:B------:R-:W-:Y:S01]  /*43ef0*/  IADD3 R9, R9, UR4, RZ ;  /* 0x0000000409097c10 */ /* 0x000fe2000fffe0ff */
[----:B------:R3:W-:Y:S01]  /*43f00*/  @P5 STG.E desc[UR16][R14.64], R19 ;  /* 0x000000130e005986 */ /* 0x0007e2000c101910 */
[----:B------:R-:W-:Y:S01]  /*43f10*/  ULDC UR18, c[0x0][0x228] ;  /* 0x00008a0000127ab9 */ /* 0x000fe20000000800 */
[----:B------:R-:W-:Y:S01]  /*43f20*/  VIADD R0, R6, 0xa2 ;  /* 0x000000a206007836 */ /* 0x000fe20000000000 */
[----:B------:R-:W-:Y:S01]  /*43f30*/  ULDC UR8, c[0x0][0x22c] ;  /* 0x00008b0000087ab9 */ /* 0x000fe20000000800 */
[----:B------:R1:W-:Y:S01]  /*43f40*/  @P6 STG.E desc[UR16][R16.64], R39 ;  /* 0x0000002710006986 */ /* 0x0003e2000c101910 */
[----:B----4-:R-:W-:Y:S01]  /*43f50*/  IMAD.WIDE R10, R9, 0x4, R2 ;  /* 0x00000004090a7825 */ /* 0x010fe200078e0202 */
[----:B------:R-:W-:Y:S01]  /*43f60*/  ISETP.LT.AND P5, PT, R7, UR14, !P0 ;  /* 0x0000000e07007c0c */ /* 0x000fe2000c7a1270 */
[----:B------:R-:W-:Y:S01]  /*43f70*/  ULDC UR6, c[0x0][0x248] ;  /* 0x0000920000067ab9 */ /* 0x000fe20000000800 */
[----:B------:R-:W-:Y:S01]  /*43f80*/  ISETP.LT.AND P6, PT, R8, UR18, !P0 ;  /* 0x0000001208007c0c */ /* 0x000fe2000c7c1270 */
[C---:B--2---:R-:W-:Y:S01]  /*43f90*/  IMAD.WIDE R12, R9.reuse, 0x4, R4 ;  /* 0x00000004090c7825 */ /* 0x044fe200078e0204 */
[----:B------:R-:W-:Y:S01]  /*43fa0*/  ISETP.GE.AND P0, PT, R0, UR8, PT ;  /* 0x0000000800007c0c */ /* 0x000fe2000bf06270 */
[----:B------:R-:W-:Y:S01]  /*43fb0*/  ULDC UR4, c[0x0][0x22c] ;  /* 0x00008b0000047ab9 */ /* 0x000fe20000000800 */
[----:B------:R-:W-:Y:S01]  /*43fc0*/  IADD3 R0, R6, 0xa3, RZ ;  /* 0x000000a306007810 */ /* 0x000fe20007ffe0ff */
[----:B---3--:R-:W-:Y:S01]  /*43fd0*/  VIADD R19, R9, UR6 ;  /* 0x0000000609137c36 */ /* 0x008fe20008000000 */
[----:B------:R-:W-:Y:S01]  /*43fe0*/  @P4 STG.E desc[UR16][R10.64], R47 ;  /* 0x0000002f0a004986 */ /* 0x000fe2000c101910 */
[----:B------:R-:W-:Y:S01]  /*43ff0*/  ULDC UR10, c[0x0][0x228] ;  /* 0x00008a00000a7ab9 */ /* 0x000fe20000000800 */
[----:B------:R-:W-:Y:S01]  /*44000*/  ULDC UR12, c[0x0][0x228] ;  /* 0x00008a00000c7ab9 */ /* 0x000fe20000000800 */
        /* <DEDUP_REMOVED lines=9> */
[C---:B-1----:R-:W-:Y:S01]  /*440a0*/  IMAD.WIDE R16, R19.reuse, 0x4, R4 ;  /* 0x0000000413107825 */ /* 0x042fe200078e0204 */
[----:B------:R-:W-:Y:S01]  /*440b0*/  ULDC UR8, c[0x0][0x22c] ;  /* 0x00008b0000087ab9 */ /* 0x000fe20000000800 */
[----:B------:R-:W-:Y:S01]  /*440c0*/  ULDC UR10, c[0x0][0x228] ;  /* 0x00008a00000a7ab9 */ /* 0x000fe20000000800 */
[----:B--2---:R-:W-:Y:S01]  /*440d0*/  IADD3 R13, R19, UR4, RZ ;  /* 0x00000004130d7c10 */ /* 0x004fe2000fffe0ff */
        /* <DEDUP_REMOVED lines=14> */
[----:B-1----:R-:W-:Y:S01]  /*441c0*/  IMAD.WIDE R14, R9, 0x4, R2 ;  /* 0x00000004090e7825 */ /* 0x002fe200078e0202 */
[----:B------:R-:W-:Y:S01]  /*441d0*/  ISETP.GE.AND P2, PT, R0, UR4, PT ;  /* 0x0000000400007c0c */ /* 0x000fe2000bf46270 */
[----:B------:R1:W-:Y:S01]  /*441e0*/  @P3 STG.E desc[UR16][R12.64], R56 ;  /* 0x000000380c003986 */ /* 0x0003e2000c101910 */
[----:B------:R-:W-:Y:S01]  /*441f0*/  ISETP.LT.AND P3, PT, R7, UR10, !P4 ;  /* 0x0000000a07007c0c */ /* 0x000fe2000e761270 */
[----:B------:R-:W-:Y:S01]  /*44200*/  ULDC UR4, c[0x0][0x248] ;  /* 0x0000920000047ab9 */ /* 0x000fe20000000800 */
[----:B------:R-:W-:Y:S01]  /*44210*/  ISETP.LT.AND P4, PT, R8, UR12, !P4 ;  /* 0x0000000c08007c0c */ /* 0x000fe2000e781270 */
[C---:B--2---:R-:W-:Y:S01]  /*44220*/  IMAD.WIDE R16, R9.reuse, 0x4, R4 ;  /* 0x0000000409107825 */ /* 0x044fe200078e0204 */
[----:B------:R-:W-:Y:S01]  /*44230*/  IADD3 R9, R9, UR4, RZ ;  /* 0x0000000409097c10 */ /* 0x000fe2000fffe0ff */
[----:B------:R2:W-:Y:S01]  /*44240*/  @P5 STG.E desc[UR16][R14.64], R33 ;  /* 0x000000210e005986 */ /* 0x0005e2000c101910 */
[----:B------:R-:W-:Y:S01]  /*44250*/  ULDC UR18, c[0x0][0x228] ;  /* 0x00008a0000127ab9 */ /* 0x000fe20000000800 */
[----:B------:R-:W-:Y:S01]  /*44260*/  VIADD R0, R6, 0xa6 ;  /* 0x000000a606007836 */ /* 0x000fe20000000000 */
[----:B------:R-:W-:Y:S01]  /*44270*/  ULDC UR8, c[0x0][0x22c] ;  /* 0x00008b0000087ab9 */ /* 0x000fe20000000800 */
[----:B------:R4:W-:Y:S01]  /*44280*/  @P6 STG.E desc[UR16][R16.64], R53 ;  /* 0x0000003510006986 */ /* 0x0009e2000c101910 */
[----:B---3--:R-:W-:Y:S01]  /*44290*/  IMAD.WIDE R10, R9, 0x4, R2 ;  /* 0x00000004090a7825 */ /* 0x008fe200078e0202 */
[----:B------:R-:W-:Y:S01]  /*442a0*/  ISETP.LT.AND P5, PT, R7, UR14, !P0 ;  /* 0x0000000e07007c0c */ /* 0x000fe2000c7a1270 */
[----:B------:R-:W-:Y:S01]  /*442b0*/  ULDC UR6, c[0x0][0x248] ;  /* 0x0000920000067ab9 */ /* 0x000fe20000000800 */
[----:B------:R-:W-:Y:S01]  /*442c0*/  ISETP.LT.AND P6, PT, R8, UR18, !P0 ;  /* 0x0000001208007c0c */ /* 0x000fe2000c7c1270 */
[C---:B-1----:R-:W-:Y:S01]  /*442d0*/  IMAD.WIDE R12, R9.reuse, 0x4, R4 ;  /* 0x00000004090c7825 */ /* 0x042fe200078e0204 */
[----:B------:R-:W-:Y:S01]  /*442e0*/  ISETP.GE.AND P0, PT, R0, UR8, PT ;  /* 0x0000000800007c0c */ /* 0x000fe2000bf06270 */
[----:B------:R-:W-:Y:S01]  /*442f0*/  ULDC UR4, c[0x0][0x22c] ;  /* 0x00008b0000047ab9 */ /* 0x000fe20000000800 */
[----:B------:R-:W-:Y:S01]  /*44300*/  IADD3 R0, R6, 0xa7, RZ ;  /* 0x000000a706007810 */ /* 0x000fe20007ffe0ff */
[----:B------:R-:W-:Y:S01]  /*44310*/  VIADD R19, R9, UR6 ;  /* 0x0000000609137c36 */ /* 0x000fe20008000000 */
        /* <DEDUP_REMOVED lines=8> */
[C---:B--2---:R-:W-:Y:S01]  /*443a0*/  IMAD.WIDE R14, R19.reuse, 0x4, R2 ;  /* 0x00000004130e7825 */ /* 0x044fe200078e0202 */
[----:B------:R-:W-:Y:S01]  /*443b0*/  ULDC UR6, c[0x0][0x248] ;  /* 0x0000920000067ab9 */ /* 0x000fe20000000800 */
[----:B------:R-:W-:Y:S01]  /*443c0*/  ULDC UR14, c[0x0][0x228] ;  /* 0x00008a00000e7ab9 */ /* 0x000fe20000000800 */
[----:B------:R-:W-:Y:S01]  /*443d0*/  ULDC UR18, c[0x0][0x228] ;  /* 0x00008a0000127ab9 */ /* 0x000fe20000000800 */
[C---:B----4-:R-:W-:Y:S01]  /*443e0*/  IMAD.WIDE R16, R19.reuse, 0x4, R4 ;  /* 0x0000000413107825 */ /* 0x050fe200078e0204 */
[----:B------:R-:W-:Y:S01]  /*443f0*/  ULDC UR8, c[0x0][0x22c] ;  /* 0x00008b0000087ab9 */ /* 0x000fe20000000800 */
[----:B------:R-:W-:Y:S01]  /*44400*/  ULDC UR10, c[0x0][0x228] ;  /* 0x00008a00000a7ab9 */ /* 0x000fe20000000800 */
[----:B-1----:R-:W-:Y:S01]  /*44410*/  IADD3 R13, R19, UR4, RZ ;  /* 0x00000004130d7c10 */ /* 0x002fe2000fffe0ff */
        /* <DEDUP_REMOVED lines=807> */
[----:B------:R-:W-:Y:S01]  /*47690*/  ISETP.LT.AND P5, PT, R7, UR14, !P0 ;  /* 0x0000000e07007c0c */ /* 0x000fe2000c7a1270 */
[C---:B---3--:R-:W-:Y:S01]  /*476a0*/  IMAD.WIDE R10, R9.reuse, 0x4, R2 ;  /* 0x00000004090a7825 */ /* 0x048fe200078e0202 */
[----:B------:R-:W-:Y:S01]  /*476b0*/  ISETP.LT.AND P6, PT, R8, UR18, !P0 ;  /* 0x0000001208007c0c */ /* 0x000fe2000c7c1270 */
[----:B------:R-:W-:Y:S01]  /*476c0*/  ULDC UR6, c[0x0][0x248] ;  /* 0x0000920000067ab9 */ /* 0x000fe20000000800 */
[----:B------:R-:W-:Y:S01]  /*476d0*/  ISETP.GE.AND P0, PT, R0, UR8, PT ;  /* 0x0000000800007c0c */ /* 0x000fe2000bf06270 */
[C---:B-1----:R-:W-:Y:S01]  /*476e0*/  IMAD.WIDE R12, R9.reuse, 0x4, R4 ;  /* 0x00000004090c7825 */ /* 0x042fe200078e0204 */
[----:B------:R-:W-:Y:S01]  /*476f0*/  IADD3 R0, R6, 0xe7, RZ ;  /* 0x000000e706007810 */ /* 0x000fe20007ffe0ff */
[----:B------:R-:W-:Y:S01]  /*47700*/  ULDC UR4, c[0x0][0x22c] ;  /* 0x00008b0000047ab9 */ /* 0x000fe20000000800 */
[----:B------:R-:W-:Y:S01]  /*47710*/  @P2 STG.E desc[UR16][R10.64], R201 ;  /* 0x000000c90a002986 */ /* 0x000fe2000c101910 */
[----:B------:R-:W-:Y:S01]  /*47720*/  VIADD R19, R9, UR6 ;  /* 0x0000000609137c36 */ /* 0x000fe20008000000 */
[----:B------:R-:W-:Y:S01]  /*47730*/  ULDC UR10, c[0x0][0x228] ;  /* 0x00008a00000a7ab9 */ /* 0x000fe20000000800 */
[----:B------:R-:W-:Y:S01]  /*47740*/  ULDC UR12, c[0x0][0x228] ;  /* 0x00008a00000c7ab9 */ /* 0x000fe20000000800 */
[----:B------:R1:W-:Y:S01]  /*47750*/  @P3 STG.E desc[UR16][R12.64], R197 ;  /* 0x000000c50c003986 */ /* 0x0003e2000c101910 */
[----:B------:R-:W-:Y:S01]  /*47760*/  ISETP.GE.AND P2, PT, R0, UR4, PT ;  /* 0x0000000400007c0c */ /* 0x000fe2000bf46270 */
[----:B--2---:R-:W-:Y:S01]  /*47770*/  IMAD.WIDE R14, R19, 0x4, R2 ;  /* 0x00000004130e7825 */ /* 0x004fe200078e0202 */
[----:B------:R-:W-:Y:S01]  /*47780*/  ISETP.LT.AND P3, PT, R7, UR10, !P4 ;  /* 0x0000000a07007c0c */ /* 0x000fe2000e761270 */
[----:B------:R-:W-:Y:S01]  /*47790*/  ULDC UR4, c[0x0][0x248] ;  /* 0x0000920000047ab9 */ /* 0x000fe20000000800 */
[----:B------:R-:W-:Y:S01]  /*477a0*/  ISETP.LT.AND P4, PT, R8, UR12, !P4 ;  /* 0x0000000c08007c0c */ /* 0x000fe2000e781270 */
[C---:B----4-:R-:W-:Y:S01]  /*477b0*/  IMAD.WIDE R16, R19.reuse, 0x4, R4 ;  /* 0x0000000413107825 */ /* 0x050fe200078e0204 */
[----:B------:R-:W-:Y:S01]  /*477c0*/  ULDC UR14, c[0x0][0x228] ;  /* 0x00008a00000e7ab9 */ /* 0x000fe20000000800 */
[----:B------:R2:W-:Y:S01]  /*477d0*/  @P5 STG.E desc[UR16][R14.64], R182 ;  /* 0x000000b60e005986 */ /* 0x0005e2000c101910 */
[----:B------:R-:W-:Y:S01]  /*477e0*/  ULDC UR6, c[0x0][0x248] ;  /* 0x0000920000067ab9 */ /* 0x000fe20000000800 */
[----:B------:R-:W-:Y:S01]  /*477f0*/  VIADD R0, R6, 0xe8 ;  /* 0x000000e806007836 */ /* 0x000fe20000000000 */
[----:B------:R-:W-:Y:S01]  /*47800*/  ULDC UR18, c[0x0][0x228] ;  /* 0x00008a0000127ab9 */ /* 0x000fe20000000800 */
[----:B-1----:R-:W-:Y:S01]  /*47810*/  IADD3 R13, R19, UR4, RZ ;  /* 0x00000004130d7c10 */ /* 0x002fe2000fffe0ff */
[----:B------:R1:W-:Y:S01]  /*47820*/  @P6 STG.E desc[UR16][R16.64], R138 ;  /* 0x0000008a10006986 */ /* 0x0003e2000c101910 */
[----:B------:R-:W-:Y:S01]  /*47830*/  ISETP.LT.AND P5, PT, R7, UR14, !P0 ;  /* 0x0000000e07007c0c */ /* 0x000fe2000c7a1270 */
[----:B------:R-:W-:Y:S01]  /*47840*/  ULDC UR8, c[0x0][0x22c] ;  /* 0x00008b0000087ab9 */ /* 0x000fe20000000800 */
[----:B------:R-:W-:Y:S01]  /*47850*/  ISETP.LT.AND P6, PT, R8, UR18, !P0 ;  /* 0x0000001208007c0c */ /* 0x000fe2000c7c1270 */
        /* <DEDUP_REMOVED lines=16> */
[C---:B-1----:R-:W-:Y:S01]  /*47960*/  IMAD.WIDE R16, R9.reuse, 0x4, R4 ;  /* 0x0000000409107825 */ /* 0x042fe200078e0204 */
[----:B------:R-:W-:Y:S01]  /*47970*/  IADD3 R9, R9, UR4, RZ ;  /* 0x0000000409097c10 */ /* 0x000fe2000fffe0ff */
[----:B------:R1:W-:Y:S01]  /*47980*/  @P5 STG.E desc[UR16][R14.64], R183 ;  /* 0x000000b70e005986 */ /* 0x0003e2000c101910 */
[----:B------:R-:W-:Y:S01]  /*47990*/  ISETP.LT.AND P5, PT, R7, UR14, !P0 ;  /* 0x0000000e07007c0c */ /* 0x000fe2000c7a1270 */
[----:B------:R-:W-:Y:S01]  /*479a0*/  VIADD R0, R6, 0xea ;  /* 0x000000ea06007836 */ /* 0x000fe20000000000 */
[----:B------:R-:W-:Y:S01]  /*479b0*/  ULDC UR18, c[0x0][0x228] ;  /* 0x00008a0000127ab9 */ /* 0x000fe20000000800 */
[----:B------:R4:W-:Y:S01]  /*479c0*/  @P6 STG.E desc[UR16][R16.64], R139 ;  /* 0x0000008b10006986 */ /* 0x0009e2000c101910 */
[----:B------:R-:W-:Y:S01]  /*479d0*/  ULDC UR8, c[0x0][0x22c] ;  /* 0x00008b0000087ab9 */ /* 0x000fe20000000800 */
[----:B------:R-:W-:Y:S01]  /*479e0*/  ULDC UR6, c[0x0][0x248] ;  /* 0x0000920000067ab9 */ /* 0x000fe20000000800 */
[C---:B---3--:R-:W-:Y:S01]  /*479f0*/  IMAD.WIDE R10, R9.reuse, 0x4, R2 ;  /* 0x00000004090a7825 */ /* 0x048fe200078e0202 */
[----:B------:R-:W-:Y:S01]  /*47a00*/  ISETP.LT.AND P6, PT, R8, UR18, !P0 ;  /* 0x0000001208007c0c */ /* 0x000fe2000c7c1270 */
[----:B------:R-:W-:Y:S01]  /*47a10*/  ULDC UR4, c[0x0][0x22c] ;  /* 0x00008b0000047ab9 */ /* 0x000fe20000000800 */
[----:B------:R-:W-:Y:S01]  /*47a20*/  ISETP.GE.AND P0, PT, R0, UR8, PT ;  /* 0x0000000800007c0c */ /* 0x000fe2000bf06270 */
[C---:B--2---:R-:W-:Y:S01]  /*47a30*/  IMAD.WIDE R12, R9.reuse, 0x4, R4 ;  /* 0x00000004090c7825 */ /* 0x044fe200078e0204 */
[----:B------:R-:W-:Y:S01]  /*47a40*/  IADD3 R0, R6, 0xeb, RZ ;  /* 0x000000eb06007810 */ /* 0x000fe20007ffe0ff */
[----:B------:R-:W-:Y:S01]  /*47a50*/  ULDC UR10, c[0x0][0x228] ;  /* 0x00008a00000a7ab9 */ /* 0x000fe20000000800 */
[----:B------:R-:W-:Y:S01]  /*47a60*/  ULDC UR12, c[0x0][0x228] ;  /* 0x00008a00000c7ab9 */ /* 0x000fe20000000800 */
[----:B------:R-:W-:Y:S01]  /*47a70*/  VIADD R19, R9, UR6 ;  /* 0x0000000609137c36 */ /* 0x000fe20008000000 */
[----:B------:R-:W-:Y:S01]  /*47a80*/  @P4 STG.E desc[UR16][R10.64], R203 ;  /* 0x000000cb0a004986 */ /* 0x000fe2000c101910 */
[----:B------:R-:W-:Y:S01]  /*47a90*/  ISETP.GE.AND P4, PT, R0, UR4, PT ;  /* 0x0000000400007c0c */ /* 0x000fe2000bf86270 */
[----:B------:R-:W-:Y:S01]  /*47aa0*/  ULDC UR4, c[0x0][0x248] ;  /* 0x0000920000047ab9 */ /* 0x000fe20000000800 */
[----:B-1----:R-:W-:Y:S01]  /*47ab0*/  IMAD.WIDE R14, R19, 0x4, R2 ;  /* 0x00000004130e7825 */ /* 0x002fe200078e0202 */
[----:B------:R1:W-:Y:S01]  /*47ac0*/  @P2 STG.E desc[UR16][R12.64], R199 ;  /* 0x000000c70c002986 */ /* 0x0003e2000c101910 */
[----:B------:R-:W-:Y:S01]  /*47ad0*/  ISETP.LT.AND P2, PT, R7, UR10, !P3 ;  /* 0x0000000a07007c0c */ /* 0x000fe2000df41270 */
[----:B------:R-:W-:Y:S01]  /*47ae0*/  ULDC UR14, c[0x0][0x228] ;  /* 0x00008a00000e7ab9 */ /* 0x000fe20000000800 */
[----:B------:R-:W-:Y:S01]  /*47af0*/  ISETP.LT.AND P3, PT, R8, UR12, !P3 ;  /* 0x0000000c08007c0c */ /* 0x000fe2000df61270 */
[----:B----4-:R-:W-:Y:S01]  /*47b00*/  IMAD.WIDE R16, R19, 0x4, R4 ;  /* 0x0000000413107825 */ /* 0x010fe200078e0204 */
[----:B------:R2:W-:Y:S01]  /*47b10*/  @P5 STG.E desc[UR16][R14.64], R192 ;  /* 0x000000c00e005986 */ /* 0x0005e2000c101910 */
[----:B------:R-:W-:Y:S01]  /*47b20*/  ISETP.LT.AND P5, PT, R7, UR14, !P0 ;  /* 0x0000000e07007c0c */ /* 0x000fe2000c7a1270 */
[----:B------:R-:W-:Y:S01]  /*47b30*/  ULDC UR6, c[0x0][0x248] ;  /* 0x0000920000067ab9 */ /* 0x000fe20000000800 */
[----:B------:R-:W-:Y:S01]  /*47b40*/  VIADD R0, R6, 0xec ;  /* 0x000000ec06007836 */ /* 0x000fe20000000000 */
[----:B------:R-:W-:Y:S01]  /*47b50*/  ULDC UR18, c[0x0][0x228] ;  /* 0x00008a0000127ab9 */ /* 0x000fe20000000800 */
[----:B------:R-:W-:Y:S01]  /*47b60*/  ULDC UR8, c[0x0][0x22c] ;  /* 0x00008b0000087ab9 */ /* 0x000fe20000000800 */
[----:B-1----:R-:W-:Y:S01]  /*47b70*/  IADD3 R13, R19, UR4, RZ ;  /* 0x00000004130d7c10 */ /* 0x002fe2000fffe0ff */
[----:B------:R1:W-:Y:S01]  /*47b80*/  @P6 STG.E desc[UR16][R16.64], R140 ;  /* 0x0000008c10006986 */ /* 0x0003e2000c101910 */
[----:B------:R-:W-:Y:S01]  /*47b90*/  ISETP.LT.AND P6, PT, R8, UR18, !P0 ;  /* 0x0000001208007c0c */ /* 0x000fe2000c7c1270 */
        /* <DEDUP_REMOVED lines=17> */
[C---:B-1----:R-:W-:Y:S01]  /*47cb0*/  IMAD.WIDE R16, R9.reuse, 0x4, R4 ;  /* 0x0000000409107825 */ /* 0x042fe200078e0204 */
[----:B------:R-:W-:Y:S01]  /*47cc0*/  ISETP.LT.AND P4, PT, R8, UR12, !P4 ;  /* 0x0000000c08007c0c */ /* 0x000fe2000e781270 */
[----:B------:R1:W-:Y:S01]  /*47cd0*/  @P5 STG.E desc[UR16][R14.64], R193 ;  /* 0x000000c10e005986 */ /* 0x0003e2000c101910 */
[----:B------:R-:W-:Y:S01]  /*47ce0*/  IADD3 R9, R9, UR4, RZ ;  /* 0x0000000409097c10 */ /* 0x000fe2000fffe0ff */
[----:B------:R-:W-:Y:S01]  /*47cf0*/  VIADD R0, R6, 0xee ;  /* 0x000000ee06007836 */ /* 0x000fe20000000000 */
[----:B------:R-:W-:Y:S01]  /*47d00*/  ISETP.LT.AND P5, PT, R7, UR14, !P0 ;  /* 0x0000000e07007c0c */ /* 0x000fe2000c7a1270 */
[----:B------:R4:W-:Y:S01]  /*47d10*/  @P6 STG.E desc[UR16][R16.64], R141 ;  /* 0x0000008d10006986 */ /* 0x0009e2000c101910 */
[----:B------:R-:W-:Y:S01]  /*47d20*/  ULDC UR8, c[0x0][0x22c] ;  /* 0x00008b0000087ab9 */ /* 0x000fe20000000800 */
[----:B------:R-:W-:Y:S01]  /*47d30*/  ISETP.LT.AND P6, PT, R8, UR18, !P0 ;  /* 0x0000001208007c0c */ /* 0x000fe2000c7c1270 */
[C---:B------:R-:W-:Y:S01]  /*47d40*/  VIADD R19, R9.reuse, UR6 ;  /* 0x0000000609137c36 */ /* 0x040fe20008000000 */
[----:B------:R-:W-:Y:S01]  /*47d50*/  ISETP.GE.AND P0, PT, R0, UR8, PT ;  /* 0x0000000800007c0c */ /* 0x000fe2000bf06270 */
[C---:B---3--:R-:W-:Y:S01]  /*47d60*/  IMAD.WIDE R10, R9.reuse, 0x4, R2 ;  /* 0x00000004090a7825 */ /* 0x048fe200078e0202 */
[----:B------:R-:W-:Y:S01]  /*47d70*/  IADD3 R0, R6, 0xef, RZ ;  /* 0x000000ef06007810 */ /* 0x000fe20007ffe0ff */
[----:B------:R-:W-:Y:S01]  /*47d80*/  ULDC UR4, c[0x0][0x22c] ;  /* 0x00008b0000047ab9 */ /* 0x000fe20000000800 */
[----:B------:R-:W-:Y:S01]  /*47d90*/  ULDC UR10, c[0x0][0x228] ;  /* 0x00008a00000a7ab9 */ /* 0x000fe20000000800 */
[----:B--2---:R-:W-:Y:S01]  /*47da0*/  IMAD.WIDE R12, R9, 0x4, R4 ;  /* 0x00000004090c7825 */ /* 0x004fe200078e0204 */
[----:B------:R-:W-:Y:S01]  /*47db0*/  @P3 STG.E desc[UR16][R10.64], R205 ;  /* 0x000000cd0a003986 */ /* 0x000fe2000c101910 */
[----:B------:R-:W-:Y:S01]  /*47dc0*/  ISETP.GE.AND P3, PT, R0, UR4, PT ;  /* 0x0000000400007c0c */ /* 0x000fe2000bf66270 */
[----:B------:R-:W-:Y:S01]  /*47dd0*/  ULDC UR12, c[0x0][0x228] ;  /* 0x00008a00000c7ab9 */ /* 0x000fe20000000800 */
[----:B-1----:R-:W-:Y:S01]  /*47de0*/  IMAD.WIDE R14, R19, 0x4, R2 ;  /* 0x00000004130e7825 */ /* 0x002fe200078e0202 */
[----:B------:R1:W-:Y:S01]  /*47df0*/  @P4 STG.E desc[UR16][R12.64], R213 ;  /* 0x000000d50c004986 */ /* 0x0003e2000c101910 */
[----:B------:R-:W-:Y:S01]  /*47e00*/  ULDC UR4, c[0x0][0x248] ;  /* 0x0000920000047ab9 */ /* 0x000fe20000000800 */
[----:B------:R-:W-:Y:S01]  /*47e10*/  ULDC UR14, c[0x0][0x228] ;  /* 0x00008a00000e7ab9 */ /* 0x000fe20000000800 */
[----:B------:R-:W-:Y:S01]  /*47e20*/  ISETP.LT.AND P4, PT, R7, UR10, !P2 ;  /* 0x0000000a07007c0c */ /* 0x000fe2000d781270 */
[----:B------:R2:W-:Y:S01]  /*47e30*/  @P5 STG.E desc[UR16][R14.64], R194 ;  /* 0x000000c20e005986 */ /* 0x0005e2000c101910 */
[----:B------:R-:W-:Y:S01]  /*47e40*/  ISETP.LT.AND P2, PT, R8, UR12, !P2 ;  /* 0x0000000c08007c0c */ /* 0x000fe2000d741270 */
[----:B----4-:R-:W-:Y:S01]  /*47e50*/  IMAD.WIDE R16, R19, 0x4, R4 ;  /* 0x0000000413107825 */ /* 0x010fe200078e0204 */
[----:B------:R-:W-:Y:S01]  /*47e60*/  ISETP.LT.AND P5, PT, R7, UR14, !P0 ;  /* 0x0000000e07007c0c */ /* 0x000fe2000c7a1270 */
[----:B------:R-:W-:Y:S01]  /*47e70*/  ULDC UR6, c[0x0][0x248] ;  /* 0x0000920000067ab9 */ /* 0x000fe20000000800 */
[----:B------:R-:W-:Y:S01]  /*47e80*/  ULDC UR18, c[0x0][0x228] ;  /* 0x00008a0000127ab9 */ /* 0x000fe20000000800 */
[----:B------:R-:W-:Y:S01]  /*47e90*/  VIADD R0, R6, 0xf0 ;  /* 0x000000f006007836 */ /* 0x000fe20000000000 */
        /* <DEDUP_REMOVED lines=8> */
[----:B------:R-:W-:Y:S01]  /*47f20*/  IMAD.WIDE R10, R13, 0x4, R2 ;  /* 0x000000040d0a7825 */ /* 0x000fe200078e0202 */
[----:B------:R-:W-:Y:S01]  /*47f30*/  ISETP.GE.AND P0, PT, R0, UR8, PT ;  /* 0x0000000800007c0c */ /* 0x000fe2000bf06270 */
[----:B------:R-:W-:-:S02]  /*47f40*/  ULDC UR6, c[0x0][0x228] ;  /* 0x00008a0000067ab9 */ /* 0x000fc40000000800 */
[----:B------:R-:W-:Y:S01]  /*47f50*/  IMAD.WIDE R12, R13, 0x4, R4 ;  /* 0x000000040d0c7825 */ /* 0x000fe200078e0204 */
[----:B------:R-:W-:-:S03]  /*47f60*/  IADD3 R0, R6, 0xf1, RZ ;  /* 0x000000f106007810 */ /* 0x000fc60007ffe0ff */
[C---:B--2---:R-:W-:Y:S01]  /*47f70*/  IMAD.WIDE R14, R9.reuse, 0x4, R2 ;  /* 0x00000004090e7825 */ /* 0x044fe200078e0202 */
[----:B------:R2:W-:Y:S01]  /*47f80*/  @P4 STG.E desc[UR16][R10.64], R206 ;  /* 0x000000ce0a004986 */ /* 0x0005e2000c101910 */
[----:B------:R-:W-:Y:S01]  /*47f90*/  ULDC UR8, c[0x0][0x228] ;  /* 0x00008a0000087ab9 */ /* 0x000fe20000000800 */
[----:B------:R-:W-:Y:S01]  /*47fa0*/  ISETP.GE.AND P4, PT, R0, UR4, PT ;  /* 0x0000000400007c0c */ /* 0x000fe2000bf86270 */
[----:B-1----:R-:W-:Y:S01]  /*47fb0*/  IMAD.WIDE R16, R9, 0x4, R4 ;  /* 0x0000000409107825 */ /* 0x002fe200078e0204 */
[----:B------:R1:W-:Y:S01]  /*47fc0*/  @P2 STG.E desc[UR16][R12.64], R214 ;  /* 0x000000d60c002986 */ /* 0x0003e2000c101910 */
[----:B------:R-:W-:-:S03]  /*47fd0*/  ULDC UR4, c[0x0][0x248] ;  /* 0x0000920000047ab9 */ /* 0x000fc60000000800 */
[----:B------:R-:W-:Y:S01]  /*47fe0*/  @P5 STG.E desc[UR16][R14.64], R195 ;  /* 0x000000c30e005986 */ /* 0x000fe2000c101910 */
[----:B------:R-:W-:Y:S01]  /*47ff0*/  ISETP.LT.AND P5, PT, R7, UR6, !P3 ;  /* 0x0000000607007c0c */ /* 0x000fe2000dfa1270 */
[----:B------:R-:W-:Y:S01]  /*48000*/  VIADD R0, R6, 0xf2 ;  /* 0x000000f206007836 */ /* 0x000fe20000000000 */
[----:B------:R-:W-:Y:S02]  /*48010*/  ISETP.LT.AND P3, PT, R8, UR8, !P3 ;  /* 0x0000000808007c0c */ /* 0x000fe4000df61270 */
[----:B------:R-:W-:Y:S01]  /*48020*/  IADD3 R9, R9, UR4, RZ ;  /* 0x0000000409097c10 */ /* 0x000fe2000fffe0ff */
[----:B------:R3:W-:Y:S01]  /*48030*/  @P6 STG.E desc[UR16][R16.64], R143 ;  /* 0x0000008f10006986 */ /* 0x0007e2000c101910 */
[----:B------:R-:W-:Y:S01]  /*48040*/  ISETP.LT.AND P6, PT, R7, UR10, !P0 ;  /* 0x0000000a07007c0c */ /* 0x000fe2000c7c1270 */
[----:B------:R-:W-:Y:S01]  /*48050*/  ULDC UR4, c[0x0][0x248] ;  /* 0x0000920000047ab9 */ /* 0x000fe20000000800 */
[----:B------:R-:W-:Y:S01]  /*48060*/  ULDC UR6, c[0x0][0x22c] ;  /* 0x00008b0000067ab9 */ /* 0x000fe20000000800 */
[C---:B--2---:R-:W-:Y:S01]  /*48070*/  IMAD.WIDE R10, R9.reuse, 0x4, R2 ;  /* 0x00000004090a7825 */ /* 0x044fe200078e0202 */
[----:B------:R-:W-:Y:S01]  /*48080*/  ISETP.GE.AND P2, PT, R0, UR6, PT ;  /* 0x0000000600007c0c */ /* 0x000fe2000bf46270 */
[----:B------:R-:W-:Y:S01]  /*48090*/  ULDC UR6, c[0x0][0x228] ;  /* 0x00008a0000067ab9 */ /* 0x000fe20000000800 */
[----:B------:R-:W-:Y:S01]  /*480a0*/  ULDC UR8, c[0x0][0x228] ;  /* 0x00008a0000087ab9 */ /* 0x000fe20000000800 */
[----:B-1----:R-:W-:Y:S01]  /*480b0*/  IMAD.WIDE R12, R9, 0x4, R4 ;  /* 0x00000004090c7825 */ /* 0x002fe200078e0204 */
[----:B------:R-:W-:Y:S01]  /*480c0*/  IADD3 R0, R6, 0xf3, RZ ;  /* 0x000000f306007810 */ /* 0x000fe20007ffe0ff */
[----:B------:R-:W-:-:S02]  /*480d0*/  ULDC UR10, c[0x0][0x228] ;  /* 0x00008a00000a7ab9 */ /* 0x000fc40000000800 */
[----:B---3--:R-:W-:Y:S01]  /*480e0*/  VIADD R17, R9, UR4 ;  /* 0x0000000409117c36 */ /* 0x008fe20008000000 */
[----:B------:R1:W-:Y:S01]  /*480f0*/  @P5 STG.E desc[UR16][R10.64], R207 ;  /* 0x000000cf0a005986 */ /* 0x0003e2000c101910 */
[----:B------:R-:W-:Y:S01]  /*48100*/  ULDC UR4, c[0x0][0x22c] ;  /* 0x00008b0000047ab9 */ /* 0x000fe20000000800 */
[----:B------:R-:W-:Y:S01]  /*48110*/  ISETP.LT.AND P0, PT, R8, UR6, !P0 ;  /* 0x0000000608007c0c */ /* 0x000fe2000c701270 */
[----:B------:R-:W-:Y:S01]  /*48120*/  IMAD.WIDE R14, R17, 0x4, R2 ;  /* 0x00000004110e7825 */ /* 0x000fe200078e0202 */
[----:B------:R2:W-:Y:S01]  /*48130*/  @P3 STG.E desc[UR16][R12.64], R215 ;  /* 0x000000d70c003986 */ /* 0x0005e2000c101910 */
[----:B------:R-:W-:Y:S01]  /*48140*/  ISETP.LT.AND P3, PT, R7, UR8, !P4 ;  /* 0x0000000807007c0c */ /* 0x000fe2000e761270 */
[----:B------:R-:W-:Y:S01]  /*48150*/  ULDC UR6, c[0x0][0x228] ;  /* 0x00008a0000067ab9 */ /* 0x000fe20000000800 */
[----:B------:R-:W-:Y:S01]  /*48160*/  ISETP.GE.AND P5, PT, R0, UR4, PT ;  /* 0x0000000400007c0c */ /* 0x000fe2000bfa6270 */
[----:B------:R-:W-:Y:S01]  /*48170*/  ULDC UR4, c[0x0][0x248] ;  /* 0x0000920000047ab9 */ /* 0x000fe20000000800 */
[----:B------:R-:W-:Y:S01]  /*48180*/  ISETP.LT.AND P4, PT, R8, UR10, !P4 ;  /* 0x0000000a08007c0c */ /* 0x000fe2000e781270 */
[----:B------:R3:W-:Y:S01]  /*48190*/  @P6 STG.E desc[UR16][R14.64], R216 ;  /* 0x000000d80e006986 */ /* 0x0007e2000c101910 */
[----:B------:R-:W-:Y:S01]  /*481a0*/  VIADD R9, R17, UR4 ;  /* 0x0000000411097c36 */ /* 0x000fe20008000000 */
[----:B------:R-:W-:Y:S01]  /*481b0*/  ISETP.LT.AND P6, PT, R7, UR12, !P2 ;  /* 0x0000000c07007c0c */ /* 0x000fe2000d7c1270 */
[----:B------:R-:W-:Y:S01]  /*481c0*/  ULDC UR4, c[0x0][0x248] ;  /* 0x0000920000047ab9 */ /* 0x000fe20000000800 */
[----:B-1----:R-:W-:Y:S01]  /*481d0*/  IMAD.WIDE R10, R17, 0x4, R4 ;  /* 0x00000004110a7825 */ /* 0x002fe200078e0204 */
[----:B------:R-:W-:Y:S01]  /*481e0*/  IADD3 R0, R6, 0xf4, RZ ;  /* 0x000000f406007810 */ /* 0x000fe20007ffe0ff */
[----:B------:R-:W-:Y:S01]  /*481f0*/  ULDC UR8, c[0x0][0x228] ;  /* 0x00008a0000087ab9 */ /* 0x000fe20000000800 */
[----:B------:R-:W-:Y:S01]  /*48200*/  ULDC UR10, c[0x0][0x228] ;  /* 0x00008a00000a7ab9 */ /* 0x000fe20000000800 */
[----:B--2---:R-:W-:Y:S01]  /*48210*/  IMAD.WIDE R12, R9, 0x4, R2 ;  /* 0x00000004090c7825 */ /* 0x004fe200078e0202 */
[----:B------:R1:W-:Y:S01]  /*48220*/  @P0 STG.E desc[UR16][R10.64], R220 ;  /* 0x000000dc0a000986 */ /* 0x0003e2000c101910 */
[----:B------:R-:W-:-:S02]  /*48230*/  ULDC UR12, c[0x0][0x228] ;  /* 0x00008a00000c7ab9 */ /* 0x000fc40000000800 */
[C---:B------:R-:W-:Y:S01]  /*48240*/  VIADD R19, R9.reuse, UR4 ;  /* 0x0000000409137c36 */ /* 0x040fe20008000000 */
[----:B------:R-:W-:Y:S01]  /*48250*/  ULDC UR4, c[0x0][0x22c] ;  /* 0x00008b0000047ab9 */ /* 0x000fe20000000800 */
[----:B---3--:R-:W-:Y:S01]  /*48260*/  IMAD.WIDE R14, R9, 0x4, R4 ;  /* 0x00000004090e7825 */ /* 0x008fe200078e0204 */
[----:B------:R-:W-:Y:S01]  /*48270*/  ISETP.LT.AND P2, PT, R8, UR6, !P2 ;  /* 0x0000000608007c0c */ /* 0x000fe2000d741270 */
[----:B------:R-:W-:Y:S01]  /*48280*/  @P3 STG.E desc[UR16][R12.64], R144 ;  /* 0x000000900c003986 */ /* 0x000fe2000c101910 */
[----:B------:R-:W-:Y:S01]  /*48290*/  ISETP.GE.AND P0, PT, R0, UR4, PT ;  /* 0x0000000400007c0c */ /* 0x000fe2000bf06270 */
[----:B------:R-:W-:Y:S01]  /*482a0*/  IMAD.WIDE R16, R19, 0x4, R2 ;  /* 0x0000000413107825 */ /* 0x000fe200078e0202 */
[----:B------:R-:W-:Y:S01]  /*482b0*/  ULDC UR4, c[0x0][0x248] ;  /* 0x0000920000047ab9 */ /* 0x000fe20000000800 */
[----:B------:R2:W-:Y:S01]  /*482c0*/  @P4 STG.E desc[UR16][R14.64], R208 ;  /* 0x000000d00e004986 */ /* 0x0005e2000c101910 */
[----:B------:R-:W-:Y:S01]  /*482d0*/  ISETP.LT.AND P4, PT, R7, UR8, !P5 ;  /* 0x0000000807007c0c */ /* 0x000fe2000ef81270 */
[----:B-1----:R-:W-:Y:S01]  /*482e0*/  IMAD.WIDE R10, R19, 0x4, R4 ;  /* 0x00000004130a7825 */ /* 0x002fe200078e0204 */
[----:B------:R-:W-:Y:S01]  /*482f0*/  IADD3 R0, R6, 0xf6, RZ ;  /* 0x000000f606007810 */ /* 0x000fe20007ffe0ff */
[----:B------:R1:W-:Y:S01]  /*48300*/  @P6 STG.E desc[UR16][R16.64], R217 ;  /* 0x000000d910006986 */ /* 0x0003e2000c101910 */
[----:B------:R-:W-:Y:S01]  /*48310*/  ISETP.LT.AND P5, PT, R8, UR10, !P5 ;  /* 0x0000000a08007c0c */ /* 0x000fe2000efa1270 */
[----:B------:R-:W-:Y:S01]  /*48320*/  ULDC UR6, c[0x0][0x228] ;  /* 0x00008a0000067ab9 */ /* 0x000fe20000000800 */
[----:B------:R-:W-:Y:S01]  /*48330*/  ISETP.LT.AND P6, PT, R7, UR12, !P0 ;  /* 0x0000000c07007c0c */ /* 0x000fe2000c7c1270 */
[----:B------:R-:W-:Y:S01]  /*48340*/  ULDC UR8, c[0x0][0x228] ;  /* 0x00008a0000087ab9 */ /* 0x000fe20000000800 */
[----:B------:R-:W-:Y:S01]  /*48350*/  ISETP.GE.AND P3, PT, R0, UR25, PT ;  /* 0x0000001900007c0c */ /* 0x000fe2000bf66270 */
[----:B--2---:R-:W-:Y:S01]  /*48360*/  VIADD R15, R19, UR4 ;  /* 0x00000004130f7c36 */ /* 0x004fe20008000000 */
[----:B------:R-:W-:Y:S01]  /*48370*/  ULDC UR4, c[0x0][0x248] ;  /* 0x0000920000047ab9 */ /* 0x000fe20000000800 */
[----:B------:R-:W-:Y:S01]  /*48380*/  VIADD R0, R6, 0xf5 ;  /* 0x000000f506007836 */ /* 0x000fe20000000000 */
[----:B------:R2:W-:Y:S01]  /*48390*/  @P2 STG.E desc[UR16][R10.64], R221 ;  /* 0x000000dd0a002986 */ /* 0x0005e2000c101910 */
[C---:B------:R-:W-:Y:S01]  /*483a0*/  IMAD.WIDE R12, R15.reuse, 0x4, R2 ;  /* 0x000000040f0c7825 */ /* 0x040fe200078e0202 */
[C---:B------:R-:W-:Y:S01]  /*483b0*/  IADD3 R9, R15.reuse, UR4, RZ ;  /* 0x000000040f097c10 */ /* 0x040fe2000fffe0ff */
[----:B------:R-:W-:Y:S01]  /*483c0*/  ULDC UR10, c[0x0][0x228] ;  /* 0x00008a00000a7ab9 */ /* 0x000fe20000000800 */
[----:B------:R-:W-:Y:S01]  /*483d0*/  ISETP.GE.AND P2, PT, R0, UR23, PT ;  /* 0x0000001700007c0c */ /* 0x000fe2000bf46270 */
[----:B------:R-:W-:Y:S01]  /*483e0*/  IMAD.WIDE R14, R15, 0x4, R4 ;  /* 0x000000040f0e7825 */ /* 0x000fe200078e0204 */
[----:B------:R-:W-:Y:S01]  /*483f0*/  ISETP.LT.AND P0, PT, R8, UR6, !P0 ;  /* 0x0000000608007c0c */ /* 0x000fe2000c701270 */
[----:B------:R-:W-:Y:S01]  /*48400*/  @P4 STG.E desc[UR16][R12.64], R145 ;  /* 0x000000910c004986 */ /* 0x000fe2000c101910 */
[----:B------:R-:W-:Y:S01]  /*48410*/  ULDC UR4, c[0x0][0x248] ;  /* 0x0000920000047ab9 */ /* 0x000fe20000000800 */
[----:B-1----:R-:W-:Y:S01]  /*48420*/  IMAD.WIDE R16, R9, 0x4, R2 ;  /* 0x0000000409107825 */ /* 0x002fe200078e0202 */
[----:B------:R-:W-:Y:S01]  /*48430*/  IADD3 R0, R6, 0xf8, RZ ;  /* 0x000000f806007810 */ /* 0x000fe20007ffe0ff */
[----:B------:R1:W-:Y:S01]  /*48440*/  @P5 STG.E desc[UR16][R14.64], R209 ;  /* 0x000000d10e005986 */ /* 0x0003e2000c101910 */
[C---:B------:R-:W-:Y:S01]  /*48450*/  ISETP.LT.AND P5, PT, R7.reuse, UR8, !P2 ;  /* 0x0000000807007c0c */ /* 0x040fe2000d7a1270 */
[----:B------:R-:W-:Y:S01]  /*48460*/  ULDC UR12, c[0x0][0x228] ;  /* 0x00008a00000c7ab9 */ /* 0x000fe20000000800 */
[----:B------:R-:W-:Y:S01]  /*48470*/  ISETP.LT.AND P4, PT, R8, UR10, !P2 ;  /* 0x0000000a08007c0c */ /* 0x000fe2000d781270 */
[----:B------:R3:W-:Y:S01]  /*48480*/  @P6 STG.E desc[UR16][R16.64], R218 ;  /* 0x000000da10006986 */ /* 0x0007e2000c101910 */
[----:B------:R-:W-:Y:S01]  /*48490*/  ISETP.LT.AND P6, PT, R7, UR12, !P3 ;  /* 0x0000000c07007c0c */ /* 0x000fe2000dfc1270 */
[C---:B--2---:R-:W-:Y:S01]  /*484a0*/  IMAD.WIDE R10, R9.reuse, 0x4, R4 ;  /* 0x00000004090a7825 */ /* 0x044fe200078e0204 */
[----:B------:R-:W-:Y:S01]  /*484b0*/  ISETP.GE.AND P2, PT, R0, UR21, PT ;  /* 0x0000001500007c0c */ /* 0x000fe2000bf46270 */
[----:B------:R-:W-:Y:S01]  /*484c0*/  ULDC UR6, c[0x0][0x228] ;  /* 0x00008a0000067ab9 */ /* 0x000fe20000000800 */
[----:B------:R-:W-:Y:S01]  /*484d0*/  ULDC UR8, c[0x0][0x228] ;  /* 0x00008a0000087ab9 */ /* 0x000fe20000000800 */
[----:B-1----:R-:W-:Y:S01]  /*484e0*/  VIADD R15, R9, UR4 ;  /* 0x00000004090f7c36 */ /* 0x002fe20008000000 */
[----:B------:R-:W-:Y:S01]  /*484f0*/  ULDC UR4, c[0x0][0x248] ;  /* 0x0000920000047ab9 */ /* 0x000fe20000000800 */
[----:B------:R-:W-:Y:S01]  /*48500*/  VIADD R0, R6, 0xf7 ;  /* 0x000000f706007836 */ /* 0x000fe20000000000 */
[----:B------:R-:W-:Y:S01]  /*48510*/  ULDC UR10, c[0x0][0x228] ;  /* 0x00008a00000a7ab9 */ /* 0x000fe20000000800 */
[----:B------:R-:W-:Y:S01]  /*48520*/  ULDC UR12, c[0x0][0x228] ;  /* 0x00008a00000c7ab9 */ /* 0x000fe20000000800 */
[C---:B------:R-:W-:Y:S01]  /*48530*/  IADD3 R19, R15.reuse, UR4, RZ ;  /* 0x000000040f137c10 */ /* 0x040fe2000fffe0ff */
[C---:B------:R-:W-:Y:S01]  /*48540*/  IMAD.WIDE R12, R15.reuse, 0x4, R2 ;  /* 0x000000040f0c7825 */ /* 0x040fe200078e0202 */
[----:B------:R1:W-:Y:S01]  /*48550*/  @P0 STG.E desc[UR16][R10.64], R222 ;  /* 0x000000de0a000986 */ /* 0x0003e2000c101910 */
[----:B------:R-:W-:Y:S01]  /*48560*/  ISETP.GE.AND P0, PT, R0, UR19, PT ;  /* 0x0000001300007c0c */ /* 0x000fe2000bf06270 */
[----:B------:R-:W-:Y:S01]  /*48570*/  ULDC UR4, c[0x0][0x248] ;  /* 0x0000920000047ab9 */ /* 0x000fe20000000800 */
[----:B------:R-:W-:Y:S01]  /*48580*/  IMAD.WIDE R14, R15, 0x4, R4 ;  /* 0x000000040f0e7825 */ /* 0x000fe200078e0204 */
[----:B------:R-:W-:Y:S01]  /*48590*/  ISETP.LT.AND P3, PT, R8, UR6, !P3 ;  /* 0x0000000608007c0c */ /* 0x000fe2000df61270 */
[----:B------:R-:W-:Y:S02]  /*485a0*/  @P5 STG.E desc[UR16][R12.64], R146 ;  /* 0x000000920c005986 */ /* 0x000fe4000c101910 */
[----:B---3--:R-:W-:Y:S01]  /*485b0*/  IMAD.WIDE R16, R19, 0x4, R2 ;  /* 0x0000000413107825 */ /* 0x008fe200078e0202 */
[----:B------:R-:W-:Y:S01]  /*485c0*/  IADD3 R0, R6, 0xfa, RZ ;  /* 0x000000fa06007810 */ /* 0x000fe20007ffe0ff */
[----:B------:R2:W-:Y:S01]  /*485d0*/  @P4 STG.E desc[UR16][R14.64], R210 ;  /* 0x000000d20e004986 */ /* 0x0005e2000c101910 */
[C---:B------:R-:W-:Y:S01]  /*485e0*/  ISETP.LT.AND P5, PT, R7.reuse, UR8, !P0 ;  /* 0x0000000807007c0c */ /* 0x040fe2000c7a1270 */
[----:B------:R-:W-:Y:S01]  /*485f0*/  ULDC UR6, c[0x0][0x228] ;  /* 0x00008a0000067ab9 */ /* 0x000fe20000000800 */
[----:B------:R-:W-:Y:S01]  /*48600*/  ISETP.LT.AND P4, PT, R8, UR10, !P0 ;  /* 0x0000000a08007c0c */ /* 0x000fe2000c781270 */
[----:B------:R3:W-:Y:S01]  /*48610*/  @P6 STG.E desc[UR16][R16.64], R219 ;  /* 0x000000db10006986 */ /* 0x0007e2000c101910 */
[----:B------:R-:W-:Y:S01]  /*48620*/  ISETP.LT.AND P6, PT, R7, UR12, !P2 ;  /* 0x0000000c07007c0c */ /* 0x000fe2000d7c1270 */
[C---:B-1----:R-:W-:Y:S01]  /*48630*/  IMAD.WIDE R10, R19.reuse, 0x4, R4 ;  /* 0x00000004130a7825 */ /* 0x042fe200078e0204 */
[----:B------:R-:W-:Y:S01]  /*48640*/  ISETP.GE.AND P0, PT, R0, UR15, PT ;  /* 0x0000000f00007c0c */ /* 0x000fe2000bf06270 */
[----:B------:R-:W-:Y:S01]  /*48650*/  ULDC UR8, c[0x0][0x228] ;  /* 0x00008a0000087ab9 */ /* 0x000fe20000000800 */
[----:B------:R-:W-:Y:S01]  /*48660*/  ULDC UR10, c[0x0][0x228] ;  /* 0x00008a00000a7ab9 */ /* 0x000fe20000000800 */
[----:B--2---:R-:W-:Y:S01]  /*48670*/  VIADD R15, R19, UR4 ;  /* 0x00000004130f7c36 */ /* 0x004fe20008000000 */
[----:B------:R-:W-:Y:S01]  /*48680*/  ULDC UR4, c[0x0][0x248] ;  /* 0x0000920000047ab9 */ /* 0x000fe20000000800 */
[----:B------:R-:W-:-:S03]  /*48690*/  VIADD R0, R6, 0xf9 ;  /* 0x000000f906007836 */ /* 0x000fc60000000000 */
[C---:B------:R-:W-:Y:S01]  /*486a0*/  IADD3 R9, R15.reuse, UR4, RZ ;  /* 0x000000040f097c10 */ /* 0x040fe2000fffe0ff */
[C---:B------:R-:W-:Y:S01]  /*486b0*/  IMAD.WIDE R12, R15.reuse, 0x4, R2 ;  /* 0x000000040f0c7825 */ /* 0x040fe200078e0202 */
[----:B------:R1:W-:Y:S01]  /*486c0*/  @P3 STG.E desc[UR16][R10.64], R223 ;  /* 0x000000df0a003986 */ /* 0x0003e2000c101910 */
[----:B------:R-:W-:Y:S01]  /*486d0*/  ISETP.GE.AND P3, PT, R0, UR13, PT ;  /* 0x0000000d00007c0c */ /* 0x000fe2000bf66270 */
[----:B------:R-:W-:Y:S01]  /*486e0*/  ULDC UR4, c[0x0][0x248] ;  /* 0x0000920000047ab9 */ /* 0x000fe20000000800 */
[----:B------:R-:W-:Y:S01]  /*486f0*/  IMAD.WIDE R14, R15, 0x4, R4 ;  /* 0x000000040f0e7825 */ /* 0x000fe200078e0204 */
[----:B------:R-:W-:-:S03]  /*48700*/  ISETP.LT.AND P2, PT, R8, UR6, !P2 ;  /* 0x0000000608007c0c */ /* 0x000fc6000d741270 */
[----:B---3--:R-:W-:Y:S01]  /*48710*/  IMAD.WIDE R16, R9, 0x4, R2 ;  /* 0x0000000409107825 */ /* 0x008fe200078e0202 */
[----:B------:R2:W-:Y:S01]  /*48720*/  @P5 STG.E desc[UR16][R12.64], R147 ;  /* 0x000000930c005986 */ /* 0x0005e2000c101910 */
[----:B------:R-:W-:Y:S02]  /*48730*/  IADD3 R0, R6, 0xfc, RZ ;  /* 0x000000fc06007810 */ /* 0x000fe40007ffe0ff */
[----:B------:R-:W-:Y:S01]  /*48740*/  ISETP.LT.AND P5, PT, R7, UR8, !P3 ;  /* 0x0000000807007c0c */ /* 0x000fe2000dfa1270 */
[----:B------:R3:W-:Y:S01]  /*48750*/  @P4 STG.E desc[UR16][R14.64], R211 ;  /* 0x000000d30e004986 */ /* 0x0007e2000c101910 */
[----:B------:R-:W-:Y:S01]  /*48760*/  VIADD R19, R9, UR4 ;  /* 0x0000000409137c36 */ /* 0x000fe20008000000 */
[----:B------:R-:W-:Y:S01]  /*48770*/  ISETP.LT.AND P4, PT, R8, UR10, !P3 ;  /* 0x0000000a08007c0c */ /* 0x000fe2000df81270 */
[----:B------:R-:W-:Y:S01]  /*48780*/  ULDC UR4, c[0x0][0x248] ;  /* 0x0000920000047ab9 */ /* 0x000fe20000000800 */
[----:B------:R4:W-:Y:S01]  /*48790*/  @P6 STG.E desc[UR16][R16.64], R228 ;  /* 0x000000e410006986 */ /* 0x0009e2000c101910 */
[----:B------:R-:W-:Y:S01]  /*487a0*/  ISETP.LT.AND P6, PT, R7, UR10, !P0 ;  /* 0x0000000a07007c0c */ /* 0x000fe2000c7c1270 */
[----:B-1----:R-:W-:Y:S01]  /*487b0*/  IMAD.WIDE R10, R9, 0x4, R4 ;  /* 0x00000004090a7825 */ /* 0x002fe200078e0204 */
[----:B------:R-:W-:Y:S01]  /*487c0*/  ISETP.GE.AND P3, PT, R0, UR5, PT ;  /* 0x0000000500007c0c */ /* 0x000fe2000bf66270 */
[----:B------:R-:W-:Y:S01]  /*487d0*/  ULDC UR5, c[0x0][0x248] ;  /* 0x0000920000057ab9 */ /* 0x000fe20000000800 */
[C---:B------:R-:W-:Y:S01]  /*487e0*/  IADD3 R21, R19.reuse, UR4, RZ ;  /* 0x0000000413157c10 */ /* 0x040fe2000fffe0ff */
[----:B------:R-:W-:Y:S01]  /*487f0*/  VIADD R0, R6, 0xfb ;  /* 0x000000fb06007836 */ /* 0x000fe20000000000 */
[----:B------:R1:W-:Y:S01]  /*48800*/  @P2 STG.E desc[UR16][R10.64], R236 ;  /* 0x000000ec0a002986 */ /* 0x0003e2000c101910 */
[----:B--2---:R-:W-:Y:S01]  /*48810*/  IMAD.WIDE R12, R19, 0x4, R2 ;  /* 0x00000004130c7825 */ /* 0x004fe200078e0202 */
[----:B------:R-:W-:-:S02]  /*48820*/  ULDC UR4, c[0x0][0x248] ;  /* 0x0000920000047ab9 */ /* 0x000fc40000000800 */
[----:B------:R-:W-:Y:S01]  /*48830*/  ISETP.GE.AND P2, PT, R0, UR11, PT ;  /* 0x0000000b00007c0c */ /* 0x000fe2000bf46270 */
[----:B---3--:R-:W-:Y:S01]  /*48840*/  IMAD.WIDE R14, R19, 0x4, R4 ;  /* 0x00000004130e7825 */ /* 0x008fe200078e0204 */
[----:B------:R-:W-:-:S03]  /*48850*/  ISETP.LT.AND P0, PT, R8, UR10, !P0 ;  /* 0x0000000a08007c0c */ /* 0x000fc6000c701270 */
[----:B----4-:R-:W-:Y:S01]  /*48860*/  IMAD.WIDE R16, R21, 0x4, R2 ;  /* 0x0000000415107825 */ /* 0x010fe200078e0202 */
[----:B------:R2:W-:Y:S01]  /*48870*/  @P5 STG.E desc[UR16][R12.64], R148 ;  /* 0x000000940c005986 */ /* 0x0005e2000c101910 */
[----:B------:R-:W-:Y:S02]  /*48880*/  ISETP.LT.AND P5, PT, R7, UR10, !P2 ;  /* 0x0000000a07007c0c */ /* 0x000fe4000d7a1270 */
[----:B------:R-:W-:Y:S01]  /*48890*/  VIADD R9, R21, UR4 ;  /* 0x0000000415097c36 */ /* 0x000fe20008000000 */
[----:B------:R3:W-:Y:S01]  /*488a0*/  @P4 STG.E desc[UR16][R14.64], R248 ;  /* 0x000000f80e004986 */ /* 0x0007e2000c101910 */
[----:B------:R-:W-:Y:S01]  /*488b0*/  ISETP.LT.AND P4, PT, R8, UR10, !P2 ;  /* 0x0000000a08007c0c */ /* 0x000fe2000d781270 */
[----:B------:R-:W-:Y:S02]  /*488c0*/  ULDC UR4, c[0x0][0x248] ;  /* 0x0000920000047ab9 */ /* 0x000fe40000000800 */
[----:B------:R4:W-:Y:S01]  /*488d0*/  @P6 STG.E desc[UR16][R16.64], R229 ;  /* 0x000000e510006986 */ /* 0x0009e2000c101910 */
[----:B------:R-:W-:Y:S01]  /*488e0*/  ISETP.LT.AND P6, PT, R7, UR10, !P3 ;  /* 0x0000000a07007c0c */ /* 0x000fe2000dfc1270 */
[----:B-1----:R-:W-:Y:S01]  /*488f0*/  IMAD.WIDE R10, R21, 0x4, R4 ;  /* 0x00000004150a7825 */ /* 0x002fe200078e0204 */
[----:B------:R-:W-:Y:S01]  /*48900*/  IADD3 R19, R9, UR4, RZ ;  /* 0x0000000409137c10 */ /* 0x000fe2000fffe0ff */
[----:B------:R-:W-:Y:S01]  /*48910*/  ULDC UR4, c[0x0][0x248] ;  /* 0x0000920000047ab9 */ /* 0x000fe20000000800 */
[C---:B------:R-:W-:Y:S01]  /*48920*/  IADD3 R0, R6.reuse, 0xfe, RZ ;  /* 0x000000fe06007810 */ /* 0x040fe20007ffe0ff */
[----:B------:R-:W-:-:S02]  /*48930*/  VIADD R6, R6, 0xfd ;  /* 0x000000fd06067836 */ /* 0x000fc40000000000 */
[C---:B--2---:R-:W-:Y:S01]  /*48940*/  IMAD.WIDE R12, R9.reuse, 0x4, R2 ;  /* 0x00000004090c7825 */ /* 0x044fe200078e0202 */
[----:B------:R-:W-:Y:S03]  /*48950*/  @P0 STG.E desc[UR16][R10.64], R237 ;  /* 0x000000ed0a000986 */ /* 0x000fe6000c101910 */
[----:B---3--:R-:W-:Y:S01]  /*48960*/  IMAD.WIDE R14, R9, 0x4, R4 ;  /* 0x00000004090e7825 */ /* 0x008fe200078e0204 */
[----:B------:R-:W-:-:S03]  /*48970*/  ISETP.GE.AND P0, PT, R6, UR7, PT ;  /* 0x0000000706007c0c */ /* 0x000fc6000bf06270 */
[C---:B----4-:R-:W-:Y:S01]  /*48980*/  IMAD.WIDE R16, R19.reuse, 0x4, R2 ;  /* 0x0000000413107825 */ /* 0x050fe200078e0202 */
[----:B------:R-:W-:Y:S01]  /*48990*/  @P5 STG.E desc[UR16][R12.64], R149 ;  /* 0x000000950c005986 */ /* 0x000fe2000c101910 */
[----:B------:R-:W-:Y:S02]  /*489a0*/  ISETP.GE.AND P2, PT, R0, UR9, PT ;  /* 0x0000000900007c0c */ /* 0x000fe4000bf46270 */
[----:B------:R-:W-:Y:S01]  /*489b0*/  ISETP.LT.AND P3, PT, R8, UR10, !P3 ;  /* 0x0000000a08007c0c */ /* 0x000fe2000df61270 */
[----:B------:R1:W-:Y:S01]  /*489c0*/  @P4 STG.E desc[UR16][R14.64], R249 ;  /* 0x000000f90e004986 */ /* 0x0003e2000c101910 */
[----:B------:R-:W-:Y:S01]  /*489d0*/  IADD3 R21, R19, UR4, RZ ;  /* 0x0000000413157c10 */ /* 0x000fe2000fffe0ff */
[----:B------:R-:W-:Y:S02]  /*489e0*/  ULDC UR4, c[0x0][0x248] ;  /* 0x0000920000047ab9 */ /* 0x000fe40000000800 */
[----:B------:R2:W-:Y:S01]  /*489f0*/  @P6 STG.E desc[UR16][R16.64], R230 ;  /* 0x000000e610006986 */ /* 0x0005e2000c101910 */
[----:B------:R-:W-:-:S02]  /*48a00*/  ISETP.LT.AND P6, PT, R7, UR10, !P0 ;  /* 0x0000000a07007c0c */ /* 0x000fc4000c7c1270 */
[C---:B------:R-:W-:Y:S02]  /*48a10*/  ISETP.LT.AND P0, PT, R8.reuse, UR10, !P0 ;  /* 0x0000000a08007c0c */ /* 0x040fe4000c701270 */
[----:B------:R-:W-:Y:S02]  /*48a20*/  ISETP.LT.AND P5, PT, R7, UR10, !P2 ;  /* 0x0000000a07007c0c */ /* 0x000fe4000d7a1270 */
[C---:B------:R-:W-:Y:S01]  /*48a30*/  ISETP.LT.AND P2, PT, R8.reuse, UR10, !P2 ;  /* 0x0000000a08007c0c */ /* 0x040fe2000d741270 */
[----:B-1----:R-:W-:Y:S01]  /*48a40*/  VIADD R15, R21, UR5 ;  /* 0x00000005150f7c36 */ /* 0x002fe20008000000 */
[----:B------:R-:W-:Y:S01]  /*48a50*/  ISETP.LT.AND P4, PT, R7, UR10, !P1 ;  /* 0x0000000a07007c0c */ /* 0x000fe2000cf81270 */
[----:B------:R-:W-:Y:S01]  /*48a60*/  IMAD.WIDE R6, R19, 0x4, R4 ;  /* 0x0000000413067825 */ /* 0x000fe200078e0204 */
[----:B------:R-:W-:-:S03]  /*48a70*/  ISETP.LT.AND P1, PT, R8, UR10, !P1 ;  /* 0x0000000a08007c0c */ /* 0x000fc6000cf21270 */
[----:B------:R-:W-:Y:S01]  /*48a80*/  IMAD.WIDE R8, R21, 0x4, R2 ;  /* 0x0000000415087825 */ /* 0x000fe200078e0202 */
[----:B--2---:R-:W-:-:S03]  /*48a90*/  IADD3 R17, R15, UR4, RZ ;  /* 0x000000040f117c10 */ /* 0x004fc6000fffe0ff */
[----:B------:R-:W-:Y:S01]  /*48aa0*/  IMAD.WIDE R10, R21, 0x4, R4 ;  /* 0x00000004150a7825 */ /* 0x000fe200078e0204 */
[----:B------:R1:W-:Y:S03]  /*48ab0*/  @P3 STG.E desc[UR16][R6.64], R238 ;  /* 0x000000ee06003986 */ /* 0x0003e6000c101910 */
[C---:B------:R-:W-:Y:S01]  /*48ac0*/  IMAD.WIDE R12, R15.reuse, 0x4, R2 ;  /* 0x000000040f0c7825 */ /* 0x040fe200078e0202 */
[----:B------:R1:W-:Y:S03]  /*48ad0*/  @P6 STG.E desc[UR16][R8.64], R150 ;  /* 0x0000009608006986 */ /* 0x0003e6000c101910 */
[----:B------:R-:W-:Y:S01]  /*48ae0*/  IMAD.WIDE R14, R15, 0x4, R4 ;  /* 0x000000040f0e7825 */ /* 0x000fe200078e0204 */
[----:B------:R1:W-:Y:S04]  /*48af0*/  @P0 STG.E desc[UR16][R10.64], R250 ;  /* 0x000000fa0a000986 */ /* 0x0003e8000c101910 */
[----:B------:R1:W-:Y:S04]  /*48b00*/  @P5 STG.E desc[UR16][R12.64], R231 ;  /* 0x000000e70c005986 */ /* 0x0003e8000c101910 */
[----:B------:R1:W-:Y:S01]  /*48b10*/  @P2 STG.E desc[UR16][R14.64], R239 ;  /* 0x000000ef0e002986 */ /* 0x0003e2000c101910 */
[----:B------:R-:W-:-:S04]  /*48b20*/  IMAD.WIDE R2, R17, 0x4, R2 ;  /* 0x0000000411027825 */ /* 0x000fc800078e0202 */
[----:B------:R-:W-:Y:S01]  /*48b30*/  IMAD.WIDE R4, R17, 0x4, R4 ;  /* 0x0000000411047825 */ /* 0x000fe200078e0204 */
[----:B------:R1:W-:Y:S01]  /*48b40*/  @P4 STG.E desc[UR16][R2.64], R151 ;  /* 0x0000009702004986 */ /* 0x0003e2000c101910 */
[----:B------:R-:W-:Y:S05]  /*48b50*/  @!P1 EXIT ;  /* 0x000000000000994d */ /* 0x000fea0003800000 */
[----:B------:R-:W-:Y:S01]  /*48b60*/  STG.E desc[UR16][R4.64], R251 ;  /* 0x000000fb04007986 */ /* 0x000fe2000c101910 */
[----:B------:R-:W-:Y:S05]  /*48b70*/  EXIT ;  /* 0x000000000000794d */ /* 0x000fea0003800000 */
.L_x_2:
[----:B------:R-:W-:-:S00]  /*48b80*/  BRA `(.L_x_2) ;  /* 0xfffffffc00fc7947 */ /* 0x000fc0000383ffff */
[----:B------:R-:W-:-:S00]  /*48b90*/  NOP ;  /* 0x0000000000007918 */ /* 0x000fc00000000000 */
        /* <DEDUP_REMOVED lines=14> */
.L_x_3:


//--------------------- .nv.shared.matmul_kernel  --------------------------
	.section	.nv.shared.matmul_kernel,"aw",@nobits
	.sectionflags	@""
	.align	16
	.zero		1024


//--------------------- .nv.shared.reserved.0     --------------------------
	.section	.nv.shared.reserved.0,"aw",@nobits
	.weak		__nv_reservedSMEM_offset_0_alias
	.size		__nv_reservedSMEM_offset_0_alias, 0, 0
	.other		__nv_reservedSMEM_offset_0_alias,@"STO_CUDA_RESERVED_SHARED STV_DEFAULT"
__nv_reservedSMEM_offset_0_alias:
	.zero		0


//--------------------- .nv.constant0.matmul_kernel --------------------------
	.section	.nv.constant0.matmul_kernel,"a",@progbits
	.sectionflags	@""
	.align	4
.nv.constant0.matmul_kernel:
	.zero		608


//--------------------- SYMBOLS --------------------------

	.type		.nv.reservedSmem.offset0,@object
	.size		.nv.reservedSmem.offset0,0x4
